	.target	sm_100a

	.elftype	@"ET_EXEC"


//--------------------- .note.nv.tkinfo           --------------------------
	.section	.note.nv.tkinfo,"",@"SHT_NOTE"
	.sectionflags	@"SHF_NOTE_NV_TKINFO"
	.tkinfo
        /*0018*/ 	.word	0x00000002
        /*0030*/ 	.string	""
        /*0030*/ 	.string	"ptxas"
        /*0030*/ 	.string	"Cuda compilation tools, release 13.0, V13.0.88"
        /*0030*/ 	.string	"Build cuda_13.0.r13.0/compiler.36424714_0"
        /*0030*/ 	.string	"-arch sm_100a -m 64 "



//--------------------- .note.nv.cuinfo           --------------------------
	.section	.note.nv.cuinfo,"",@"SHT_NOTE"
	.sectionflags	@"SHF_NOTE_NV_CUINFO"
        /*0018*/ 	.short	0x0002
        /*001a*/ 	.short	0x0064
        /*001c*/ 	.short	0x0082
	.zero		2


//--------------------- .nv.info                  --------------------------
	.section	.nv.info,"",@"SHT_CUDA_INFO"
	.align	4


	//----- nvinfo : EIATTR_REGCOUNT
	.align		4
        /*0000*/ 	.byte	0x04, 0x2f
        /*0002*/ 	.short	(.L_34 - .L_33)
	.align		4
.L_33:
        /*0004*/ 	.word	index@(_ZN7cutlass13device_kernelINS_4fmha6kernel36Sm100FmhaFwdKernelTmaWarpspecializedIN4cute5tupleIJiiiNS5_IJNS5_IJiiEEEiEEEEEENS1_10collective38Sm100FmhaFwdMainloopTmaWarpspecializedINS_10bfloat16_tEffNS5_IJNS4_1CILi256EEENSC_ILi128EEENSC_ILi32EEEEEENS5_IJiNSC_ILi1EEES7_EEENS5_IJiSH_NS5_IJNS5_IJNSC_ILi0EEEiEEEiEEEEEESM_NS9_6NoMaskENS5_IJNSC_ILi2EEESH_SH_EEENSC_ILb0EEEEENS9_38Sm100FmhaFwdEpilogueTmaWarpspecializedINS_6half_tEfNS5_IJSE_SF_SE_EEESI_NS5_IJSH_S7_EEESQ_EENS2_23PersistentTileSchedulerENS2_41Sm100FmhaCtxKernelWarpspecializedScheduleEEEEEvNT_6ParamsE)
        /*0008*/ 	.word	0x00000080


	//----- nvinfo : EIATTR_FRAME_SIZE
	.align		4
.L_34:
        /*000c*/ 	.byte	0x04, 0x11
        /*000e*/ 	.short	(.L_36 - .L_35)
	.align		4
.L_35:
        /*0010*/ 	.word	index@($__internal_3_$__cuda_sm3x_div_rn_noftz_f32_slowpath)
        /*0014*/ 	.word	0x00000070


	//----- nvinfo : EIATTR_FRAME_SIZE
	.align		4
.L_36:
        /*0018*/ 	.byte	0x04, 0x11
        /*001a*/ 	.short	(.L_38 - .L_37)
	.align		4
.L_37:
        /*001c*/ 	.word	index@($__internal_2_$__cuda_sm10x_tcgen05_guardrail_trap_unallocated_columns_being_dealloced)
        /*0020*/ 	.word	0x00000070


	//----- nvinfo : EIATTR_FRAME_SIZE
	.align		4
.L_38:
        /*0024*/ 	.byte	0x04, 0x11
        /*0026*/ 	.short	(.L_40 - .L_39)
	.align		4
.L_39:
        /*0028*/ 	.word	index@($__internal_1_$__cuda_sm10x_tcgen05_guardrail_trap_phase_invalid_during_alloc)
        /*002c*/ 	.word	0x00000070


	//----- nvinfo : EIATTR_FRAME_SIZE
	.align		4
.L_40:
        /*0030*/ 	.byte	0x04, 0x11
        /*0032*/ 	.short	(.L_42 - .L_41)
	.align		4
.L_41:
        /*0034*/ 	.word	index@($__internal_0_$__cuda_sm10x_tcgen05_guardrail_trap_col_being_dealloced_not_returned_by_alloc)
        /*0038*/ 	.word	0x00000070


	//----- nvinfo : EIATTR_FRAME_SIZE
	.align		4
.L_42:
        /*003c*/ 	.byte	0x04, 0x11
        /*003e*/ 	.short	(.L_44 - .L_43)
	.align		4
.L_43:
        /*0040*/ 	.word	index@(_ZN7cutlass13device_kernelINS_4fmha6kernel36Sm100FmhaFwdKernelTmaWarpspecializedIN4cute5tupleIJiiiNS5_IJNS5_IJiiEEEiEEEEEENS1_10collective38Sm100FmhaFwdMainloopTmaWarpspecializedINS_10bfloat16_tEffNS5_IJNS4_1CILi256EEENSC_ILi128EEENSC_ILi32EEEEEENS5_IJiNSC_ILi1EEES7_EEENS5_IJiSH_NS5_IJNS5_IJNSC_ILi0EEEiEEEiEEEEEESM_NS9_6NoMaskENS5_IJNSC_ILi2EEESH_SH_EEENSC_ILb0EEEEENS9_38Sm100FmhaFwdEpilogueTmaWarpspecializedINS_6half_tEfNS5_IJSE_SF_SE_EEESI_NS5_IJSH_S7_EEESQ_EENS2_23PersistentTileSchedulerENS2_41Sm100FmhaCtxKernelWarpspecializedScheduleEEEEEvNT_6ParamsE)
        /*0044*/ 	.word	0x00000070


	//----- nvinfo : EIATTR_MIN_STACK_SIZE
	.align		4
.L_44:
        /*0048*/ 	.byte	0x04, 0x12
        /*004a*/ 	.short	(.L_46 - .L_45)
	.align		4
.L_45:
        /*004c*/ 	.word	index@(_ZN7cutlass13device_kernelINS_4fmha6kernel36Sm100FmhaFwdKernelTmaWarpspecializedIN4cute5tupleIJiiiNS5_IJNS5_IJiiEEEiEEEEEENS1_10collective38Sm100FmhaFwdMainloopTmaWarpspecializedINS_10bfloat16_tEffNS5_IJNS4_1CILi256EEENSC_ILi128EEENSC_ILi32EEEEEENS5_IJiNSC_ILi1EEES7_EEENS5_IJiSH_NS5_IJNS5_IJNSC_ILi0EEEiEEEiEEEEEESM_NS9_6NoMaskENS5_IJNSC_ILi2EEESH_SH_EEENSC_ILb0EEEEENS9_38Sm100FmhaFwdEpilogueTmaWarpspecializedINS_6half_tEfNS5_IJSE_SF_SE_EEESI_NS5_IJSH_S7_EEESQ_EENS2_23PersistentTileSchedulerENS2_41Sm100FmhaCtxKernelWarpspecializedScheduleEEEEEvNT_6ParamsE)
        /*0050*/ 	.word	0x00000070
.L_46:


//--------------------- .nv.compat                --------------------------
	.section	.nv.compat,"",@"SHT_CUDA_COMPAT_INFO"
	.align	4
        /*0000*/ 	.byte	0x02, 0x09, 0x01, 0x00, 0x02, 0x02, 0x02, 0x00, 0x02, 0x05, 0x05, 0x00, 0x03, 0x07, 0x01, 0x01
        /*0010*/ 	.byte	0x02, 0x03, 0x01, 0x00, 0x02, 0x06, 0x01, 0x00, 0x04, 0x0b, 0x08, 0x00, 0x01, 0x00, 0x00, 0x00
        /*0020*/ 	.byte	0x00, 0x00, 0x00, 0x00


//--------------------- .nv.info._ZN7cutlass13device_kernelINS_4fmha6kernel36Sm100FmhaFwdKernelTmaWarpspecializedIN4cute5tupleIJiiiNS5_IJNS5_IJiiEEEiEEEEEENS1_10collective38Sm100FmhaFwdMainloopTmaWarpspecializedINS_10bfloat16_tEffNS5_IJNS4_1CILi256EEENSC_ILi128EEENSC_ILi32EEEEEENS5_IJiNSC_ILi1EEES7_EEENS5_IJiSH_NS5_IJNS5_IJNSC_ILi0EEEiEEEiEEEEEESM_NS9_6NoMaskENS5_IJNSC_ILi2EEESH_SH_EEENSC_ILb0EEEEENS9_38Sm100FmhaFwdEpilogueTmaWarpspecializedINS_6half_tEfNS5_IJSE_SF_SE_EEESI_NS5_IJSH_S7_EEESQ_EENS2_23PersistentTileSchedulerENS2_41Sm100FmhaCtxKernelWarpspecializedScheduleEEEEEvNT_6ParamsE --------------------------
	.section	.nv.info._ZN7cutlass13device_kernelINS_4fmha6kernel36Sm100FmhaFwdKernelTmaWarpspecializedIN4cute5tupleIJiiiNS5_IJNS5_IJiiEEEiEEEEEENS1_10collective38Sm100FmhaFwdMainloopTmaWarpspecializedINS_10bfloat16_tEffNS5_IJNS4_1CILi256EEENSC_ILi128EEENSC_ILi32EEEEEENS5_IJiNSC_ILi1EEES7_EEENS5_IJiSH_NS5_IJNS5_IJNSC_ILi0EEEiEEEiEEEEEESM_NS9_6NoMaskENS5_IJNSC_ILi2EEESH_SH_EEENSC_ILb0EEEEENS9_38Sm100FmhaFwdEpilogueTmaWarpspecializedINS_6half_tEfNS5_IJSE_SF_SE_EEESI_NS5_IJSH_S7_EEESQ_EENS2_23PersistentTileSchedulerENS2_41Sm100FmhaCtxKernelWarpspecializedScheduleEEEEEvNT_6ParamsE,"",@"SHT_CUDA_INFO"
	.sectionflags	@""
	.align	4


	//----- nvinfo : EIATTR_CUDA_API_VERSION
	.align		4
        /*0000*/ 	.byte	0x04, 0x37
        /*0002*/ 	.short	(.L_48 - .L_47)
.L_47:
        /*0004*/ 	.word	0x00000082


	//----- nvinfo : EIATTR_KPARAM_INFO
	.align		4
.L_48:
        /*0008*/ 	.byte	0x04, 0x17
        /*000a*/ 	.short	(.L_50 - .L_49)
.L_49:
        /*000c*/ 	.word	0x00000000
        /*0010*/ 	.short	0x0000
        /*0012*/ 	.short	0x0000
        /*0014*/ 	.byte	0x00, 0xf0, 0x01, 0x18


	//----- nvinfo : EIATTR_AT_ENTRY_FRAGMENTS
	.align		4
.L_50:
        /*0018*/ 	.byte	0x04, 0x4f
        /*001a*/ 	.short	(.L_52 - .L_51)


	//   ....[0]....
.L_51:
        /*001c*/ 	.word	0x00000006


	//----- nvinfo : EIATTR_RESERVED_SMEM_USED
	.align		4
.L_52:
        /*0020*/ 	.byte	0x01, 0x41
	.zero		2


	//----- nvinfo : EIATTR_SPARSE_MMA_MASK
	.align		4
        /*0024*/ 	.byte	0x03, 0x50
        /*0026*/ 	.short	0x0000


	//----- nvinfo : EIATTR_TCGEN05_1CTA_USED
	.align		4
        /*0028*/ 	.byte	0x01, 0x51
	.zero		2


	//----- nvinfo : EIATTR_MAXREG_COUNT
	.align		4
        /*002c*/ 	.byte	0x03, 0x1b
        /*002e*/ 	.short	0x0080


	//----- nvinfo : EIATTR_NUM_BARRIERS
	.align		4
        /*0030*/ 	.byte	0x02, 0x4c
        /*0032*/ 	.byte	0x01
	.zero		1


	//----- nvinfo : EIATTR_EXTERNS
	.align		4
        /*0034*/ 	.byte	0x04, 0x0f
        /*0036*/ 	.short	(.L_54 - .L_53)


	//   ....[0]....
	.align		4
.L_53:
        /*0038*/ 	.word	index@(vprintf)


	//   ....[1]....
	.align		4
        /*003c*/ 	.word	index@(__assertfail)


	//----- nvinfo : EIATTR_ANNOTATIONS
	.align		4
.L_54:
        /*0040*/ 	.byte	0x04, 0x55
        /*0042*/ 	.short	(.L_56 - .L_55)


	//   ....[0]....
.L_55:
        /*0044*/ 	.word	0x00000001
        /*0048*/ 	.byte	0x30, 0xda, 0x00, 0x00, 0x01, 0x00, 0x00, 0x00, 0x90, 0xda, 0x00, 0x00, 0x01, 0x00, 0x00, 0x00
        /* <DEDUP_REMOVED lines=16> */
        /*0158*/ 	.byte	0x40, 0xeb, 0x00, 0x00, 0x01, 0x00, 0x00, 0x00, 0x50, 0xeb, 0x00, 0x00


	//----- nvinfo : EIATTR_MERCURY_ISA_VERSION
	.align		4
.L_56:
        /*0164*/ 	.byte	0x03, 0x5f
        /*0166*/ 	.short	0x0101


	//----- nvinfo : EIATTR_INT_WARP_WIDE_INSTR_OFFSETS
	.align		4
        /*0168*/ 	.byte	0x04, 0x31
        /*016a*/ 	.short	(.L_58 - .L_57)


	//   ....[0]....
.L_57:
        /*016c*/ 	.word	0x000127d0


	//   ....[1]....
        /*0170*/ 	.word	0x000127f0


	//   ....[2]....
        /*0174*/ 	.word	0x00012820


	//----- nvinfo : EIATTR_COOP_GROUP_MASK_REGIDS
	.align		4
.L_58:
        /*0178*/ 	.byte	0x04, 0x29
        /*017a*/ 	.short	(.L_60 - .L_59)


	//   ....[0]....
.L_59:
        /*017c*/ 	.word	0xffffffff


	//   ....[1]....
        /*0180*/ 	.word	0xffffffff


	//   ....[2]....
        /*0184*/ 	.word	0xffffffff


	//   ....[3]....
        /*0188*/ 	.word	0xffffffff


	//   ....[4]....
        /*018c*/ 	.word	0xffffffff


	//   ....[5]....
        /*0190*/ 	.word	0xffffffff


	//   ....[6]....
        /*0194*/ 	.word	0xffffffff


	//   ....[7]....
        /*0198*/ 	.word	0xffffffff


	//   ....[8]....
        /*019c*/ 	.word	0xffffffff


	//   ....[9]....
        /*01a0*/ 	.word	0xffffffff


	//   ....[10]....
        /*01a4*/ 	.word	0xffffffff


	//   ....[11]....
        /*01a8*/ 	.word	0xffffffff


	//   ....[12]....
        /*01ac*/ 	.word	0xffffffff


	//   ....[13]....
        /*01b0*/ 	.word	0xffffffff


	//   ....[14]....
        /*01b4*/ 	.word	0xffffffff


	//   ....[15]....
        /*01b8*/ 	.word	0xffffffff


	//   ....[16]....
        /*01bc*/ 	.word	0xffffffff


	//   ....[17]....
        /*01c0*/ 	.word	0xffffffff


	//----- nvinfo : EIATTR_COOP_GROUP_INSTR_OFFSETS
	.align		4
.L_60:
        /*01c4*/ 	.byte	0x04, 0x28
        /*01c6*/ 	.short	(.L_62 - .L_61)


	//   ....[0]....
.L_61:
        /*01c8*/ 	.word	0x00000120


	//   ....[1]....
        /*01cc*/ 	.word	0x000008e0


	//   ....[2]....
        /*01d0*/ 	.word	0x00000b10


	//   ....[3]....
        /*01d4*/ 	.word	0x00000c40


	//   ....[4]....
        /*01d8*/ 	.word	0x00000d80


	//   ....[5]....
        /*01dc*/ 	.word	0x00000fd0


	//   ....[6]....
        /*01e0*/ 	.word	0x000011c0


	//   ....[7]....
        /*01e4*/ 	.word	0x000012b0


	//   ....[8]....
        /*01e8*/ 	.word	0x00001410


	//   ....[9]....
        /*01ec*/ 	.word	0x00001570


	//   ....[10]....
        /*01f0*/ 	.word	0x000019a0


	//   ....[11]....
        /*01f4*/ 	.word	0x00001bb0


	//   ....[12]....
        /*01f8*/ 	.word	0x00001bc0


	//   ....[13]....
        /*01fc*/ 	.word	0x00008010


	//   ....[14]....
        /*0200*/ 	.word	0x00008630


	//   ....[15]....
        /*0204*/ 	.word	0x0000acb0


	//   ....[16]....
        /*0208*/ 	.word	0x000126d0


	//   ....[17]....
        /*020c*/ 	.word	0x000128f0


	//----- nvinfo : EIATTR_REG_RECONFIG
	.align		4
.L_62:
        /*0210*/ 	.byte	0x01, 0x54
	.zero		2


	//----- nvinfo : EIATTR_VRC_CTA_INIT_COUNT
	.align		4
        /*0214*/ 	.byte	0x02, 0x4a
        /*0216*/ 	.byte	0x80
	.zero		1


	//----- nvinfo : EIATTR_SYSCALL_OFFSETS
	.align		4
        /*0218*/ 	.byte	0x04, 0x46
        /*021a*/ 	.short	(.L_64 - .L_63)


	//   ....[0]....
.L_63:
        /*021c*/ 	.word	0x00004650


	//   ....[1]....
        /*0220*/ 	.word	0x00004720


	//   ....[2]....
        /*0224*/ 	.word	0x00004790


	//   ....[3]....
        /*0228*/ 	.word	0x00004800


	//   ....[4]....
        /*022c*/ 	.word	0x00004870


	//   ....[5]....
        /*0230*/ 	.word	0x00004910


	//   ....[6]....
        /*0234*/ 	.word	0x000049f0


	//   ....[7]....
        /*0238*/ 	.word	0x00004a90


	//   ....[8]....
        /*023c*/ 	.word	0x00004b30


	//   ....[9]....
        /*0240*/ 	.word	0x00004bd0


	//   ....[10]....
        /*0244*/ 	.word	0x00004c40


	//   ....[11]....
        /*0248*/ 	.word	0x00004ce0


	//   ....[12]....
        /*024c*/ 	.word	0x00004d80


	//   ....[13]....
        /*0250*/ 	.word	0x00004df0


	//   ....[14]....
        /*0254*/ 	.word	0x00004e90


	//   ....[15]....
        /*0258*/ 	.word	0x00004f30


	//   ....[16]....
        /*025c*/ 	.word	0x00004fd0


	//   ....[17]....
        /*0260*/ 	.word	0x00005070


	//   ....[18]....
        /*0264*/ 	.word	0x000050e0


	//   ....[19]....
        /*0268*/ 	.word	0x00005180


	//   ....[20]....
        /*026c*/ 	.word	0x00005220


	//   ....[21]....
        /*0270*/ 	.word	0x00005290


	//   ....[22]....
        /*0274*/ 	.word	0x00005330


	//   ....[23]....
        /*0278*/ 	.word	0x000053d0


	//   ....[24]....
        /*027c*/ 	.word	0x00005470


	//   ....[25]....
        /*0280*/ 	.word	0x00005510


	//   ....[26]....
        /*0284*/ 	.word	0x00005580


	//   ....[27]....
        /*0288*/ 	.word	0x00005620


	//   ....[28]....
        /*028c*/ 	.word	0x000056c0


	//   ....[29]....
        /*0290*/ 	.word	0x00005730


	//   ....[30]....
        /*0294*/ 	.word	0x000057d0


	//   ....[31]....
        /*0298*/ 	.word	0x00005870


	//   ....[32]....
        /*029c*/ 	.word	0x00005910


	//   ....[33]....
        /*02a0*/ 	.word	0x000059b0


	//   ....[34]....
        /*02a4*/ 	.word	0x00005a50


	//   ....[35]....
        /*02a8*/ 	.word	0x00005af0


	//   ....[36]....
        /*02ac*/ 	.word	0x00005b60


	//   ....[37]....
        /*02b0*/ 	.word	0x00005c00


	//   ....[38]....
        /*02b4*/ 	.word	0x00005ca0


	//   ....[39]....
        /*02b8*/ 	.word	0x00005d10


	//   ....[40]....
        /*02bc*/ 	.word	0x00005db0


	//   ....[41]....
        /*02c0*/ 	.word	0x00005e50


	//   ....[42]....
        /*02c4*/ 	.word	0x00005ef0


	//   ....[43]....
        /*02c8*/ 	.word	0x00005f90


	//   ....[44]....
        /*02cc*/ 	.word	0x00006000


	//   ....[45]....
        /*02d0*/ 	.word	0x000060a0


	//   ....[46]....
        /*02d4*/ 	.word	0x00006140


	//   ....[47]....
        /*02d8*/ 	.word	0x000061b0


	//   ....[48]....
        /*02dc*/ 	.word	0x00006240


	//   ....[49]....
        /*02e0*/ 	.word	0x000062e0


	//   ....[50]....
        /*02e4*/ 	.word	0x00006380


	//   ....[51]....
        /*02e8*/ 	.word	0x00006420


	//   ....[52]....
        /*02ec*/ 	.word	0x00006490


	//   ....[53]....
        /*02f0*/ 	.word	0x00006520


	//   ....[54]....
        /*02f4*/ 	.word	0x000065c0


	//   ....[55]....
        /*02f8*/ 	.word	0x00006630


	//   ....[56]....
        /*02fc*/ 	.word	0x000066d0


	//   ....[57]....
        /*0300*/ 	.word	0x00006770


	//   ....[58]....
        /*0304*/ 	.word	0x00006810


	//   ....[59]....
        /*0308*/ 	.word	0x000068b0


	//   ....[60]....
        /*030c*/ 	.word	0x000081b0


	//   ....[61]....
        /*0310*/ 	.word	0x000087d0


	//   ....[62]....
        /*0314*/ 	.word	0x00009120


	//   ....[63]....
        /*0318*/ 	.word	0x00009f70


	//   ....[64]....
        /*031c*/ 	.word	0x0000aef0


	//   ....[65]....
        /*0320*/ 	.word	0x0000b060


	//   ....[66]....
        /*0324*/ 	.word	0x0000b1d0


	//   ....[67]....
        /*0328*/ 	.word	0x0000b340


	//   ....[68]....
        /*032c*/ 	.word	0x0000b8d0


	//   ....[69]....
        /*0330*/ 	.word	0x0000e3d0


	//   ....[70]....
        /*0334*/ 	.word	0x0000e6d0


	//   ....[71]....
        /*0338*/ 	.word	0x0000f0d0


	//----- nvinfo : EIATTR_MBARRIER_INSTR_OFFSETS
	.align		4
.L_64:
        /*033c*/ 	.byte	0x04, 0x39
        /*033e*/ 	.short	(.L_66 - .L_65)


	//   ....[0]....
.L_65:
        /*0340*/ 	.word	0x000009c0
        /*0344*/ 	.word	0x000000ff
        /*0348*/ 	.word	0x0000e000
        /*034c*/ 	.short	0x0100
        /*034e*/ 	.byte	0x05
	.zero		1


	//   ....[1]....
        /*0350*/ 	.word	0x000009d0
        /*0354*/ 	.word	0x000000ff
        /*0358*/ 	.word	0x0000e010
        /*035c*/ 	.short	0x0100
        /*035e*/ 	.byte	0x05
	.zero		1


	//   ....[2]....
        /*0360*/ 	.word	0x000009e0
        /*0364*/ 	.word	0x000000ff
        /*0368*/ 	.word	0x0000e008
        /*036c*/ 	.short	0x0100
        /*036e*/ 	.byte	0x05
	.zero		1


	//   ....[3]....
        /*0370*/ 	.word	0x000009f0
        /*0374*/ 	.word	0x000000ff
        /*0378*/ 	.word	0x0000e018
        /*037c*/ 	.short	0x0100
        /*037e*/ 	.byte	0x05
	.zero		1


	//   ....[4]....
        /*0380*/ 	.word	0x00000bd0
        /*0384*/ 	.word	0x000000ff
        /*0388*/ 	.word	0x0000e020
        /*038c*/ 	.short	0x0100
        /*038e*/ 	.byte	0x05
	.zero		1


	//   ....[5]....
        /*0390*/ 	.word	0x00000be0
        /*0394*/ 	.word	0x000000ff
        /*0398*/ 	.word	0x0000e038
        /*039c*/ 	.short	0x0100
        /*039e*/ 	.byte	0x05
	.zero		1


	//   ....[6]....
        /*03a0*/ 	.word	0x00000bf0
        /*03a4*/ 	.word	0x000000ff
        /*03a8*/ 	.word	0x0000e028
        /*03ac*/ 	.short	0x0100
        /*03ae*/ 	.byte	0x05
	.zero		1


	//   ....[7]....
        /*03b0*/ 	.word	0x00000c00
        /*03b4*/ 	.word	0x000000ff
        /*03b8*/ 	.word	0x0000e040
        /*03bc*/ 	.short	0x0100
        /*03be*/ 	.byte	0x05
	.zero		1


	//   ....[8]....
        /*03c0*/ 	.word	0x00000c10
        /*03c4*/ 	.word	0x000000ff
        /*03c8*/ 	.word	0x0000e030
        /*03cc*/ 	.short	0x0100
        /*03ce*/ 	.byte	0x05
	.zero		1


	//   ....[9]....
        /*03d0*/ 	.word	0x00000c20
        /*03d4*/ 	.word	0x000000ff
        /*03d8*/ 	.word	0x0000e048
        /*03dc*/ 	.short	0x0100
        /*03de*/ 	.byte	0x05
	.zero		1


	//   ....[10]....
        /*03e0*/ 	.word	0x00000d50
        /*03e4*/ 	.word	0x000000ff
        /*03e8*/ 	.word	0x0000e050
        /*03ec*/ 	.short	0x0100
        /*03ee*/ 	.byte	0x06
	.zero		1


	//   ....[11]....
        /*03f0*/ 	.word	0x00000d60
        /*03f4*/ 	.word	0x000000ff
        /*03f8*/ 	.word	0x0000e058
        /*03fc*/ 	.short	0x0100
        /*03fe*/ 	.byte	0x06
	.zero		1


	//   ....[12]....
        /*0400*/ 	.word	0x00000ea0
        /*0404*/ 	.word	0x000000ff
        /*0408*/ 	.word	0x0000e060
        /*040c*/ 	.short	0x0100
        /*040e*/ 	.byte	0x06
	.zero		1


	//   ....[13]....
        /*0410*/ 	.word	0x00000eb0
        /*0414*/ 	.word	0x000000ff
        /*0418*/ 	.word	0x0000e068
        /*041c*/ 	.short	0x0100
        /*041e*/ 	.byte	0x06
	.zero		1


	//   ....[14]....
        /*0420*/ 	.word	0x00001090
        /*0424*/ 	.word	0x000000ff
        /*0428*/ 	.word	0x0000e070
        /*042c*/ 	.short	0x0100
        /*042e*/ 	.byte	0x05
	.zero		1


	//   ....[15]....
        /*0430*/ 	.word	0x000010a0
        /*0434*/ 	.word	0x000000ff
        /*0438*/ 	.word	0x0000e078
        /*043c*/ 	.short	0x0100
        /*043e*/ 	.byte	0x05
	.zero		1


	//   ....[16]....
        /*0440*/ 	.word	0x00001280
        /*0444*/ 	.word	0x000000ff
        /*0448*/ 	.word	0x0000e080
        /*044c*/ 	.short	0x0100
        /*044e*/ 	.byte	0x05
	.zero		1


	//   ....[17]....
        /*0450*/ 	.word	0x00001290
        /*0454*/ 	.word	0x000000ff
        /*0458*/ 	.word	0x0000e088
        /*045c*/ 	.short	0x0100
        /*045e*/ 	.byte	0x05
	.zero		1


	//   ....[18]....
        /*0460*/ 	.word	0x000013c0
        /*0464*/ 	.word	0x000000ff
        /*0468*/ 	.word	0x0000e090
        /*046c*/ 	.short	0x0100
        /*046e*/ 	.byte	0x08
	.zero		1


	//   ....[19]....
        /*0470*/ 	.word	0x000013d0
        /*0474*/ 	.word	0x000000ff
        /*0478*/ 	.word	0x0000e0a0
        /*047c*/ 	.short	0x0100
        /*047e*/ 	.byte	0x08
	.zero		1


	//   ....[20]....
        /*0480*/ 	.word	0x000013e0
        /*0484*/ 	.word	0x000000ff
        /*0488*/ 	.word	0x0000e098
        /*048c*/ 	.short	0x0100
        /*048e*/ 	.byte	0x08
	.zero		1


	//   ....[21]....
        /*0490*/ 	.word	0x000013f0
        /*0494*/ 	.word	0x000000ff
        /*0498*/ 	.word	0x0000e0a8
        /*049c*/ 	.short	0x0100
        /*049e*/ 	.byte	0x08
	.zero		1


	//   ....[22]....
        /*04a0*/ 	.word	0x00001520
        /*04a4*/ 	.word	0x000000ff
        /*04a8*/ 	.word	0x0000e0b0
        /*04ac*/ 	.short	0x0100
        /*04ae*/ 	.byte	0x08
	.zero		1


	//   ....[23]....
        /*04b0*/ 	.word	0x00001530
        /*04b4*/ 	.word	0x000000ff
        /*04b8*/ 	.word	0x0000e0c0
        /*04bc*/ 	.short	0x0100
        /*04be*/ 	.byte	0x08
	.zero		1


	//   ....[24]....
        /*04c0*/ 	.word	0x00001540
        /*04c4*/ 	.word	0x000000ff
        /*04c8*/ 	.word	0x0000e0b8
        /*04cc*/ 	.short	0x0100
        /*04ce*/ 	.byte	0x08
	.zero		1


	//   ....[25]....
        /*04d0*/ 	.word	0x00001550
        /*04d4*/ 	.word	0x000000ff
        /*04d8*/ 	.word	0x0000e0c8
        /*04dc*/ 	.short	0x0100
        /*04de*/ 	.byte	0x08
	.zero		1


	//   ....[26]....
        /*04e0*/ 	.word	0x00001650
        /*04e4*/ 	.word	0x000000ff
        /*04e8*/ 	.word	0x0000e0d0
        /*04ec*/ 	.short	0x0100
        /*04ee*/ 	.byte	0x05
	.zero		1


	//   ....[27]....
        /*04f0*/ 	.word	0x00001660
        /*04f4*/ 	.word	0x000000ff
        /*04f8*/ 	.word	0x0000e0d8
        /*04fc*/ 	.short	0x0100
        /*04fe*/ 	.byte	0x05
	.zero		1


	//   ....[28]....
        /*0500*/ 	.word	0x00001c90
        /*0504*/ 	.word	0x000000ff
        /*0508*/ 	.word	0x0000e000
        /*050c*/ 	.short	0x010a
        /*050e*/ 	.byte	0x14
	.zero		1


	//   ....[29]....
        /*0510*/ 	.word	0x00001d10
        /*0514*/ 	.word	0x000000ff
        /*0518*/ 	.word	0x0000e020
        /*051c*/ 	.short	0x010a
        /*051e*/ 	.byte	0x05
	.zero		1


	//   ....[30]....
        /*0520*/ 	.word	0x00001e00
        /*0524*/ 	.word	0x000000ff
        /*0528*/ 	.word	0x0000e058
        /*052c*/ 	.short	0x010a
        /*052e*/ 	.byte	0x14
	.zero		1


	//   ....[31]....
        /*0530*/ 	.word	0x00001fb0
        /*0534*/ 	.word	0x000000ff
        /*0538*/ 	.word	0x0000e008
        /*053c*/ 	.short	0x010a
        /*053e*/ 	.byte	0x14
	.zero		1


	//   ....[32]....
        /*0540*/ 	.word	0x00002040
        /*0544*/ 	.word	0x000000ff
        /*0548*/ 	.word	0x0000e068
        /*054c*/ 	.short	0x010a
        /*054e*/ 	.byte	0x14
	.zero		1


	//   ....[33]....
        /*0550*/ 	.word	0x00002210
        /*0554*/ 	.word	0x000000ff
        /*0558*/ 	.word	0x0000e020
        /*055c*/ 	.short	0x010a
        /*055e*/ 	.byte	0x05
	.zero		1


	//   ....[34]....
        /*0560*/ 	.word	0x000022c0
        /*0564*/ 	.word	0x000000ff
        /*0568*/ 	.word	0x0000e0a0
        /*056c*/ 	.short	0x010a
        /*056e*/ 	.byte	0x14
	.zero		1


	//   ....[35]....
        /*0570*/ 	.word	0x00002340
        /*0574*/ 	.word	0x000000ff
        /*0578*/ 	.word	0x0000e058
        /*057c*/ 	.short	0x010a
        /*057e*/ 	.byte	0x14
	.zero		1


	//   ....[36]....
        /*0580*/ 	.word	0x00002980
        /*0584*/ 	.word	0x000000ff
        /*0588*/ 	.word	0x0000e020
        /*058c*/ 	.short	0x010a
        /*058e*/ 	.byte	0x04
	.zero		1


	//   ....[37]....
        /*0590*/ 	.word	0x00002c00
        /*0594*/ 	.word	0x000000ff
        /*0598*/ 	.word	0x0000e0a8
        /*059c*/ 	.short	0x010a
        /*059e*/ 	.byte	0x14
	.zero		1


	//   ....[38]....
        /*05a0*/ 	.word	0x00002c80
        /*05a4*/ 	.word	0x000000ff
        /*05a8*/ 	.word	0x0000e068
        /*05ac*/ 	.short	0x010a
        /*05ae*/ 	.byte	0x14
	.zero		1


	//   ....[39]....
        /*05b0*/ 	.word	0x000033e0
        /*05b4*/ 	.word	0x000000ff
        /*05b8*/ 	.word	0x0000e020
        /*05bc*/ 	.short	0x010a
        /*05be*/ 	.byte	0x04
	.zero		1


	//   ....[40]....
        /*05c0*/ 	.word	0x00003490
        /*05c4*/ 	.word	0x000000ff
        /*05c8*/ 	.word	0x0000e0a0
        /*05cc*/ 	.short	0x010a
        /*05ce*/ 	.byte	0x14
	.zero		1


	//   ....[41]....
        /*05d0*/ 	.word	0x00003540
        /*05d4*/ 	.word	0x000000ff
        /*05d8*/ 	.word	0x0000e058
        /*05dc*/ 	.short	0x010a
        /*05de*/ 	.byte	0x14
	.zero		1


	//   ....[42]....
        /*05e0*/ 	.word	0x00003ae0
        /*05e4*/ 	.word	0x000000ff
        /*05e8*/ 	.word	0x0000e0a8
        /*05ec*/ 	.short	0x010a
        /*05ee*/ 	.byte	0x14
	.zero		1


	//   ....[43]....
        /*05f0*/ 	.word	0x00003b60
        /*05f4*/ 	.word	0x000000ff
        /*05f8*/ 	.word	0x0000e068
        /*05fc*/ 	.short	0x010a
        /*05fe*/ 	.byte	0x14
	.zero		1


	//   ....[44]....
        /*0600*/ 	.word	0x00004550
        /*0604*/ 	.word	0x00000010
        /*0608*/ 	.word	0x0000e0c0
        /*060c*/ 	.short	0x010a
        /*060e*/ 	.byte	0xff
	.zero		1


	//   ....[45]....
        /*0610*/ 	.word	0x000071c0
        /*0614*/ 	.word	0x00000010
        /*0618*/ 	.word	0x0000e0b0
        /*061c*/ 	.short	0x0101
        /*061e*/ 	.byte	0xff
	.zero		1


	//   ....[46]....
        /*0620*/ 	.word	0x00007770
        /*0624*/ 	.word	0x00000010
        /*0628*/ 	.word	0x0000e0c8
        /*062c*/ 	.short	0x010a
        /*062e*/ 	.byte	0xff
	.zero		1


	//   ....[47]....
        /*0630*/ 	.word	0x00007b70
        /*0634*/ 	.word	0x00000010
        /*0638*/ 	.word	0x0000e0b8
        /*063c*/ 	.short	0x0101
        /*063e*/ 	.byte	0xff
	.zero		1


	//   ....[48]....
        /*0640*/ 	.word	0x00007c20
        /*0644*/ 	.word	0x0000002f
        /*0648*/ 	.word	0x0000e070
        /*064c*/ 	.short	0x010a
        /*064e*/ 	.byte	0xff
	.zero		1


	//   ....[49]....
        /*0650*/ 	.word	0x00007cb0
        /*0654*/ 	.word	0x00000000
        /*0658*/ 	.word	0x00000000
        /*065c*/ 	.short	0x0101
        /*065e*/ 	.byte	0xff
	.zero		1


	//   ....[50]....
        /*0660*/ 	.word	0x00007d10
        /*0664*/ 	.word	0x0000002f
        /*0668*/ 	.word	0x0000e080
        /*066c*/ 	.short	0x010a
        /*066e*/ 	.byte	0xff
	.zero		1


	//   ....[51]....
        /*0670*/ 	.word	0x00007e70
        /*0674*/ 	.word	0x0000002f
        /*0678*/ 	.word	0x0000e070
        /*067c*/ 	.short	0x010a
        /*067e*/ 	.byte	0xff
	.zero		1


	//   ....[52]....
        /*0680*/ 	.word	0x00007ff0
        /*0684*/ 	.word	0x0000002f
        /*0688*/ 	.word	0x0000e090
        /*068c*/ 	.short	0x010a
        /*068e*/ 	.byte	0xff
	.zero		1


	//   ....[53]....
        /*0690*/ 	.word	0x000083d0
        /*0694*/ 	.word	0x00000000
        /*0698*/ 	.word	0x00000000
        /*069c*/ 	.short	0x0101
        /*069e*/ 	.byte	0xff
	.zero		1


	//   ....[54]....
        /*06a0*/ 	.word	0x00008450
        /*06a4*/ 	.word	0x00000000
        /*06a8*/ 	.word	0x00000000
        /*06ac*/ 	.short	0x0101
        /*06ae*/ 	.byte	0xff
	.zero		1


	//   ....[55]....
        /*06b0*/ 	.word	0x000084b0
        /*06b4*/ 	.word	0x0000002f
        /*06b8*/ 	.word	0x0000e080
        /*06bc*/ 	.short	0x010a
        /*06be*/ 	.byte	0xff
	.zero		1


	//   ....[56]....
        /*06c0*/ 	.word	0x00008610
        /*06c4*/ 	.word	0x0000002f
        /*06c8*/ 	.word	0x0000e098
        /*06cc*/ 	.short	0x010a
        /*06ce*/ 	.byte	0xff
	.zero		1


	//   ....[57]....
        /*06d0*/ 	.word	0x000089d0
        /*06d4*/ 	.word	0x00000000
        /*06d8*/ 	.word	0x00000000
        /*06dc*/ 	.short	0x0101
        /*06de*/ 	.byte	0xff
	.zero		1


	//   ....[58]....
        /*06e0*/ 	.word	0x00008a60
        /*06e4*/ 	.word	0x00000003
        /*06e8*/ 	.word	0x00000000
        /*06ec*/ 	.short	0x0101
        /*06ee*/ 	.byte	0xff
	.zero		1


	//   ....[59]....
        /*06f0*/ 	.word	0x00008af0
        /*06f4*/ 	.word	0x00000004
        /*06f8*/ 	.word	0x00000000
        /*06fc*/ 	.short	0x0101
        /*06fe*/ 	.byte	0xff
	.zero		1


	//   ....[60]....
        /*0700*/ 	.word	0x00008b40
        /*0704*/ 	.word	0x0000002f
        /*0708*/ 	.word	0x0000e070
        /*070c*/ 	.short	0x010a
        /*070e*/ 	.byte	0xff
	.zero		1


	//   ....[61]....
        /*0710*/ 	.word	0x00008bd0
        /*0714*/ 	.word	0x00000000
        /*0718*/ 	.word	0x00000000
        /*071c*/ 	.short	0x0101
        /*071e*/ 	.byte	0xff
	.zero		1


	//   ....[62]....
        /*0720*/ 	.word	0x00008c30
        /*0724*/ 	.word	0x0000002f
        /*0728*/ 	.word	0x0000e090
        /*072c*/ 	.short	0x010a
        /*072e*/ 	.byte	0xff
	.zero		1


	//   ....[63]....
        /*0730*/ 	.word	0x00008cb0
        /*0734*/ 	.word	0x0000002f
        /*0738*/ 	.word	0x0000e0c0
        /*073c*/ 	.short	0x010a
        /*073e*/ 	.byte	0xff
	.zero		1


	//   ....[64]....
        /*0740*/ 	.word	0x00009940
        /*0744*/ 	.word	0x00000000
        /*0748*/ 	.word	0x00000000
        /*074c*/ 	.short	0x0101
        /*074e*/ 	.byte	0xff
	.zero		1


	//   ....[65]....
        /*0750*/ 	.word	0x00009970
        /*0754*/ 	.word	0x0000002f
        /*0758*/ 	.word	0x0000e0b0
        /*075c*/ 	.short	0x0101
        /*075e*/ 	.byte	0xff
	.zero		1


	//   ....[66]....
        /*0760*/ 	.word	0x000099f0
        /*0764*/ 	.word	0x0000002f
        /*0768*/ 	.word	0x0000e080
        /*076c*/ 	.short	0x010a
        /*076e*/ 	.byte	0xff
	.zero		1


	//   ....[67]....
        /*0770*/ 	.word	0x00009a80
        /*0774*/ 	.word	0x0000001f
        /*0778*/ 	.word	0x00000000
        /*077c*/ 	.short	0x0101
        /*077e*/ 	.byte	0xff
	.zero		1


	//   ....[68]....
        /*0780*/ 	.word	0x00009ad0
        /*0784*/ 	.word	0x0000002f
        /*0788*/ 	.word	0x0000e098
        /*078c*/ 	.short	0x010a
        /*078e*/ 	.byte	0xff
	.zero		1


	//   ....[69]....
        /*0790*/ 	.word	0x00009b50
        /*0794*/ 	.word	0x0000002f
        /*0798*/ 	.word	0x0000e0c8
        /*079c*/ 	.short	0x010a
        /*079e*/ 	.byte	0xff
	.zero		1


	//   ....[70]....
        /*07a0*/ 	.word	0x0000a7a0
        /*07a4*/ 	.word	0x00000003
        /*07a8*/ 	.word	0x00000000
        /*07ac*/ 	.short	0x0101
        /*07ae*/ 	.byte	0xff
	.zero		1


	//   ....[71]....
        /*07b0*/ 	.word	0x0000a7d0
        /*07b4*/ 	.word	0x0000002f
        /*07b8*/ 	.word	0x0000e0b8
        /*07bc*/ 	.short	0x0101
        /*07be*/ 	.byte	0xff
	.zero		1


	//   ....[72]....
        /*07c0*/ 	.word	0x0000ab70
        /*07c4*/ 	.word	0x000000ff
        /*07c8*/ 	.word	0x00000000
        /*07cc*/ 	.short	0x010a
        /*07ce*/ 	.byte	0x07
	.zero		1


	//   ....[73]....
        /*07d0*/ 	.word	0x0000add0
        /*07d4*/ 	.word	0x000000ff
        /*07d8*/ 	.word	0x00000000
        /*07dc*/ 	.short	0x010a
        /*07de*/ 	.byte	0x05
	.zero		1


	//   ....[74]....
        /*07e0*/ 	.word	0x0000ba00
        /*07e4*/ 	.word	0x000000ff
        /*07e8*/ 	.word	0x00000000
        /*07ec*/ 	.short	0x0101
        /*07ee*/ 	.byte	0x04
	.zero		1


	//   ....[75]....
        /*07f0*/ 	.word	0x0000ba70
        /*07f4*/ 	.word	0x000000ff
        /*07f8*/ 	.word	0x00000000
        /*07fc*/ 	.short	0x010a
        /*07fe*/ 	.byte	0x2a
	.zero		1


	//   ....[76]....
        /*0800*/ 	.word	0x0000bdd0
        /*0804*/ 	.word	0x000000ff
        /*0808*/ 	.word	0x00000000
        /*080c*/ 	.short	0x0101
        /*080e*/ 	.byte	0x29
	.zero		1


	//   ....[77]....
        /*0810*/ 	.word	0x0000e7d0
        /*0814*/ 	.word	0x000000ff
        /*0818*/ 	.word	0x00000000
        /*081c*/ 	.short	0x0101
        /*081e*/ 	.byte	0x05
	.zero		1


	//   ....[78]....
        /*0820*/ 	.word	0x0000e950
        /*0824*/ 	.word	0x000000ff
        /*0828*/ 	.word	0x00000000
        /*082c*/ 	.short	0x010a
        /*082e*/ 	.byte	0x06
	.zero		1


	//   ....[79]....
        /*0830*/ 	.word	0x0000efb0
        /*0834*/ 	.word	0x000000ff
        /*0838*/ 	.word	0x00000000
        /*083c*/ 	.short	0x010a
        /*083e*/ 	.byte	0x06
	.zero		1


	//   ....[80]....
        /*0840*/ 	.word	0x0000f210
        /*0844*/ 	.word	0x000000ff
        /*0848*/ 	.word	0x00000000
        /*084c*/ 	.short	0x0101
        /*084e*/ 	.byte	0x04
	.zero		1


	//   ....[81]....
        /*0850*/ 	.word	0x0000f2a0
        /*0854*/ 	.word	0x000000ff
        /*0858*/ 	.word	0x00000000
        /*085c*/ 	.short	0x010a
        /*085e*/ 	.byte	0x04
	.zero		1


	//   ....[82]....
        /*0860*/ 	.word	0x0000f350
        /*0864*/ 	.word	0x000000ff
        /*0868*/ 	.word	0x00000000
        /*086c*/ 	.short	0x0101
        /*086e*/ 	.byte	0x04
	.zero		1


	//   ....[83]....
        /*0870*/ 	.word	0x0000f990
        /*0874*/ 	.word	0x000000ff
        /*0878*/ 	.word	0x0000e010
        /*087c*/ 	.short	0x010a
        /*087e*/ 	.byte	0x08
	.zero		1


	//   ....[84]....
        /*0880*/ 	.word	0x0000fb40
        /*0884*/ 	.word	0x000000ff
        /*0888*/ 	.word	0x0000e038
        /*088c*/ 	.short	0x010a
        /*088e*/ 	.byte	0x11
	.zero		1


	//   ....[85]....
        /*0890*/ 	.word	0x0000fd40
        /*0894*/ 	.word	0x000000ff
        /*0898*/ 	.word	0x0000e018
        /*089c*/ 	.short	0x010a
        /*089e*/ 	.byte	0x08
	.zero		1


	//   ....[86]....
        /*08a0*/ 	.word	0x0000ff30
        /*08a4*/ 	.word	0x000000ff
        /*08a8*/ 	.word	0x0000e038
        /*08ac*/ 	.short	0x010a
        /*08ae*/ 	.byte	0x11
	.zero		1


	//   ....[87]....
        /*08b0*/ 	.word	0x00010270
        /*08b4*/ 	.word	0x000000ff
        /*08b8*/ 	.word	0x0000e038
        /*08bc*/ 	.short	0x010a
        /*08be*/ 	.byte	0x11
	.zero		1


	//   ....[88]....
        /*08c0*/ 	.word	0x000104a0
        /*08c4*/ 	.word	0x000000ff
        /*08c8*/ 	.word	0x0000e038
        /*08cc*/ 	.short	0x010a
        /*08ce*/ 	.byte	0x11
	.zero		1


	//   ....[89]....
        /*08d0*/ 	.word	0x000106a0
        /*08d4*/ 	.word	0x000000ff
        /*08d8*/ 	.word	0x0000e038
        /*08dc*/ 	.short	0x010a
        /*08de*/ 	.byte	0x11
	.zero		1


	//   ....[90]....
        /*08e0*/ 	.word	0x000108a0
        /*08e4*/ 	.word	0x000000ff
        /*08e8*/ 	.word	0x0000e038
        /*08ec*/ 	.short	0x010a
        /*08ee*/ 	.byte	0x11
	.zero		1


	//   ....[91]....
        /*08f0*/ 	.word	0x00010aa0
        /*08f4*/ 	.word	0x000000ff
        /*08f8*/ 	.word	0x0000e038
        /*08fc*/ 	.short	0x010a
        /*08fe*/ 	.byte	0x11
	.zero		1


	//   ....[92]....
        /*0900*/ 	.word	0x00010ca0
        /*0904*/ 	.word	0x000000ff
        /*0908*/ 	.word	0x0000e038
        /*090c*/ 	.short	0x010a
        /*090e*/ 	.byte	0x11
	.zero		1


	//   ....[93]....
        /*0910*/ 	.word	0x00010eb0
        /*0914*/ 	.word	0x000000ff
        /*0918*/ 	.word	0x0000e038
        /*091c*/ 	.short	0x010a
        /*091e*/ 	.byte	0x11
	.zero		1


	//   ....[94]....
        /*0920*/ 	.word	0x000110b0
        /*0924*/ 	.word	0x000000ff
        /*0928*/ 	.word	0x0000e038
        /*092c*/ 	.short	0x010a
        /*092e*/ 	.byte	0x11
	.zero		1


	//   ....[95]....
        /*0930*/ 	.word	0x00011300
        /*0934*/ 	.word	0x000000ff
        /*0938*/ 	.word	0x0000e038
        /*093c*/ 	.short	0x010a
        /*093e*/ 	.byte	0x11
	.zero		1


	//   ....[96]....
        /*0940*/ 	.word	0x00011500
        /*0944*/ 	.word	0x000000ff
        /*0948*/ 	.word	0x0000e038
        /*094c*/ 	.short	0x010a
        /*094e*/ 	.byte	0x11
	.zero		1


	//   ....[97]....
        /*0950*/ 	.word	0x00011720
        /*0954*/ 	.word	0x000000ff
        /*0958*/ 	.word	0x0000e038
        /*095c*/ 	.short	0x010a
        /*095e*/ 	.byte	0x11
	.zero		1


	//   ....[98]....
        /*0960*/ 	.word	0x00011920
        /*0964*/ 	.word	0x000000ff
        /*0968*/ 	.word	0x0000e038
        /*096c*/ 	.short	0x010a
        /*096e*/ 	.byte	0x11
	.zero		1


	//   ....[99]....
        /*0970*/ 	.word	0x00011b50
        /*0974*/ 	.word	0x000000ff
        /*0978*/ 	.word	0x0000e038
        /*097c*/ 	.short	0x010a
        /*097e*/ 	.byte	0x11
	.zero		1


	//   ....[100]....
        /*0980*/ 	.word	0x00011d50
        /*0984*/ 	.word	0x000000ff
        /*0988*/ 	.word	0x0000e038
        /*098c*/ 	.short	0x010a
        /*098e*/ 	.byte	0x09
	.zero		1


	//   ....[101]....
        /*0990*/ 	.word	0x000123f0
        /*0994*/ 	.word	0x000000ff
        /*0998*/ 	.word	0x0000e0b0
        /*099c*/ 	.short	0x010a
        /*099e*/ 	.byte	0x11
	.zero		1


	//   ....[102]....
        /*09a0*/ 	.word	0x00012490
        /*09a4*/ 	.word	0x000000ff
        /*09a8*/ 	.word	0x0000e0b8
        /*09ac*/ 	.short	0x010a
        /*09ae*/ 	.byte	0x11
	.zero		1


	//   ....[103]....
        /*09b0*/ 	.word	0x00012570
        /*09b4*/ 	.word	0x000000ff
        /*09b8*/ 	.word	0x00000000
        /*09bc*/ 	.short	0x0101
        /*09be*/ 	.byte	0x08
	.zero		1


	//   ....[104]....
        /*09c0*/ 	.word	0x000125f0
        /*09c4*/ 	.word	0x000000ff
        /*09c8*/ 	.word	0x00000000
        /*09cc*/ 	.short	0x0101
        /*09ce*/ 	.byte	0x11
	.zero		1


	//   ....[105]....
        /*09d0*/ 	.word	0x00012920
        /*09d4*/ 	.word	0x00000000
        /*09d8*/ 	.word	0x0000e000
        /*09dc*/ 	.short	0x010a
        /*09de*/ 	.byte	0xff
	.zero		1


	//   ....[106]....
        /*09e0*/ 	.word	0x00012980
        /*09e4*/ 	.word	0x00000000
        /*09e8*/ 	.word	0x0000e020
        /*09ec*/ 	.short	0x010a
        /*09ee*/ 	.byte	0xff
	.zero		1


	//   ....[107]....
        /*09f0*/ 	.word	0x000129e0
        /*09f4*/ 	.word	0x00000003
        /*09f8*/ 	.word	0x0000e058
        /*09fc*/ 	.short	0x010a
        /*09fe*/ 	.byte	0xff
	.zero		1


	//   ....[108]....
        /*0a00*/ 	.word	0x00012a40
        /*0a04*/ 	.word	0x00000000
        /*0a08*/ 	.word	0x0000e008
        /*0a0c*/ 	.short	0x010a
        /*0a0e*/ 	.byte	0xff
	.zero		1


	//   ....[109]....
        /*0a10*/ 	.word	0x00012aa0
        /*0a14*/ 	.word	0x00000003
        /*0a18*/ 	.word	0x0000e068
        /*0a1c*/ 	.short	0x010a
        /*0a1e*/ 	.byte	0xff
	.zero		1


	//   ....[110]....
        /*0a20*/ 	.word	0x00012b00
        /*0a24*/ 	.word	0x00000000
        /*0a28*/ 	.word	0x0000e020
        /*0a2c*/ 	.short	0x010a
        /*0a2e*/ 	.byte	0xff
	.zero		1


	//   ....[111]....
        /*0a30*/ 	.word	0x00012b60
        /*0a34*/ 	.word	0x00000000
        /*0a38*/ 	.word	0x0000e0a0
        /*0a3c*/ 	.short	0x010a
        /*0a3e*/ 	.byte	0xff
	.zero		1


	//   ....[112]....
        /*0a40*/ 	.word	0x00012bc0
        /*0a44*/ 	.word	0x00000000
        /*0a48*/ 	.word	0x0000e058
        /*0a4c*/ 	.short	0x010a
        /*0a4e*/ 	.byte	0xff
	.zero		1


	//   ....[113]....
        /*0a50*/ 	.word	0x00012c20
        /*0a54*/ 	.word	0x00000000
        /*0a58*/ 	.word	0x0000e020
        /*0a5c*/ 	.short	0x010a
        /*0a5e*/ 	.byte	0xff
	.zero		1


	//   ....[114]....
        /*0a60*/ 	.word	0x00012c80
        /*0a64*/ 	.word	0x00000000
        /*0a68*/ 	.word	0x0000e0a8
        /*0a6c*/ 	.short	0x010a
        /*0a6e*/ 	.byte	0xff
	.zero		1


	//   ....[115]....
        /*0a70*/ 	.word	0x00012ce0
        /*0a74*/ 	.word	0x00000000
        /*0a78*/ 	.word	0x0000e068
        /*0a7c*/ 	.short	0x010a
        /*0a7e*/ 	.byte	0xff
	.zero		1


	//   ....[116]....
        /*0a80*/ 	.word	0x00012d40
        /*0a84*/ 	.word	0x00000000
        /*0a88*/ 	.word	0x0000e020
        /*0a8c*/ 	.short	0x010a
        /*0a8e*/ 	.byte	0xff
	.zero		1


	//   ....[117]....
        /*0a90*/ 	.word	0x00012da0
        /*0a94*/ 	.word	0x00000000
        /*0a98*/ 	.word	0x0000e0a0
        /*0a9c*/ 	.short	0x010a
        /*0a9e*/ 	.byte	0xff
	.zero		1


	//   ....[118]....
        /*0aa0*/ 	.word	0x00012e20
        /*0aa4*/ 	.word	0x00000006
        /*0aa8*/ 	.word	0x0000e058
        /*0aac*/ 	.short	0x010a
        /*0aae*/ 	.byte	0xff
	.zero		1


	//   ....[119]....
        /*0ab0*/ 	.word	0x00012e80
        /*0ab4*/ 	.word	0x00000000
        /*0ab8*/ 	.word	0x0000e0a8
        /*0abc*/ 	.short	0x010a
        /*0abe*/ 	.byte	0xff
	.zero		1


	//   ....[120]....
        /*0ac0*/ 	.word	0x00012ee0
        /*0ac4*/ 	.word	0x00000000
        /*0ac8*/ 	.word	0x0000e068
        /*0acc*/ 	.short	0x010a
        /*0ace*/ 	.byte	0xff
	.zero		1


	//   ....[121]....
        /*0ad0*/ 	.word	0x00012f30
        /*0ad4*/ 	.word	0x00000010
        /*0ad8*/ 	.word	0x0000e0c0
        /*0adc*/ 	.short	0x010a
        /*0ade*/ 	.byte	0xff
	.zero		1


	//   ....[122]....
        /*0ae0*/ 	.word	0x00012f80
        /*0ae4*/ 	.word	0x00000010
        /*0ae8*/ 	.word	0x0000e0c8
        /*0aec*/ 	.short	0x010a
        /*0aee*/ 	.byte	0xff
	.zero		1


	//   ....[123]....
        /*0af0*/ 	.word	0x00012fd0
        /*0af4*/ 	.word	0x0000002f
        /*0af8*/ 	.word	0x0000e070
        /*0afc*/ 	.short	0x010a
        /*0afe*/ 	.byte	0xff
	.zero		1


	//   ....[124]....
        /*0b00*/ 	.word	0x00013020
        /*0b04*/ 	.word	0x0000002f
        /*0b08*/ 	.word	0x0000e080
        /*0b0c*/ 	.short	0x010a
        /*0b0e*/ 	.byte	0xff
	.zero		1


	//   ....[125]....
        /*0b10*/ 	.word	0x00013070
        /*0b14*/ 	.word	0x0000002f
        /*0b18*/ 	.word	0x0000e070
        /*0b1c*/ 	.short	0x010a
        /*0b1e*/ 	.byte	0xff
	.zero		1


	//   ....[126]....
        /*0b20*/ 	.word	0x000130c0
        /*0b24*/ 	.word	0x0000002f
        /*0b28*/ 	.word	0x0000e090
        /*0b2c*/ 	.short	0x010a
        /*0b2e*/ 	.byte	0xff
	.zero		1


	//   ....[127]....
        /*0b30*/ 	.word	0x00013110
        /*0b34*/ 	.word	0x0000002f
        /*0b38*/ 	.word	0x0000e080
        /*0b3c*/ 	.short	0x010a
        /*0b3e*/ 	.byte	0xff
	.zero		1


	//   ....[128]....
        /*0b40*/ 	.word	0x00013160
        /*0b44*/ 	.word	0x0000002f
        /*0b48*/ 	.word	0x0000e098
        /*0b4c*/ 	.short	0x010a
        /*0b4e*/ 	.byte	0xff
	.zero		1


	//   ....[129]....
        /*0b50*/ 	.word	0x000131b0
        /*0b54*/ 	.word	0x0000002f
        /*0b58*/ 	.word	0x0000e070
        /*0b5c*/ 	.short	0x010a
        /*0b5e*/ 	.byte	0xff
	.zero		1


	//   ....[130]....
        /*0b60*/ 	.word	0x00013200
        /*0b64*/ 	.word	0x0000002f
        /*0b68*/ 	.word	0x0000e090
        /*0b6c*/ 	.short	0x010a
        /*0b6e*/ 	.byte	0xff
	.zero		1


	//   ....[131]....
        /*0b70*/ 	.word	0x00013250
        /*0b74*/ 	.word	0x0000002f
        /*0b78*/ 	.word	0x0000e0c0
        /*0b7c*/ 	.short	0x010a
        /*0b7e*/ 	.byte	0xff
	.zero		1


	//   ....[132]....
        /*0b80*/ 	.word	0x000132a0
        /*0b84*/ 	.word	0x0000002f
        /*0b88*/ 	.word	0x0000e080
        /*0b8c*/ 	.short	0x010a
        /*0b8e*/ 	.byte	0xff
	.zero		1


	//   ....[133]....
        /*0b90*/ 	.word	0x000132f0
        /*0b94*/ 	.word	0x0000002f
        /*0b98*/ 	.word	0x0000e098
        /*0b9c*/ 	.short	0x010a
        /*0b9e*/ 	.byte	0xff
	.zero		1


	//   ....[134]....
        /*0ba0*/ 	.word	0x00013340
        /*0ba4*/ 	.word	0x0000002f
        /*0ba8*/ 	.word	0x0000e0c8
        /*0bac*/ 	.short	0x010a
        /*0bae*/ 	.byte	0xff
	.zero		1


	//   ....[135]....
        /*0bb0*/ 	.word	0x000133a0
        /*0bb4*/ 	.word	0x00000000
        /*0bb8*/ 	.word	0x00000000
        /*0bbc*/ 	.short	0x010a
        /*0bbe*/ 	.byte	0xff
	.zero		1


	//   ....[136]....
        /*0bc0*/ 	.word	0x00013400
        /*0bc4*/ 	.word	0x00000000
        /*0bc8*/ 	.word	0x00000000
        /*0bcc*/ 	.short	0x010a
        /*0bce*/ 	.byte	0xff
	.zero		1


	//   ....[137]....
        /*0bd0*/ 	.word	0x00013460
        /*0bd4*/ 	.word	0x00000004
        /*0bd8*/ 	.word	0x00000000
        /*0bdc*/ 	.short	0x010a
        /*0bde*/ 	.byte	0xff
	.zero		1


	//   ....[138]....
        /*0be0*/ 	.word	0x000134c0
        /*0be4*/ 	.word	0x00000005
        /*0be8*/ 	.word	0x00000000
        /*0bec*/ 	.short	0x010a
        /*0bee*/ 	.byte	0xff
	.zero		1


	//   ....[139]....
        /*0bf0*/ 	.word	0x00013520
        /*0bf4*/ 	.word	0x00000003
        /*0bf8*/ 	.word	0x00000000
        /*0bfc*/ 	.short	0x010a
        /*0bfe*/ 	.byte	0xff
	.zero		1


	//   ....[140]....
        /*0c00*/ 	.word	0x00013580
        /*0c04*/ 	.word	0x00000000
        /*0c08*/ 	.word	0x00000000
        /*0c0c*/ 	.short	0x010a
        /*0c0e*/ 	.byte	0xff
	.zero		1


	//   ....[141]....
        /*0c10*/ 	.word	0x000135e0
        /*0c14*/ 	.word	0x00000003
        /*0c18*/ 	.word	0x0000e010
        /*0c1c*/ 	.short	0x010a
        /*0c1e*/ 	.byte	0xff
	.zero		1


	//   ....[142]....
        /*0c20*/ 	.word	0x00013640
        /*0c24*/ 	.word	0x00000000
        /*0c28*/ 	.word	0x0000e038
        /*0c2c*/ 	.short	0x010a
        /*0c2e*/ 	.byte	0xff
	.zero		1


	//   ....[143]....
        /*0c30*/ 	.word	0x000136a0
        /*0c34*/ 	.word	0x00000003
        /*0c38*/ 	.word	0x0000e018
        /*0c3c*/ 	.short	0x010a
        /*0c3e*/ 	.byte	0xff
	.zero		1


	//   ....[144]....
        /*0c40*/ 	.word	0x00013700
        /*0c44*/ 	.word	0x00000000
        /*0c48*/ 	.word	0x0000e038
        /*0c4c*/ 	.short	0x010a
        /*0c4e*/ 	.byte	0xff
	.zero		1


	//   ....[145]....
        /*0c50*/ 	.word	0x00013760
        /*0c54*/ 	.word	0x00000000
        /*0c58*/ 	.word	0x0000e038
        /*0c5c*/ 	.short	0x010a
        /*0c5e*/ 	.byte	0xff
	.zero		1


	//   ....[146]....
        /*0c60*/ 	.word	0x000137c0
        /*0c64*/ 	.word	0x00000000
        /*0c68*/ 	.word	0x0000e038
        /*0c6c*/ 	.short	0x010a
        /*0c6e*/ 	.byte	0xff
	.zero		1


	//   ....[147]....
        /*0c70*/ 	.word	0x00013820
        /*0c74*/ 	.word	0x00000000
        /*0c78*/ 	.word	0x0000e038
        /*0c7c*/ 	.short	0x010a
        /*0c7e*/ 	.byte	0xff
	.zero		1


	//   ....[148]....
        /*0c80*/ 	.word	0x00013880
        /*0c84*/ 	.word	0x00000000
        /*0c88*/ 	.word	0x0000e038
        /*0c8c*/ 	.short	0x010a
        /*0c8e*/ 	.byte	0xff
	.zero		1


	//   ....[149]....
        /*0c90*/ 	.word	0x000138e0
        /*0c94*/ 	.word	0x00000000
        /*0c98*/ 	.word	0x0000e038
        /*0c9c*/ 	.short	0x010a
        /*0c9e*/ 	.byte	0xff
	.zero		1


	//   ....[150]....
        /*0ca0*/ 	.word	0x00013940
        /*0ca4*/ 	.word	0x00000000
        /*0ca8*/ 	.word	0x0000e038
        /*0cac*/ 	.short	0x010a
        /*0cae*/ 	.byte	0xff
	.zero		1


	//   ....[151]....
        /*0cb0*/ 	.word	0x000139a0
        /*0cb4*/ 	.word	0x00000000
        /*0cb8*/ 	.word	0x0000e038
        /*0cbc*/ 	.short	0x010a
        /*0cbe*/ 	.byte	0xff
	.zero		1


	//   ....[152]....
        /*0cc0*/ 	.word	0x00013a00
        /*0cc4*/ 	.word	0x00000000
        /*0cc8*/ 	.word	0x0000e038
        /*0ccc*/ 	.short	0x010a
        /*0cce*/ 	.byte	0xff
	.zero		1


	//   ....[153]....
        /*0cd0*/ 	.word	0x00013a60
        /*0cd4*/ 	.word	0x00000000
        /*0cd8*/ 	.word	0x0000e038
        /*0cdc*/ 	.short	0x010a
        /*0cde*/ 	.byte	0xff
	.zero		1


	//   ....[154]....
        /*0ce0*/ 	.word	0x00013ac0
        /*0ce4*/ 	.word	0x00000000
        /*0ce8*/ 	.word	0x0000e038
        /*0cec*/ 	.short	0x010a
        /*0cee*/ 	.byte	0xff
	.zero		1


	//   ....[155]....
        /*0cf0*/ 	.word	0x00013b20
        /*0cf4*/ 	.word	0x00000000
        /*0cf8*/ 	.word	0x0000e038
        /*0cfc*/ 	.short	0x010a
        /*0cfe*/ 	.byte	0xff
	.zero		1


	//   ....[156]....
        /*0d00*/ 	.word	0x00013b80
        /*0d04*/ 	.word	0x00000000
        /*0d08*/ 	.word	0x0000e038
        /*0d0c*/ 	.short	0x010a
        /*0d0e*/ 	.byte	0xff
	.zero		1


	//   ....[157]....
        /*0d10*/ 	.word	0x00013be0
        /*0d14*/ 	.word	0x00000000
        /*0d18*/ 	.word	0x0000e038
        /*0d1c*/ 	.short	0x010a
        /*0d1e*/ 	.byte	0xff
	.zero		1


	//   ....[158]....
        /*0d20*/ 	.word	0x00013c40
        /*0d24*/ 	.word	0x00000000
        /*0d28*/ 	.word	0x0000e038
        /*0d2c*/ 	.short	0x010a
        /*0d2e*/ 	.byte	0xff
	.zero		1


	//   ....[159]....
        /*0d30*/ 	.word	0x00013ca0
        /*0d34*/ 	.word	0x00000000
        /*0d38*/ 	.word	0x0000e0b0
        /*0d3c*/ 	.short	0x010a
        /*0d3e*/ 	.byte	0xff
	.zero		1


	//   ....[160]....
        /*0d40*/ 	.word	0x00013d00
        /*0d44*/ 	.word	0x00000000
        /*0d48*/ 	.word	0x0000e0b8
        /*0d4c*/ 	.short	0x010a
        /*0d4e*/ 	.byte	0xff
	.zero		1


	//----- nvinfo : EIATTR_NUM_MBARRIERS
	.align		4
.L_66:
        /*0d50*/ 	.byte	0x03, 0x38
        /*0d52*/ 	.short	0x001c


	//----- nvinfo : EIATTR_EXIT_INSTR_OFFSETS
	.align		4
        /*0d54*/ 	.byte	0x04, 0x1c
        /*0d56*/ 	.short	(.L_68 - .L_67)


	//   ....[0]....
.L_67:
        /*0d58*/ 	.word	0x00001780


	//   ....[1]....
        /*0d5c*/ 	.word	0x00004140


	//   ....[2]....
        /*0d60*/ 	.word	0x000041a0


	//   ....[3]....
        /*0d64*/ 	.word	0x0000a870


	//   ....[4]....
        /*0d68*/ 	.word	0x0000a8e0


	//   ....[5]....
        /*0d6c*/ 	.word	0x0000f3f0


	//   ....[6]....
        /*0d70*/ 	.word	0x0000f480


	//   ....[7]....
        /*0d74*/ 	.word	0x0000f4d0


	//   ....[8]....
        /*0d78*/ 	.word	0x00011f40


	//   ....[9]....
        /*0d7c*/ 	.word	0x00011f90


	//   ....[10]....
        /*0d80*/ 	.word	0x00012640


	//   ....[11]....
        /*0d84*/ 	.word	0x00012900


	//----- nvinfo : EIATTR_INDIRECT_BRANCH_TARGETS
	.align		4
.L_68:
        /*0d88*/ 	.byte	0x04, 0x34
        /*0d8a*/ 	.short	(.L_70 - .L_69)


	//   ....[0]....
.L_69:
        /*0d8c*/ 	.word	.L_x_471@srel
        /*0d90*/ 	.short	0x0
        /*0d92*/ 	.short	0x0
        /*0d94*/ 	.word	0x3
        /*0d98*/ 	.word	.L_x_472@srel
        /*0d9c*/ 	.word	.L_x_473@srel
        /*0da0*/ 	.word	.L_x_474@srel


	//----- nvinfo : EIATTR_MAX_THREADS
	.align		4
.L_70:
        /*0da4*/ 	.byte	0x04, 0x05
        /*0da6*/ 	.short	(.L_72 - .L_71)
.L_71:
        /*0da8*/ 	.word	0x00000200
        /*0dac*/ 	.word	0x00000001
        /*0db0*/ 	.word	0x00000001


	//----- nvinfo : EIATTR_CRS_STACK_SIZE
	.align		4
.L_72:
        /*0db4*/ 	.byte	0x04, 0x1e
        /*0db6*/ 	.short	(.L_74 - .L_73)
.L_73:
        /*0db8*/ 	.word	0x00000000


	//----- nvinfo : EIATTR_CBANK_PARAM_SIZE
	.align		4
.L_74:
        /*0dbc*/ 	.byte	0x03, 0x19
        /*0dbe*/ 	.short	0x0600


	//----- nvinfo : EIATTR_PARAM_CBANK
	.align		4
        /*0dc0*/ 	.byte	0x04, 0x0a
        /*0dc2*/ 	.short	(.L_76 - .L_75)
	.align		4
.L_75:
        /*0dc4*/ 	.word	index@(.nv.constant0._ZN7cutlass13device_kernelINS_4fmha6kernel36Sm100FmhaFwdKernelTmaWarpspecializedIN4cute5tupleIJiiiNS5_IJNS5_IJiiEEEiEEEEEENS1_10collective38Sm100FmhaFwdMainloopTmaWarpspecializedINS_10bfloat16_tEffNS5_IJNS4_1CILi256EEENSC_ILi128EEENSC_ILi32EEEEEENS5_IJiNSC_ILi1EEES7_EEENS5_IJiSH_NS5_IJNS5_IJNSC_ILi0EEEiEEEiEEEEEESM_NS9_6NoMaskENS5_IJNSC_ILi2EEESH_SH_EEENSC_ILb0EEEEENS9_38Sm100FmhaFwdEpilogueTmaWarpspecializedINS_6half_tEfNS5_IJSE_SF_SE_EEESI_NS5_IJSH_S7_EEESQ_EENS2_23PersistentTileSchedulerENS2_41Sm100FmhaCtxKernelWarpspecializedScheduleEEEEEvNT_6ParamsE)
        /*0dc8*/ 	.short	0x0380
        /*0dca*/ 	.short	0x0600


	//----- nvinfo : EIATTR_SW_WAR
	.align		4
.L_76:
        /*0dcc*/ 	.byte	0x04, 0x36
        /*0dce*/ 	.short	(.L_78 - .L_77)
.L_77:
        /*0dd0*/ 	.word	0x00000008
.L_78:


//--------------------- .nv.callgraph             --------------------------
	.section	.nv.callgraph,"",@"SHT_CUDA_CALLGRAPH"
	.align	4
	.sectionentsize	8
	.align		4
        /*0000*/ 	.word	0x00000000
	.align		4
        /*0004*/ 	.word	0xffffffff
	.align		4
        /*0008*/ 	.word	index@(_ZN7cutlass13device_kernelINS_4fmha6kernel36Sm100FmhaFwdKernelTmaWarpspecializedIN4cute5tupleIJiiiNS5_IJNS5_IJiiEEEiEEEEEENS1_10collective38Sm100FmhaFwdMainloopTmaWarpspecializedINS_10bfloat16_tEffNS5_IJNS4_1CILi256EEENSC_ILi128EEENSC_ILi32EEEEEENS5_IJiNSC_ILi1EEES7_EEENS5_IJiSH_NS5_IJNS5_IJNSC_ILi0EEEiEEEiEEEEEESM_NS9_6NoMaskENS5_IJNSC_ILi2EEESH_SH_EEENSC_ILb0EEEEENS9_38Sm100FmhaFwdEpilogueTmaWarpspecializedINS_6half_tEfNS5_IJSE_SF_SE_EEESI_NS5_IJSH_S7_EEESQ_EENS2_23PersistentTileSchedulerENS2_41Sm100FmhaCtxKernelWarpspecializedScheduleEEEEEvNT_6ParamsE)
	.align		4
        /*000c*/ 	.word	index@(__assertfail)
	.align		4
        /*0010*/ 	.word	index@(_ZN7cutlass13device_kernelINS_4fmha6kernel36Sm100FmhaFwdKernelTmaWarpspecializedIN4cute5tupleIJiiiNS5_IJNS5_IJiiEEEiEEEEEENS1_10collective38Sm100FmhaFwdMainloopTmaWarpspecializedINS_10bfloat16_tEffNS5_IJNS4_1CILi256EEENSC_ILi128EEENSC_ILi32EEEEEENS5_IJiNSC_ILi1EEES7_EEENS5_IJiSH_NS5_IJNS5_IJNSC_ILi0EEEiEEEiEEEEEESM_NS9_6NoMaskENS5_IJNSC_ILi2EEESH_SH_EEENSC_ILb0EEEEENS9_38Sm100FmhaFwdEpilogueTmaWarpspecializedINS_6half_tEfNS5_IJSE_SF_SE_EEESI_NS5_IJSH_S7_EEESQ_EENS2_23PersistentTileSchedulerENS2_41Sm100FmhaCtxKernelWarpspecializedScheduleEEEEEvNT_6ParamsE)
	.align		4
        /*0014*/ 	.word	index@(vprintf)
	.align		4
        /*0018*/ 	.word	0x00000000
	.align		4
        /*001c*/ 	.word	0xfffffffe
	.align		4
        /*0020*/ 	.word	0x00000000
	.align		4
        /*0024*/ 	.word	0xfffffffd
	.align		4
        /*0028*/ 	.word	0x00000000
	.align		4
        /*002c*/ 	.word	0xfffffffc


//--------------------- .nv.constant4             --------------------------
	.section	.nv.constant4,"a",@progbits
	.align	8
	.align		8
.nv.constant4:
        /*0000*/ 	.dword	vprintf
	.align		8
        /*0008*/ 	.dword	__assertfail
	.align		8
        /*0010*/ 	.dword	__unnamed_1
	.align		8
        /*0018*/ 	.dword	__unnamed_2
	.align		8
        /*0020*/ 	.dword	__unnamed_3
	.align		8
        /*0028*/ 	.dword	__unnamed_4
	.align		8
        /*0030*/ 	.dword	__unnamed_5
	.align		8
        /*0038*/ 	.dword	__unnamed_6
	.align		8
        /*0040*/ 	.dword	__unnamed_7
	.align		8
        /*0048*/ 	.dword	_ZN39_INTERNAL_f308b9e8_4_k_cu_31ad5a7a_27904cuda3std3__45__cpo5beginE
	.align		8
        /*0050*/ 	.dword	_ZN39_INTERNAL_f308b9e8_4_k_cu_31ad5a7a_27904cuda3std3__45__cpo3endE
	.align		8
        /*0058*/ 	.dword	_ZN39_INTERNAL_f308b9e8_4_k_cu_31ad5a7a_27904cuda3std3__45__cpo6cbeginE
	.align		8
        /*0060*/ 	.dword	_ZN39_INTERNAL_f308b9e8_4_k_cu_31ad5a7a_27904cuda3std3__45__cpo4cendE
	.align		8
        /*0068*/ 	.dword	_ZN39_INTERNAL_f308b9e8_4_k_cu_31ad5a7a_27904cuda3std3__441_GLOBAL__N__f308b9e8_4_k_cu_31ad5a7a_27906ignoreE
	.align		8
        /*0070*/ 	.dword	_ZN39_INTERNAL_f308b9e8_4_k_cu_31ad5a7a_27904cuda3std3__419piecewise_constructE
	.align		8
        /*0078*/ 	.dword	_ZN39_INTERNAL_f308b9e8_4_k_cu_31ad5a7a_27904cuda3std3__48in_placeE
	.align		8
        /*0080*/ 	.dword	_ZN39_INTERNAL_f308b9e8_4_k_cu_31ad5a7a_27904cuda3std6ranges3__45__cpo4swapE
	.align		8
        /*0088*/ 	.dword	_ZN39_INTERNAL_f308b9e8_4_k_cu_31ad5a7a_27904cuda3std6ranges3__45__cpo9iter_moveE
	.align		8
        /*0090*/ 	.dword	_ZN39_INTERNAL_f308b9e8_4_k_cu_31ad5a7a_27904cute7productE
	.align		8
        /*0098*/ 	.dword	_ZN39_INTERNAL_f308b9e8_4_k_cu_31ad5a7a_27904cute1_E
	.align		8
        /*00a0*/ 	.dword	$str$22
	.align		8
        /*00a8*/ 	.dword	$str$23
	.align		8
        /*00b0*/ 	.dword	$str$26
	.align		8
        /*00b8*/ 	.dword	$str$27
	.align		8
        /*00c0*/ 	.dword	$str$28
	.align		8
        /*00c8*/ 	.dword	$str$29
	.align		8
        /*00d0*/ 	.dword	$str$30
	.align		8
        /*00d8*/ 	.dword	$str$31
	.align		8
        /*00e0*/ 	.dword	$str$32
	.align		8
        /*00e8*/ 	.dword	$str$33
	.align		8
        /*00f0*/ 	.dword	$str$34
	.align		8
        /*00f8*/ 	.dword	$str$35
	.align		8
        /*0100*/ 	.dword	$str$36
	.align		8
        /*0108*/ 	.dword	$str$37


//--------------------- .nv.constant2._ZN7cutlass13device_kernelINS_4fmha6kernel36Sm100FmhaFwdKernelTmaWarpspecializedIN4cute5tupleIJiiiNS5_IJNS5_IJiiEEEiEEEEEENS1_10collective38Sm100FmhaFwdMainloopTmaWarpspecializedINS_10bfloat16_tEffNS5_IJNS4_1CILi256EEENSC_ILi128EEENSC_ILi32EEEEEENS5_IJiNSC_ILi1EEES7_EEENS5_IJiSH_NS5_IJNS5_IJNSC_ILi0EEEiEEEiEEEEEESM_NS9_6NoMaskENS5_IJNSC_ILi2EEESH_SH_EEENSC_ILb0EEEEENS9_38Sm100FmhaFwdEpilogueTmaWarpspecializedINS_6half_tEfNS5_IJSE_SF_SE_EEESI_NS5_IJSH_S7_EEESQ_EENS2_23PersistentTileSchedulerENS2_41Sm100FmhaCtxKernelWarpspecializedScheduleEEEEEvNT_6ParamsE --------------------------
	.section	.nv.constant2._ZN7cutlass13device_kernelINS_4fmha6kernel36Sm100FmhaFwdKernelTmaWarpspecializedIN4cute5tupleIJiiiNS5_IJNS5_IJiiEEEiEEEEEENS1_10collective38Sm100FmhaFwdMainloopTmaWarpspecializedINS_10bfloat16_tEffNS5_IJNS4_1CILi256EEENSC_ILi128EEENSC_ILi32EEEEEENS5_IJiNSC_ILi1EEES7_EEENS5_IJiSH_NS5_IJNS5_IJNSC_ILi0EEEiEEEiEEEEEESM_NS9_6NoMaskENS5_IJNSC_ILi2EEESH_SH_EEENSC_ILb0EEEEENS9_38Sm100FmhaFwdEpilogueTmaWarpspecializedINS_6half_tEfNS5_IJSE_SF_SE_EEESI_NS5_IJSH_S7_EEESQ_EENS2_23PersistentTileSchedulerENS2_41Sm100FmhaCtxKernelWarpspecializedScheduleEEEEEvNT_6ParamsE,"a",@progbits
	.sectionflags	@""
	.align	4
.nv.constant2._ZN7cutlass13device_kernelINS_4fmha6kernel36Sm100FmhaFwdKernelTmaWarpspecializedIN4cute5tupleIJiiiNS5_IJNS5_IJiiEEEiEEEEEENS1_10collective38Sm100FmhaFwdMainloopTmaWarpspecializedINS_10bfloat16_tEffNS5_IJNS4_1CILi256EEENSC_ILi128EEENSC_ILi32EEEEEENS5_IJiNSC_ILi1EEES7_EEENS5_IJiSH_NS5_IJNS5_IJNSC_ILi0EEEiEEEiEEEEEESM_NS9_6NoMaskENS5_IJNSC_ILi2EEESH_SH_EEENSC_ILb0EEEEENS9_38Sm100FmhaFwdEpilogueTmaWarpspecializedINS_6half_tEfNS5_IJSE_SF_SE_EEESI_NS5_IJSH_S7_EEESQ_EENS2_23PersistentTileSchedulerENS2_41Sm100FmhaCtxKernelWarpspecializedScheduleEEEEEvNT_6ParamsE:
        /*0000*/ 	.byte	0x90, 0xf4, 0x00, 0x00, 0x50, 0x1f, 0x01, 0x00, 0x60, 0xf4, 0x00, 0x00


//--------------------- .text._ZN7cutlass13device_kernelINS_4fmha6kernel36Sm100FmhaFwdKernelTmaWarpspecializedIN4cute5tupleIJiiiNS5_IJNS5_IJiiEEEiEEEEEENS1_10collective38Sm100FmhaFwdMainloopTmaWarpspecializedINS_10bfloat16_tEffNS5_IJNS4_1CILi256EEENSC_ILi128EEENSC_ILi32EEEEEENS5_IJiNSC_ILi1EEES7_EEENS5_IJiSH_NS5_IJNS5_IJNSC_ILi0EEEiEEEiEEEEEESM_NS9_6NoMaskENS5_IJNSC_ILi2EEESH_SH_EEENSC_ILb0EEEEENS9_38Sm100FmhaFwdEpilogueTmaWarpspecializedINS_6half_tEfNS5_IJSE_SF_SE_EEESI_NS5_IJSH_S7_EEESQ_EENS2_23PersistentTileSchedulerENS2_41Sm100FmhaCtxKernelWarpspecializedScheduleEEEEEvNT_6ParamsE --------------------------
	.section	.text._ZN7cutlass13device_kernelINS_4fmha6kernel36Sm100FmhaFwdKernelTmaWarpspecializedIN4cute5tupleIJiiiNS5_IJNS5_IJiiEEEiEEEEEENS1_10collective38Sm100FmhaFwdMainloopTmaWarpspecializedINS_10bfloat16_tEffNS5_IJNS4_1CILi256EEENSC_ILi128EEENSC_ILi32EEEEEENS5_IJiNSC_ILi1EEES7_EEENS5_IJiSH_NS5_IJNS5_IJNSC_ILi0EEEiEEEiEEEEEESM_NS9_6NoMaskENS5_IJNSC_ILi2EEESH_SH_EEENSC_ILb0EEEEENS9_38Sm100FmhaFwdEpilogueTmaWarpspecializedINS_6half_tEfNS5_IJSE_SF_SE_EEESI_NS5_IJSH_S7_EEESQ_EENS2_23PersistentTileSchedulerENS2_41Sm100FmhaCtxKernelWarpspecializedScheduleEEEEEvNT_6ParamsE,"ax",@progbits
	.align	128
.text._ZN7cutlass13device_kernelINS_4fmha6kernel36Sm100FmhaFwdKernelTmaWarpspecializedIN4cute5tupleIJiiiNS5_IJNS5_IJiiEEEiEEEEEENS1_10collective38Sm100FmhaFwdMainloopTmaWarpspecializedINS_10bfloat16_tEffNS5_IJNS4_1CILi256EEENSC_ILi128EEENSC_ILi32EEEEEENS5_IJiNSC_ILi1EEES7_EEENS5_IJiSH_NS5_IJNS5_IJNSC_ILi0EEEiEEEiEEEEEESM_NS9_6NoMaskENS5_IJNSC_ILi2EEESH_SH_EEENSC_ILb0EEEEENS9_38Sm100FmhaFwdEpilogueTmaWarpspecializedINS_6half_tEfNS5_IJSE_SF_SE_EEESI_NS5_IJSH_S7_EEESQ_EENS2_23PersistentTileSchedulerENS2_41Sm100FmhaCtxKernelWarpspecializedScheduleEEEEEvNT_6ParamsE:
        .type           _ZN7cutlass13device_kernelINS_4fmha6kernel36Sm100FmhaFwdKernelTmaWarpspecializedIN4cute5tupleIJiiiNS5_IJNS5_IJiiEEEiEEEEEENS1_10collective38Sm100FmhaFwdMainloopTmaWarpspecializedINS_10bfloat16_tEffNS5_IJNS4_1CILi256EEENSC_ILi128EEENSC_ILi32EEEEEENS5_IJiNSC_ILi1EEES7_EEENS5_IJiSH_NS5_IJNS5_IJNSC_ILi0EEEiEEEiEEEEEESM_NS9_6NoMaskENS5_IJNSC_ILi2EEESH_SH_EEENSC_ILb0EEEEENS9_38Sm100FmhaFwdEpilogueTmaWarpspecializedINS_6half_tEfNS5_IJSE_SF_SE_EEESI_NS5_IJSH_S7_EEESQ_EENS2_23PersistentTileSchedulerENS2_41Sm100FmhaCtxKernelWarpspecializedScheduleEEEEEvNT_6ParamsE,@function
        .size           _ZN7cutlass13device_kernelINS_4fmha6kernel36Sm100FmhaFwdKernelTmaWarpspecializedIN4cute5tupleIJiiiNS5_IJNS5_IJiiEEEiEEEEEENS1_10collective38Sm100FmhaFwdMainloopTmaWarpspecializedINS_10bfloat16_tEffNS5_IJNS4_1CILi256EEENSC_ILi128EEENSC_ILi32EEEEEENS5_IJiNSC_ILi1EEES7_EEENS5_IJiSH_NS5_IJNS5_IJNSC_ILi0EEEiEEEiEEEEEESM_NS9_6NoMaskENS5_IJNSC_ILi2EEESH_SH_EEENSC_ILb0EEEEENS9_38Sm100FmhaFwdEpilogueTmaWarpspecializedINS_6half_tEfNS5_IJSE_SF_SE_EEESI_NS5_IJSH_S7_EEESQ_EENS2_23PersistentTileSchedulerENS2_41Sm100FmhaCtxKernelWarpspecializedScheduleEEEEEvNT_6ParamsE,(.L_x_475 - _ZN7cutlass13device_kernelINS_4fmha6kernel36Sm100FmhaFwdKernelTmaWarpspecializedIN4cute5tupleIJiiiNS5_IJNS5_IJiiEEEiEEEEEENS1_10collective38Sm100FmhaFwdMainloopTmaWarpspecializedINS_10bfloat16_tEffNS5_IJNS4_1CILi256EEENSC_ILi128EEENSC_ILi32EEEEEENS5_IJiNSC_ILi1EEES7_EEENS5_IJiSH_NS5_IJNS5_IJNSC_ILi0EEEiEEEiEEEEEESM_NS9_6NoMaskENS5_IJNSC_ILi2EEESH_SH_EEENSC_ILb0EEEEENS9_38Sm100FmhaFwdEpilogueTmaWarpspecializedINS_6half_tEfNS5_IJSE_SF_SE_EEESI_NS5_IJSH_S7_EEESQ_EENS2_23PersistentTileSchedulerENS2_41Sm100FmhaCtxKernelWarpspecializedScheduleEEEEEvNT_6ParamsE)
        .other          _ZN7cutlass13device_kernelINS_4fmha6kernel36Sm100FmhaFwdKernelTmaWarpspecializedIN4cute5tupleIJiiiNS5_IJNS5_IJiiEEEiEEEEEENS1_10collective38Sm100FmhaFwdMainloopTmaWarpspecializedINS_10bfloat16_tEffNS5_IJNS4_1CILi256EEENSC_ILi128EEENSC_ILi32EEEEEENS5_IJiNSC_ILi1EEES7_EEENS5_IJiSH_NS5_IJNS5_IJNSC_ILi0EEEiEEEiEEEEEESM_NS9_6NoMaskENS5_IJNSC_ILi2EEESH_SH_EEENSC_ILb0EEEEENS9_38Sm100FmhaFwdEpilogueTmaWarpspecializedINS_6half_tEfNS5_IJSE_SF_SE_EEESI_NS5_IJSH_S7_EEESQ_EENS2_23PersistentTileSchedulerENS2_41Sm100FmhaCtxKernelWarpspecializedScheduleEEEEEvNT_6ParamsE,@"STO_CUDA_ENTRY STV_DEFAULT"
_ZN7cutlass13device_kernelINS_4fmha6kernel36Sm100FmhaFwdKernelTmaWarpspecializedIN4cute5tupleIJiiiNS5_IJNS5_IJiiEEEiEEEEEENS1_10collective38Sm100FmhaFwdMainloopTmaWarpspecializedINS_10bfloat16_tEffNS5_IJNS4_1CILi256EEENSC_ILi128EEENSC_ILi32EEEEEENS5_IJiNSC_ILi1EEES7_EEENS5_IJiSH_NS5_IJNS5_IJNSC_ILi0EEEiEEEiEEEEEESM_NS9_6NoMaskENS5_IJNSC_ILi2EEESH_SH_EEENSC_ILb0EEEEENS9_38Sm100FmhaFwdEpilogueTmaWarpspecializedINS_6half_tEfNS5_IJSE_SF_SE_EEESI_NS5_IJSH_S7_EEESQ_EENS2_23PersistentTileSchedulerENS2_41Sm100FmhaCtxKernelWarpspecializedScheduleEEEEEvNT_6ParamsE:
[----:B------:R-:W1:Y:S02]  /*0000*/  LDC R1, c[0x0][0x37c] ;  /* 0x0000df00ff017b82 */ /* 0x000e640000000800 */
[----:B-1----:R-:W-:-:S04]  /*0010*/  IADD3 R1, PT, PT, R1, -0x70, RZ ;  /* 0xffffff9001017810 */ /* 0x002fc80007ffe0ff */
[----:B------:R-:W-:Y:S01]  /*0020*/  R2UR UR38, R1 ;  /* 0x00000000012672ca */ /* 0x000fe200000e0000 */
[----:B------:R-:W1:Y:S01]  /*0030*/  S2R R41, SR_TID.X ;  /* 0x0000000000297919 */ /* 0x000e620000002100 */
[----:B------:R-:W2:Y:S01]  /*0040*/  LDCU UR4, c[0x0][0x2f8] ;  /* 0x00005f00ff0477ac */ /* 0x000ea20008000800 */
[----:B------:R-:W3:Y:S01]  /*0050*/  LDCU UR37, c[0x0][0x2fc] ;  /* 0x00005f80ff2577ac */ /* 0x000ee20008000800 */
[----:B------:R-:W-:Y:S02]  /*0060*/  UPLOP3.LUT UP3, UPT, UPT, UPT, UPT, 0x40, 0x4 ;  /* 0x000000000004789c */ /* 0x000fe40003f6e870 */
[----:B------:R-:W-:Y:S02]  /*0070*/  UPLOP3.LUT UP1, UPT, UPT, UPT, UPT, 0x80, 0x8 ;  /* 0x000000000008789c */ /* 0x000fe40003f2f070 */
[----:B------:R-:W-:Y:S02]  /*0080*/  UPLOP3.LUT UP0, UPT, UPT, UPT, UPT, 0x40, 0x4 ;  /* 0x000000000004789c */ /* 0x000fe40003f0e870 */
[----:B------:R-:W-:-:S02]  /*0090*/  UPLOP3.LUT UP6, UPT, UPT, UPT, UPT, 0x40, 0x4 ;  /* 0x000000000004789c */ /* 0x000fc40003fce870 */
[----:B------:R-:W-:Y:S02]  /*00a0*/  UPLOP3.LUT UP5, UPT, UPT, UPT, UPT, 0x40, 0x4 ;  /* 0x000000000004789c */ /* 0x000fe40003fae870 */
[----:B--2---:R-:W-:Y:S02]  /*00b0*/  UIADD3 UR38, UP2, UPT, UR38, UR4, URZ ;  /* 0x0000000426267290 */ /* 0x004fe4000ff5e0ff */
[----:B------:R-:W-:Y:S02]  /*00c0*/  UP2UR UR41, UPR, URZ, 0x8 ;  /* 0x00000008ff297883 */ /* 0x000fe40008000000 */
[----:B---3--:R-:W-:Y:S02]  /*00d0*/  UIADD3.X UR37, UPT, UPT, URZ, UR37, URZ, UP2, !UPT ;  /* 0x00000025ff257290 */ /* 0x008fe400097fe4ff */
[----:B------:R-:W-:Y:S02]  /*00e0*/  UPLOP3.LUT UP2, UPT, UPT, UPT, UPT, 0x80, 0x8 ;  /* 0x000000000008789c */ /* 0x000fe40003f4f070 */
[----:B------:R-:W-:-:S02]  /*00f0*/  UPLOP3.LUT UP4, UPT, UPT, UPT, UPT, 0x40, 0x4 ;  /* 0x000000000004789c */ /* 0x000fc40003f8e870 */
[----:B------:R-:W-:Y:S01]  /*0100*/  UP2UR UR51, UPR, URZ, 0x4 ;  /* 0x00000004ff337883 */ /* 0x000fe20008000000 */
[----:B-1----:R-:W-:-:S05]  /*0110*/  SHF.R.U32.HI R3, RZ, 0x5, R41 ;  /* 0x00000005ff037819 */ /* 0x002fca0000011629 */
[----:B------:R-:W1:Y:S02]  /*0120*/  SHFL.IDX PT, R0, R3, RZ, 0x1f ;  /* 0x00001fff03007589 */ /* 0x000e6400000e0000 */
[----:B-1----:R-:W-:-:S04]  /*0130*/  SHF.R.S32.HI R5, RZ, 0x1f, R0 ;  /* 0x0000001fff057819 */ /* 0x002fc80000011400 */
[----:B------:R-:W-:-:S04]  /*0140*/  LEA.HI R2, R5, R0, RZ, 0x2 ;  /* 0x0000000005027211 */ /* 0x000fc800078f10ff */
[----:B------:R-:W-:-:S04]  /*0150*/  SHF.R.S32.HI R2, RZ, 0x2, R2 ;  /* 0x00000002ff027819 */ /* 0x000fc80000011402 */
[----:B------:R-:W-:-:S13]  /*0160*/  ISETP.NE.AND P0, PT, R2, RZ, PT ;  /* 0x000000ff0200720c */ /* 0x000fda0003f05270 */
[----:B------:R-:W-:Y:S05]  /*0170*/  @!P0 BRA `(.L_x_0) ;  /* 0x0000000400248947 */ /* 0x000fea0003800000 */
[----:B------:R-:W-:-:S13]  /*0180*/  ISETP.NE.AND P0, PT, R2, 0x2, PT ;  /* 0x000000020200780c */ /* 0x000fda0003f05270 */
[----:B------:R-:W-:Y:S05]  /*0190*/  @!P0 BRA `(.L_x_1) ;  /* 0x0000000000f48947 */ /* 0x000fea0003800000 */
[----:B------:R-:W-:-:S13]  /*01a0*/  ISETP.NE.AND P0, PT, R2, 0x1, PT ;  /* 0x000000010200780c */ /* 0x000fda0003f05270 */
[----:B------:R-:W-:Y:S05]  /*01b0*/  @P0 BRA `(.L_x_2) ;  /* 0x00000000002c0947 */ /* 0x000fea0003800000 */
[----:B------:R-:W-:Y:S01]  /*01c0*/  HFMA2 R2, -RZ, RZ, 0, 5.9604644775390625e-08 ;  /* 0x00000001ff027431 */ /* 0x000fe200000001ff */
[----:B------:R-:W-:Y:S02]  /*01d0*/  UPLOP3.LUT UP3, UPT, UPT, UPT, UPT, 0x40, 0x4 ;  /* 0x000000000004789c */ /* 0x000fe40003f6e870 */
[----:B------:R-:W-:Y:S02]  /*01e0*/  UPLOP3.LUT UP2, UPT, UPT, UPT, UPT, 0x40, 0x4 ;  /* 0x000000000004789c */ /* 0x000fe40003f4e870 */
[----:B------:R-:W-:Y:S02]  /*01f0*/  UPLOP3.LUT UP1, UPT, UPT, UPT, UPT, 0x80, 0x8 ;  /* 0x000000000008789c */ /* 0x000fe40003f2f070 */
[----:B------:R-:W-:Y:S02]  /*0200*/  UPLOP3.LUT UP0, UPT, UPT, UPT, UPT, 0x40, 0x4 ;  /* 0x000000000004789c */ /* 0x000fe40003f0e870 */
[----:B------:R-:W-:Y:S02]  /*0210*/  UPLOP3.LUT UP6, UPT, UPT, UPT, UPT, 0x40, 0x4 ;  /* 0x000000000004789c */ /* 0x000fe40003fce870 */
[----:B------:R-:W-:-:S02]  /*0220*/  UPLOP3.LUT UP5, UPT, UPT, UPT, UPT, 0x40, 0x4 ;  /* 0x000000000004789c */ /* 0x000fc40003fae870 */
[----:B------:R-:W-:Y:S02]  /*0230*/  UPLOP3.LUT UP4, UPT, UPT, UPT, UPT, 0x80, 0x8 ;  /* 0x000000000008789c */ /* 0x000fe40003f8f070 */
[----:B------:R-:W-:Y:S02]  /*0240*/  UP2UR UR41, UPR, URZ, 0x8 ;  /* 0x00000008ff297883 */ /* 0x000fe40008000000 */
[----:B------:R-:W-:Y:S01]  /*0250*/  UP2UR UR51, UPR, URZ, 0x4 ;  /* 0x00000004ff337883 */ /* 0x000fe20008000000 */
[----:B------:R-:W-:Y:S11]  /*0260*/  BRA `(.L_x_0) ;  /* 0x0000000000e87947 */ /* 0x000ff60003800000 */
.L_x_2:
[----:B------:R-:W-:Y:S01]  /*0270*/  ISETP.NE.AND P0, PT, R0, 0xc, PT ;  /* 0x0000000c0000780c */ /* 0x000fe20003f05270 */
[----:B------:R-:W-:Y:S01]  /*0280*/  UPLOP3.LUT UP2, UPT, UPT, UPT, UPT, 0x40, 0x4 ;  /* 0x000000000004789c */ /* 0x000fe20003f4e870 */
[----:B------:R-:W-:Y:S01]  /*0290*/  HFMA2 R2, -RZ, RZ, 0, 1.78813934326171875e-07 ;  /* 0x00000003ff027431 */ /* 0x000fe200000001ff */
[----:B------:R-:W-:Y:S02]  /*02a0*/  UPLOP3.LUT UP1, UPT, UPT, UPT, UPT, 0x80, 0x8 ;  /* 0x000000000008789c */ /* 0x000fe40003f2f070 */
[----:B------:R-:W-:Y:S02]  /*02b0*/  UP2UR UR41, UPR, URZ, 0x4 ;  /* 0x00000004ff297883 */ /* 0x000fe40008000000 */
[----:B------:R-:W-:Y:S02]  /*02c0*/  UPLOP3.LUT UP2, UPT, UPT, UPT, UPT, 0x40, 0x4 ;  /* 0x000000000004789c */ /* 0x000fe40003f4e870 */
[----:B------:R-:W-:Y:S02]  /*02d0*/  UPLOP3.LUT UP0, UPT, UPT, UPT, UPT, 0x40, 0x4 ;  /* 0x000000000004789c */ /* 0x000fe40003f0e870 */
[----:B------:R-:W-:-:S02]  /*02e0*/  UPLOP3.LUT UP6, UPT, UPT, UPT, UPT, 0x40, 0x4 ;  /* 0x000000000004789c */ /* 0x000fc40003fce870 */
[----:B------:R-:W-:Y:S02]  /*02f0*/  UPLOP3.LUT UP5, UPT, UPT, UPT, UPT, 0x80, 0x8 ;  /* 0x000000000008789c */ /* 0x000fe40003faf070 */
[----:B------:R-:W-:Y:S02]  /*0300*/  UPLOP3.LUT UP4, UPT, UPT, UPT, UPT, 0x40, 0x4 ;  /* 0x000000000004789c */ /* 0x000fe40003f8e870 */
[----:B------:R-:W-:Y:S01]  /*0310*/  UP2UR UR51, UPR, URZ, 0x4 ;  /* 0x00000004ff337883 */ /* 0x000fe20008000000 */
[----:B------:R-:W-:Y:S11]  /*0320*/  @!P0 BRA `(.L_x_0) ;  /* 0x0000000000b88947 */ /* 0x000ff60003800000 */
[----:B------:R-:W-:-:S13]  /*0330*/  ISETP.NE.AND P0, PT, R0, 0xe, PT ;  /* 0x0000000e0000780c */ /* 0x000fda0003f05270 */
[----:B------:R-:W-:Y:S05]  /*0340*/  @!P0 BRA `(.L_x_3) ;  /* 0x00000000005c8947 */ /* 0x000fea0003800000 */
[----:B------:R-:W-:-:S13]  /*0350*/  ISETP.NE.AND P0, PT, R0, 0xd, PT ;  /* 0x0000000d0000780c */ /* 0x000fda0003f05270 */
[----:B------:R-:W-:Y:S05]  /*0360*/  @P0 BRA `(.L_x_4) ;  /* 0x00000000002c0947 */ /* 0x000fea0003800000 */
[----:B------:R-:W-:Y:S01]  /*0370*/  HFMA2 R2, -RZ, RZ, 0, 2.384185791015625e-07 ;  /* 0x00000004ff027431 */ /* 0x000fe200000001ff */
        /* <DEDUP_REMOVED lines=10> */
.L_x_4:
[----:B------:R-:W-:Y:S01]  /*0420*/  HFMA2 R2, -RZ, RZ, 0, 3.5762786865234375e-07 ;  /* 0x00000006ff027431 */ /* 0x000fe200000001ff */
[----:B------:R-:W-:Y:S02]  /*0430*/  UPLOP3.LUT UP3, UPT, UPT, UPT, UPT, 0x40, 0x4 ;  /* 0x000000000004789c */ /* 0x000fe40003f6e870 */
[----:B------:R-:W-:Y:S02]  /*0440*/  UPLOP3.LUT UP2, UPT, UPT, UPT, UPT, 0x40, 0x4 ;  /* 0x000000000004789c */ /* 0x000fe40003f4e870 */
[----:B------:R-:W-:Y:S02]  /*0450*/  UPLOP3.LUT UP0, UPT, UPT, UPT, UPT, 0x40, 0x4 ;  /* 0x000000000004789c */ /* 0x000fe40003f0e870 */
[----:B------:R-:W-:Y:S02]  /*0460*/  UPLOP3.LUT UP6, UPT, UPT, UPT, UPT, 0x40, 0x4 ;  /* 0x000000000004789c */ /* 0x000fe40003fce870 */
[----:B------:R-:W-:Y:S02]  /*0470*/  UPLOP3.LUT UP5, UPT, UPT, UPT, UPT, 0x40, 0x4 ;  /* 0x000000000004789c */ /* 0x000fe40003fae870 */
[----:B------:R-:W-:-:S02]  /*0480*/  UPLOP3.LUT UP4, UPT, UPT, UPT, UPT, 0x40, 0x4 ;  /* 0x000000000004789c */ /* 0x000fc40003f8e870 */
[----:B------:R-:W-:Y:S02]  /*0490*/  UP2UR UR41, UPR, URZ, 0x8 ;  /* 0x00000008ff297883 */ /* 0x000fe40008000000 */
[----:B------:R-:W-:Y:S01]  /*04a0*/  UP2UR UR51, UPR, URZ, 0x4 ;  /* 0x00000004ff337883 */ /* 0x000fe20008000000 */
[----:B------:R-:W-:Y:S11]  /*04b0*/  BRA `(.L_x_0) ;  /* 0x0000000000547947 */ /* 0x000ff60003800000 */
.L_x_3:
[----:B------:R-:W-:Y:S01]  /*04c0*/  HFMA2 R2, -RZ, RZ, 0, 2.98023223876953125e-07 ;  /* 0x00000005ff027431 */ /* 0x000fe200000001ff */
        /* <DEDUP_REMOVED lines=10> */
.L_x_1:
[----:B------:R-:W-:Y:S01]  /*0570*/  HFMA2 R2, -RZ, RZ, 0, 1.1920928955078125e-07 ;  /* 0x00000002ff027431 */ /* 0x000fe200000001ff */
        /* <DEDUP_REMOVED lines=8> */
[----:B------:R-:W-:-:S12]  /*0600*/  UP2UR UR51, UPR, URZ, 0x4 ;  /* 0x00000004ff337883 */ /* 0x000fd80008000000 */
.L_x_0:
[----:B------:R-:W-:Y:S01]  /*0610*/  ELECT P0, URZ, PT ;  /* 0x0000000000ff782f */ /* 0x000fe20003800000 */
[----:B------:R-:W-:Y:S03]  /*0620*/  BSSY.RECONVERGENT B0, `(.L_x_5) ;  /* 0x000000f000007945 */ /* 0x000fe60003800200 */
[----:B------:R-:W-:Y:S02]  /*0630*/  PLOP3.LUT P2, PT, P0, PT, UP0, 0x5d, 0xd5 ;  /* 0x0000000000d5781c */ /* 0x000fe4000074eb0d */
[----:B------:R-:W-:-:S11]  /*0640*/  PLOP3.LUT P1, PT, P0, PT, UP6, 0x5d, 0xd5 ;  /* 0x0000000000d5781c */ /* 0x000fd6000072eb6d */
[----:B------:R-:W-:Y:S05]  /*0650*/  @P2 BRA `(.L_x_6) ;  /* 0x00000000002c2947 */ /* 0x000fea0003800000 */
[----:B------:R-:W1:Y:S02]  /*0660*/  LDCU.64 UR4, c[0x0][0x348] ;  /* 0x00006900ff0477ac */ /* 0x000e640008000a00 */
[----:B-1----:R-:W-:-:S04]  /*0670*/  UIADD3 UR8, UP0, UPT, UR4, 0x80, URZ ;  /* 0x0000008004087890 */ /* 0x002fc8000ff1e0ff */
[----:B------:R-:W-:Y:S02]  /*0680*/  UIADD3.X UR9, UPT, UPT, URZ, UR5, URZ, UP0, !UPT ;  /* 0x00000005ff097290 */ /* 0x000fe400087fe4ff */
[----:B------:R-:W-:-:S04]  /*0690*/  UIADD3 UR6, UP0, UPT, UR4, 0x180, URZ ;  /* 0x0000018004067890 */ /* 0x000fc8000ff1e0ff */
[----:B------:R-:W-:Y:S02]  /*06a0*/  UIADD3.X UR7, UPT, UPT, URZ, UR5, URZ, UP0, !UPT ;  /* 0x00000005ff077290 */ /* 0x000fe400087fe4ff */
[----:B------:R-:W-:Y:S01]  /*06b0*/  UIADD3 UR4, UP0, UPT, UR4, 0x280, URZ ;  /* 0x0000028004047890 */ /* 0x000fe2000ff1e0ff */
[----:B------:R1:W-:Y:S03]  /*06c0*/  UTMACCTL.PF [UR8] ;  /* 0x00000000080079b9 */ /* 0x0003e60008040000 */
[----:B------:R-:W-:-:S03]  /*06d0*/  UIADD3.X UR5, UPT, UPT, URZ, UR5, URZ, UP0, !UPT ;  /* 0x00000005ff057290 */ /* 0x000fc600087fe4ff */
[----:B------:R1:W-:Y:S06]  /*06e0*/  UTMACCTL.PF [UR6] ;  /* 0x00000000060079b9 */ /* 0x0003ec0008040000 */
[----:B------:R1:W-:Y:S02]  /*06f0*/  UTMACCTL.PF [UR4] ;  /* 0x00000000040079b9 */ /* 0x0003e40008040000 */
[----:B-1----:R-:W-:Y:S01]  /*0700*/  NOP ;  /* 0x0000000000007918 */ /* 0x002fe20000000000 */
.L_x_6:
[----:B------:R-:W-:Y:S05]  /*0710*/  BSYNC.RECONVERGENT B0 ;  /* 0x0000000000007941 */ /* 0x000fea0003800200 */
.L_x_5:
[----:B------:R-:W-:Y:S04]  /*0720*/  BSSY.RECONVERGENT B0, `(.L_x_7) ;  /* 0x000001b000007945 */ /* 0x000fe80003800200 */
[----:B------:R-:W-:Y:S05]  /*0730*/  @P1 BRA `(.L_x_8) ;  /* 0x0000000000241947 */ /* 0x000fea0003800000 */
[----:B------:R-:W1:Y:S01]  /*0740*/  LDCU.64 UR4, c[0x0][0x348] ;  /* 0x00006900ff0477ac */ /* 0x000e620008000a00 */
[----:B------:R-:W-:Y:S02]  /*0750*/  PLOP3.LUT P6, PT, PT, PT, PT, 0x80, 0x8 ;  /* 0x000000000008781c */ /* 0x000fe40003fcf070 */
[----:B------:R-:W-:Y:S02]  /*0760*/  PLOP3.LUT P5, PT, PT, PT, PT, 0x8, 0x80 ;  /* 0x000000000080781c */ /* 0x000fe40003fae170 */
[----:B------:R-:W-:Y:S02]  /*0770*/  PLOP3.LUT P4, PT, PT, PT, PT, 0x80, 0x8 ;  /* 0x000000000008781c */ /* 0x000fe40003f8f070 */
[----:B------:R-:W-:Y:S01]  /*0780*/  PLOP3.LUT P3, PT, PT, PT, PT, 0x80, 0x8 ;  /* 0x000000000008781c */ /* 0x000fe20003f6f070 */
[----:B-1----:R-:W-:-:S04]  /*0790*/  UIADD3 UR4, UP0, UPT, UR4, 0x400, URZ ;  /* 0x0000040004047890 */ /* 0x002fc8000ff1e0ff */
[----:B------:R-:W-:-:S09]  /*07a0*/  UIADD3.X UR5, UPT, UPT, URZ, UR5, URZ, UP0, !UPT ;  /* 0x00000005ff057290 */ /* 0x000fd200087fe4ff */
[----:B------:R1:W-:Y:S02]  /*07b0*/  UTMACCTL.PF [UR4] ;  /* 0x00000000040079b9 */ /* 0x0003e40008040000 */
[----:B-1----:R-:W-:Y:S05]  /*07c0*/  BRA `(.L_x_9) ;  /* 0x0000000000407947 */ /* 0x002fea0003800000 */
.L_x_8:
[----:B------:R-:W-:-:S13]  /*07d0*/  ISETP.NE.AND P1, PT, R2, 0x3, PT ;  /* 0x000000030200780c */ /* 0x000fda0003f25270 */
[----:B------:R-:W-:Y:S05]  /*07e0*/  @!P1 BRA `(.L_x_10) ;  /* 0x0000000000289947 */ /* 0x000fea0003800000 */
[----:B------:R-:W-:Y:S02]  /*07f0*/  ISETP.NE.AND P1, PT, R2, 0x4, PT ;  /* 0x000000040200780c */ /* 0x000fe40003f25270 */
[----:B------:R-:W-:Y:S02]  /*0800*/  PLOP3.LUT P4, PT, PT, PT, PT, 0x80, 0x8 ;  /* 0x000000000008781c */ /* 0x000fe40003f8f070 */
[----:B------:R-:W-:Y:S02]  /*0810*/  PLOP3.LUT P5, PT, PT, PT, PT, 0x8, 0x80 ;  /* 0x000000000080781c */ /* 0x000fe40003fae170 */
[----:B------:R-:W-:Y:S02]  /*0820*/  PLOP3.LUT P6, PT, PT, PT, PT, 0x80, 0x8 ;  /* 0x000000000008781c */ /* 0x000fe40003fcf070 */
[----:B------:R-:W-:-:S05]  /*0830*/  PLOP3.LUT P3, PT, PT, PT, PT, 0x80, 0x8 ;  /* 0x000000000008781c */ /* 0x000fca0003f6f070 */
[----:B------:R-:W-:Y:S08]  /*0840*/  @P1 BRA `(.L_x_9) ;  /* 0x0000000000201947 */ /* 0x000ff00003800000 */
[----:B------:R-:W-:Y:S02]  /*0850*/  PLOP3.LUT P5, PT, PT, PT, PT, 0x8, 0x80 ;  /* 0x000000000080781c */ /* 0x000fe40003fae170 */
[----:B------:R-:W-:Y:S02]  /*0860*/  PLOP3.LUT P6, PT, PT, PT, PT, 0x8, 0x80 ;  /* 0x000000000080781c */ /* 0x000fe40003fce170 */
[----:B------:R-:W-:Y:S01]  /*0870*/  PLOP3.LUT P3, PT, PT, PT, PT, 0x8, 0x80 ;  /* 0x000000000080781c */ /* 0x000fe20003f6e170 */
[----:B------:R-:W-:-:S12]  /*0880*/  BRA `(.L_x_9) ;  /* 0x0000000000107947 */ /* 0x000fd80003800000 */
.L_x_10:
[----:B------:R-:W-:Y:S02]  /*0890*/  PLOP3.LUT P6, PT, PT, PT, PT, 0x8, 0x80 ;  /* 0x000000000080781c */ /* 0x000fe40003fce170 */
[----:B------:R-:W-:Y:S02]  /*08a0*/  PLOP3.LUT P5, PT, PT, PT, PT, 0x80, 0x8 ;  /* 0x000000000008781c */ /* 0x000fe40003faf070 */
[----:B------:R-:W-:Y:S02]  /*08b0*/  PLOP3.LUT P4, PT, PT, PT, PT, 0x8, 0x80 ;  /* 0x000000000080781c */ /* 0x000fe40003f8e170 */
[----:B------:R-:W-:-:S13]  /*08c0*/  PLOP3.LUT P3, PT, PT, PT, PT, 0x80, 0x8 ;  /* 0x000000000008781c */ /* 0x000fda0003f6f070 */
.L_x_9:
[----:B------:R-:W-:Y:S05]  /*08d0*/  BSYNC.RECONVERGENT B0 ;  /* 0x0000000000007941 */ /* 0x000fea0003800200 */
.L_x_7:
[----:B------:R-:W1:Y:S01]  /*08e0*/  SHFL.IDX PT, R0, R3, RZ, 0x1f ;  /* 0x00001fff03007589 */ /* 0x000e6200000e0000 */
[----:B------:R-:W-:Y:S02]  /*08f0*/  ISETP.NE.AND P1, PT, R2, 0x3, PT ;  /* 0x000000030200780c */ /* 0x000fe40003f25270 */
[----:B------:R-:W-:Y:S02]  /*0900*/  PLOP3.LUT P0, PT, P0, PT, UP1, 0xae, 0xea ;  /* 0x0000000000ea781c */ /* 0x000fe4000070f51e */
[----:B-1----:R-:W-:-:S13]  /*0910*/  ISETP.NE.AND P2, PT, R0, RZ, PT ;  /* 0x000000ff0000720c */ /* 0x002fda0003f45270 */
[----:B------:R-:W-:Y:S05]  /*0920*/  @P2 BRA `(.L_x_11) ;  /* 0x0000000000382947 */ /* 0x000fea0003800000 */
[----:B------:R-:W1:Y:S01]  /*0930*/  S2UR UR5, SR_CgaCtaId ;  /* 0x00000000000579c3 */ /* 0x000e620000008800 */
[----:B------:R-:W-:Y:S01]  /*0940*/  UMOV UR6, 0x400 ;  /* 0x0000040000067882 */ /* 0x000fe20000000000 */
[----:B------:R-:W-:Y:S01]  /*0950*/  UMOV UR4, 0x1 ;  /* 0x0000000100047882 */ /* 0x000fe20000000000 */
[----:B------:R-:W-:Y:S01]  /*0960*/  ELECT P2, URZ, PT ;  /* 0x0000000000ff782f */ /* 0x000fe20003840000 */
[----:B-1----:R-:W-:Y:S02]  /*0970*/  ULEA UR5, UR5, UR6, 0x18 ;  /* 0x0000000605057291 */ /* 0x002fe4000f8ec0ff */
[----:B------:R-:W-:-:S04]  /*0980*/  UIADD3 UR6, UPT, UPT, -UR4, 0x100000, URZ ;  /* 0x0010000004067890 */ /* 0x000fc8000fffe1ff */
[----:B------:R-:W-:Y:S02]  /*0990*/  USHF.L.U32 UR7, UR6, 0xb, URZ ;  /* 0x0000000b06077899 */ /* 0x000fe400080006ff */
[----:B------:R-:W-:Y:S01]  /*09a0*/  USHF.L.U32 UR6, UR6, 0x1, URZ ;  /* 0x0000000106067899 */ /* 0x000fe200080006ff */
[----:B------:R-:W1:Y:S11]  /*09b0*/  FENCE.VIEW.ASYNC.S ;  /* 0x00000000000073c6 */ /* 0x000e760000000000 */
[----:B-1----:R1:W2:Y:S01]  /*09c0*/  SYNCS.EXCH.64 URZ, [UR5+0xe000], UR6 ;  /* 0x00e0000605ff75b2 */ /* 0x0022a20008000100 */
[----:B------:R1:W3:Y:S01]  /*09d0*/  SYNCS.EXCH.64 URZ, [UR5+0xe010], UR6 ;  /* 0x00e0100605ff75b2 */ /* 0x0002e20008000100 */
[----:B------:R1:W4:Y:S01]  /*09e0*/  SYNCS.EXCH.64 URZ, [UR5+0xe008], UR6 ;  /* 0x00e0080605ff75b2 */ /* 0x0003220008000100 */
[----:B------:R1:W1:Y:S01]  /*09f0*/  SYNCS.EXCH.64 URZ, [UR5+0xe018], UR6 ;  /* 0x00e0180605ff75b2 */ /* 0x0002620008000100 */
[----:B------:R-:W-:Y:S01]  /*0a00*/  NOP ;  /* 0x0000000000007918 */ /* 0x000fe20000000000 */
.L_x_11:
[----:B------:R-:W-:Y:S01]  /*0a10*/  NOP ;  /* 0x0000000000007918 */ /* 0x000fe20000000000 */
[----:B------:R-:W-:Y:S05]  /*0a20*/  @!P1 BRA `(.L_x_12) ;  /* 0x0000000000289947 */ /* 0x000fea0003800000 */
[----:B------:R-:W-:Y:S01]  /*0a30*/  ISETP.NE.AND P1, PT, R2, 0x4, PT ;  /* 0x000000040200780c */ /* 0x000fe20003f25270 */
[----:B------:R-:W-:Y:S02]  /*0a40*/  UPLOP3.LUT UP3, UPT, UPT, UPT, UPT, 0x80, 0x8 ;  /* 0x000000000008789c */ /* 0x000fe40003f6f070 */
[----:B------:R-:W-:Y:S02]  /*0a50*/  UPLOP3.LUT UP2, UPT, UPT, UPT, UPT, 0x40, 0x4 ;  /* 0x000000000004789c */ /* 0x000fe40003f4e870 */
[----:B------:R-:W-:Y:S02]  /*0a60*/  UPLOP3.LUT UP1, UPT, UPT, UPT, UPT, 0x80, 0x8 ;  /* 0x000000000008789c */ /* 0x000fe40003f2f070 */
[----:B------:R-:W-:-:S06]  /*0a70*/  UPLOP3.LUT UP0, UPT, UPT, UPT, UPT, 0x80, 0x8 ;  /* 0x000000000008789c */ /* 0x000fcc0003f0f070 */
[----:B------:R-:W-:Y:S05]  /*0a80*/  @P1 BRA `(.L_x_13) ;  /* 0x0000000000201947 */ /* 0x000fea0003800000 */
[----:B------:R-:W-:Y:S02]  /*0a90*/  UPLOP3.LUT UP2, UPT, UPT, UPT, UPT, 0x40, 0x4 ;  /* 0x000000000004789c */ /* 0x000fe40003f4e870 */
[----:B------:R-:W-:Y:S02]  /*0aa0*/  UPLOP3.LUT UP3, UPT, UPT, UPT, UPT, 0x40, 0x4 ;  /* 0x000000000004789c */ /* 0x000fe40003f6e870 */
[----:B------:R-:W-:Y:S01]  /*0ab0*/  UPLOP3.LUT UP0, UPT, UPT, UPT, UPT, 0x40, 0x4 ;  /* 0x000000000004789c */ /* 0x000fe20003f0e870 */
[----:B------:R-:W-:Y:S05]  /*0ac0*/  BRA `(.L_x_13) ;  /* 0x0000000000107947 */ /* 0x000fea0003800000 */
.L_x_12:
[----:B------:R-:W-:Y:S02]  /*0ad0*/  UPLOP3.LUT UP3, UPT, UPT, UPT, UPT, 0x40, 0x4 ;  /* 0x000000000004789c */ /* 0x000fe40003f6e870 */
[----:B------:R-:W-:Y:S02]  /*0ae0*/  UPLOP3.LUT UP2, UPT, UPT, UPT, UPT, 0x80, 0x8 ;  /* 0x000000000008789c */ /* 0x000fe40003f4f070 */
[----:B------:R-:W-:Y:S02]  /*0af0*/  UPLOP3.LUT UP1, UPT, UPT, UPT, UPT, 0x40, 0x4 ;  /* 0x000000000004789c */ /* 0x000fe40003f2e870 */
[----:B------:R-:W-:Y:S02]  /*0b00*/  UPLOP3.LUT UP0, UPT, UPT, UPT, UPT, 0x80, 0x8 ;  /* 0x000000000008789c */ /* 0x000fe40003f0f070 */
.L_x_13:
[----:B------:R-:W5:Y:S02]  /*0b10*/  SHFL.IDX PT, R0, R3, RZ, 0x1f ;  /* 0x00001fff03007589 */ /* 0x000f6400000e0000 */
[----:B-----5:R-:W-:-:S13]  /*0b20*/  ISETP.NE.AND P1, PT, R0, RZ, PT ;  /* 0x000000ff0000720c */ /* 0x020fda0003f25270 */
[----:B------:R-:W-:Y:S05]  /*0b30*/  @P1 BRA `(.L_x_14) ;  /* 0x0000000000401947 */ /* 0x000fea0003800000 */
[----:B-1----:R-:W1:Y:S01]  /*0b40*/  S2UR UR5, SR_CgaCtaId ;  /* 0x00000000000579c3 */ /* 0x002e620000008800 */
        /* <DEDUP_REMOVED lines=8> */
[----:B-1----:R1:W1:Y:S01]  /*0bd0*/  SYNCS.EXCH.64 URZ, [UR5+0xe020], UR6 ;  /* 0x00e0200605ff75b2 */ /* 0x0022620008000100 */
[----:B------:R1:W1:Y:S01]  /*0be0*/  SYNCS.EXCH.64 URZ, [UR5+0xe038], UR6 ;  /* 0x00e0380605ff75b2 */ /* 0x0002620008000100 */
[----:B------:R1:W1:Y:S01]  /*0bf0*/  SYNCS.EXCH.64 URZ, [UR5+0xe028], UR6 ;  /* 0x00e0280605ff75b2 */ /* 0x0002620008000100 */
[----:B------:R1:W1:Y:S01]  /*0c00*/  SYNCS.EXCH.64 URZ, [UR5+0xe040], UR6 ;  /* 0x00e0400605ff75b2 */ /* 0x0002620008000100 */
[----:B------:R1:W1:Y:S01]  /*0c10*/  SYNCS.EXCH.64 URZ, [UR5+0xe030], UR6 ;  /* 0x00e0300605ff75b2 */ /* 0x0002620008000100 */
[----:B------:R1:W1:Y:S01]  /*0c20*/  SYNCS.EXCH.64 URZ, [UR5+0xe048], UR6 ;  /* 0x00e0480605ff75b2 */ /* 0x0002620008000100 */
[----:B------:R-:W-:Y:S01]  /*0c30*/  NOP ;  /* 0x0000000000007918 */ /* 0x000fe20000000000 */
.L_x_14:
[----:B------:R-:W5:Y:S01]  /*0c40*/  SHFL.IDX PT, R0, R3, RZ, 0x1f ;  /* 0x00001fff03007589 */ /* 0x000f6200000e0000 */
[----:B------:R-:W-:Y:S01]  /*0c50*/  NOP ;  /* 0x0000000000007918 */ /* 0x000fe20000000000 */
[----:B-----5:R-:W-:-:S13]  /*0c60*/  ISETP.NE.AND P1, PT, R0, RZ, PT ;  /* 0x000000ff0000720c */ /* 0x020fda0003f25270 */
[----:B------:R-:W-:Y:S05]  /*0c70*/  @P1 BRA `(.L_x_15) ;  /* 0x0000000000401947 */ /* 0x000fea0003800000 */
[----:B-1----:R-:W1:Y:S01]  /*0c80*/  S2UR UR6, SR_CgaCtaId ;  /* 0x00000000000679c3 */ /* 0x002e620000008800 */
[----:B------:R-:W-:Y:S01]  /*0c90*/  UMOV UR7, 0x400 ;  /* 0x0000040000077882 */ /* 0x000fe20000000000 */
[----:B------:R-:W-:Y:S01]  /*0ca0*/  UMOV UR5, 0x1 ;  /* 0x0000000100057882 */ /* 0x000fe20000000000 */
[----:B------:R-:W-:Y:S01]  /*0cb0*/  UMOV UR4, 0x80 ;  /* 0x0000008000047882 */ /* 0x000fe20000000000 */
[----:B------:R-:W-:-:S04]  /*0cc0*/  UIADD3 UR8, UPT, UPT, -UR5, 0x100000, URZ ;  /* 0x0010000005087890 */ /* 0x000fc8000fffe1ff */
[----:B------:R-:W-:Y:S02]  /*0cd0*/  USHF.L.U32 UR9, UR8, 0xb, URZ ;  /* 0x0000000b08097899 */ /* 0x000fe400080006ff */
[----:B------:R-:W-:Y:S02]  /*0ce0*/  USHF.L.U32 UR8, UR8, 0x1, URZ ;  /* 0x0000000108087899 */ /* 0x000fe400080006ff */
[----:B------:R-:W-:-:S04]  /*0cf0*/  UIADD3 UR4, UPT, UPT, -UR4, 0x100000, URZ ;  /* 0x0010000004047890 */ /* 0x000fc8000fffe1ff */
[----:B------:R-:W-:Y:S02]  /*0d00*/  USHF.L.U32 UR5, UR4, 0xb, URZ ;  /* 0x0000000b04057899 */ /* 0x000fe400080006ff */
[----:B------:R-:W-:Y:S01]  /*0d10*/  USHF.L.U32 UR4, UR4, 0x1, URZ ;  /* 0x0000000104047899 */ /* 0x000fe200080006ff */
[----:B------:R-:W-:Y:S01]  /*0d20*/  ELECT P1, URZ, PT ;  /* 0x0000000000ff782f */ /* 0x000fe20003820000 */
[----:B-1----:R-:W-:Y:S01]  /*0d30*/  ULEA UR6, UR6, UR7, 0x18 ;  /* 0x0000000706067291 */ /* 0x002fe2000f8ec0ff */
[----:B------:R-:W1:Y:S11]  /*0d40*/  FENCE.VIEW.ASYNC.S ;  /* 0x00000000000073c6 */ /* 0x000e760000000000 */
[----:B-1----:R1:W1:Y:S01]  /*0d50*/  SYNCS.EXCH.64 URZ, [UR6+0xe050], UR8 ;  /* 0x00e0500806ff75b2 */ /* 0x0022620008000100 */
[----:B------:R1:W1:Y:S01]  /*0d60*/  SYNCS.EXCH.64 URZ, [UR6+0xe058], UR4 ;  /* 0x00e0580406ff75b2 */ /* 0x0002620008000100 */
[----:B------:R-:W-:Y:S01]  /*0d70*/  NOP ;  /* 0x0000000000007918 */ /* 0x000fe20000000000 */
.L_x_15:
[----:B------:R-:W5:Y:S01]  /*0d80*/  SHFL.IDX PT, R0, R3, RZ, 0x1f ;  /* 0x00001fff03007589 */ /* 0x000f6200000e0000 */
[----:B------:R-:W-:Y:S01]  /*0d90*/  ISETP.NE.AND P2, PT, R2, 0x2, PT ;  /* 0x000000020200780c */ /* 0x000fe20003f45270 */
        /* <DEDUP_REMOVED lines=19> */
.L_x_16:
[----:B------:R-:W-:Y:S01]  /*0ed0*/  NOP ;  /* 0x0000000000007918 */ /* 0x000fe20000000000 */
[----:B------:R-:W-:Y:S05]  /*0ee0*/  @!P2 BRA `(.L_x_17) ;  /* 0x000000000024a947 */ /* 0x000fea0003800000 */
[----:B------:R-:W-:Y:S01]  /*0ef0*/  ISETP.NE.AND P1, PT, R2, RZ, PT ;  /* 0x000000ff0200720c */ /* 0x000fe20003f25270 */
[----:B-1----:R-:W-:Y:S02]  /*0f00*/  UP2UR UR4, UPR, URZ, 0x1 ;  /* 0x00000001ff047883 */ /* 0x002fe40008000000 */
[----:B------:R-:W-:Y:S01]  /*0f10*/  UPLOP3.LUT UP0, UPT, UPT, UPT, UPT, 0x80, 0x8 ;  /* 0x000000000008789c */ /* 0x000fe20003f0f070 */
[----:B------:R-:W-:-:S03]  /*0f20*/  UMOV UR7, URZ ;  /* 0x000000ff00077c82 */ /* 0x000fc60008000000 */
[----:B------:R-:W-:Y:S02]  /*0f30*/  UP2UR UR40, UPR, URZ, 0x1 ;  /* 0x00000001ff287883 */ /* 0x000fe40008000000 */
[----:B------:R-:W-:-:S04]  /*0f40*/  UISETP.NE.AND UP0, UPT, UR4, URZ, UPT ;  /* 0x000000ff0400728c */ /* 0x000fc8000bf05270 */
[----:B------:R-:W-:Y:S07]  /*0f50*/  @P1 BRA `(.L_x_18) ;  /* 0x00000000001c1947 */ /* 0x000fee0003800000 */
[----:B------:R-:W-:Y:S01]  /*0f60*/  UMOV UR7, 0x1 ;  /* 0x0000000100077882 */ /* 0x000fe20000000000 */
[----:B------:R-:W-:Y:S05]  /*0f70*/  BRA `(.L_x_18) ;  /* 0x0000000000147947 */ /* 0x000fea0003800000 */
.L_x_17:
[----:B-1----:R-:W-:Y:S02]  /*0f80*/  UP2UR UR4, UPR, URZ, 0x1 ;  /* 0x00000001ff047883 */ /* 0x002fe40008000000 */
[----:B------:R-:W-:Y:S01]  /*0f90*/  UPLOP3.LUT UP0, UPT, UPT, UPT, UPT, 0x40, 0x4 ;  /* 0x000000000004789c */ /* 0x000fe20003f0e870 */
[----:B------:R-:W-:-:S03]  /*0fa0*/  UMOV UR7, 0x2 ;  /* 0x0000000200077882 */ /* 0x000fc60000000000 */
[----:B------:R-:W-:Y:S02]  /*0fb0*/  UP2UR UR40, UPR, URZ, 0x1 ;  /* 0x00000001ff287883 */ /* 0x000fe40008000000 */
[----:B------:R-:W-:Y:S02]  /*0fc0*/  UISETP.NE.AND UP0, UPT, UR4, URZ, UPT ;  /* 0x000000ff0400728c */ /* 0x000fe4000bf05270 */
.L_x_18:
[----:B------:R-:W1:Y:S02]  /*0fd0*/  SHFL.IDX PT, R0, R3, RZ, 0x1f ;  /* 0x00001fff03007589 */ /* 0x000e6400000e0000 */
[----:B-1----:R-:W-:-:S13]  /*0fe0*/  ISETP.NE.AND P1, PT, R0, RZ, PT ;  /* 0x000000ff0000720c */ /* 0x002fda0003f25270 */
[----:B------:R-:W-:Y:S05]  /*0ff0*/  @P1 BRA `(.L_x_19) ;  /* 0x0000000000301947 */ /* 0x000fea0003800000 */
[----:B------:R-:W1:Y:S01]  /*1000*/  S2UR UR5, SR_CgaCtaId ;  /* 0x00000000000579c3 */ /* 0x000e620000008800 */
[----:B------:R-:W-:Y:S01]  /*1010*/  UMOV UR6, 0x400 ;  /* 0x0000040000067882 */ /* 0x000fe20000000000 */
[----:B------:R-:W-:Y:S01]  /*1020*/  UMOV UR4, 0x80 ;  /* 0x0000008000047882 */ /* 0x000fe20000000000 */
[----:B------:R-:W-:Y:S01]  /*1030*/  ELECT P1, URZ, PT ;  /* 0x0000000000ff782f */ /* 0x000fe20003820000 */
[----:B------:R-:W-:-:S04]  /*1040*/  UIADD3 UR8, UPT, UPT, -UR4, 0x100000, URZ ;  /* 0x0010000004087890 */ /* 0x000fc8000fffe1ff */
[----:B------:R-:W-:Y:S02]  /*1050*/  USHF.L.U32 UR9, UR8, 0xb, URZ ;  /* 0x0000000b08097899 */ /* 0x000fe400080006ff */
[----:B------:R-:W-:Y:S02]  /*1060*/  USHF.L.U32 UR8, UR8, 0x1, URZ ;  /* 0x0000000108087899 */ /* 0x000fe400080006ff */
[----:B-1----:R-:W-:Y:S01]  /*1070*/  ULEA UR5, UR5, UR6, 0x18 ;  /* 0x0000000605057291 */ /* 0x002fe2000f8ec0ff */
[----:B------:R-:W1:Y:S11]  /*1080*/  FENCE.VIEW.ASYNC.S ;  /* 0x00000000000073c6 */ /* 0x000e760000000000 */
[----:B-1----:R1:W1:Y:S01]  /*1090*/  SYNCS.EXCH.64 URZ, [UR5+0xe070], UR8 ;  /* 0x00e0700805ff75b2 */ /* 0x0022620008000100 */
[----:B------:R1:W1:Y:S01]  /*10a0*/  SYNCS.EXCH.64 URZ, [UR5+0xe078], UR8 ;  /* 0x00e0780805ff75b2 */ /* 0x0002620008000100 */
[----:B------:R-:W-:Y:S01]  /*10b0*/  NOP ;  /* 0x0000000000007918 */ /* 0x000fe20000000000 */
.L_x_19:
[----:B------:R-:W-:Y:S01]  /*10c0*/  NOP ;  /* 0x0000000000007918 */ /* 0x000fe20000000000 */
[----:B------:R-:W-:Y:S05]  /*10d0*/  @!P2 BRA `(.L_x_20) ;  /* 0x000000000024a947 */ /* 0x000fea0003800000 */
[----:B------:R-:W-:Y:S01]  /*10e0*/  ISETP.NE.AND P1, PT, R2, 0x1, PT ;  /* 0x000000010200780c */ /* 0x000fe20003f25270 */
[----:B------:R-:W-:Y:S02]  /*10f0*/  UP2UR UR4, UPR, URZ, 0x1 ;  /* 0x00000001ff047883 */ /* 0x000fe40008000000 */
[----:B------:R-:W-:Y:S01]  /*1100*/  UPLOP3.LUT UP0, UPT, UPT, UPT, UPT, 0x80, 0x8 ;  /* 0x000000000008789c */ /* 0x000fe20003f0f070 */
[----:B------:R-:W-:-:S03]  /*1110*/  UMOV UR6, URZ ;  /* 0x000000ff00067c82 */ /* 0x000fc60008000000 */
[----:B------:R-:W-:Y:S02]  /*1120*/  UP2UR UR39, UPR, URZ, 0x1 ;  /* 0x00000001ff277883 */ /* 0x000fe40008000000 */
[----:B------:R-:W-:-:S04]  /*1130*/  UISETP.NE.AND UP0, UPT, UR4, URZ, UPT ;  /* 0x000000ff0400728c */ /* 0x000fc8000bf05270 */
[----:B------:R-:W-:Y:S07]  /*1140*/  @P1 BRA `(.L_x_21) ;  /* 0x00000000001c1947 */ /* 0x000fee0003800000 */
[----:B------:R-:W-:Y:S01]  /*1150*/  UMOV UR6, 0x1 ;  /* 0x0000000100067882 */ /* 0x000fe20000000000 */
[----:B------:R-:W-:Y:S05]  /*1160*/  BRA `(.L_x_21) ;  /* 0x0000000000147947 */ /* 0x000fea0003800000 */
.L_x_20:
[----:B------:R-:W-:Y:S02]  /*1170*/  UP2UR UR4, UPR, URZ, 0x1 ;  /* 0x00000001ff047883 */ /* 0x000fe40008000000 */
[----:B------:R-:W-:Y:S01]  /*1180*/  UPLOP3.LUT UP0, UPT, UPT, UPT, UPT, 0x40, 0x4 ;  /* 0x000000000004789c */ /* 0x000fe20003f0e870 */
[----:B------:R-:W-:-:S03]  /*1190*/  UMOV UR6, 0x2 ;  /* 0x0000000200067882 */ /* 0x000fc60000000000 */
[----:B------:R-:W-:Y:S02]  /*11a0*/  UP2UR UR39, UPR, URZ, 0x1 ;  /* 0x00000001ff277883 */ /* 0x000fe40008000000 */
[----:B------:R-:W-:Y:S02]  /*11b0*/  UISETP.NE.AND UP0, UPT, UR4, URZ, UPT ;  /* 0x000000ff0400728c */ /* 0x000fe4000bf05270 */
.L_x_21:
        /* <DEDUP_REMOVED lines=14> */
[----:B------:R-:W-:Y:S01]  /*12a0*/  NOP ;  /* 0x0000000000007918 */ /* 0x000fe20000000000 */
.L_x_22:
        /* <DEDUP_REMOVED lines=19> */
[----:B------:R1:W1:Y:S01]  /*13e0*/  SYNCS.EXCH.64 URZ, [UR8+0xe098], UR10 ;  /* 0x00e0980a08ff75b2 */ /* 0x0002620008000100 */
[----:B------:R1:W1:Y:S01]  /*13f0*/  SYNCS.EXCH.64 URZ, [UR8+0xe0a8], UR4 ;  /* 0x00e0a80408ff75b2 */ /* 0x0002620008000100 */
[----:B------:R-:W-:Y:S01]  /*1400*/  NOP ;  /* 0x0000000000007918 */ /* 0x000fe20000000000 */
.L_x_23:
        /* <DEDUP_REMOVED lines=22> */
.L_x_24:
[----:B------:R-:W5:Y:S01]  /*1570*/  SHFL.IDX PT, R3, R3, RZ, 0x1f ;  /* 0x00001fff03037589 */ /* 0x000f6200000e0000 */
[----:B------:R-:W1:Y:S01]  /*1580*/  S2UR UR36, SR_CTAID.X ;  /* 0x00000000002479c3 */ /* 0x000e620000002500 */
[----:B------:R-:W-:Y:S01]  /*1590*/  NOP ;  /* 0x0000000000007918 */ /* 0x000fe20000000000 */
[----:B-----5:R-:W-:-:S13]  /*15a0*/  ISETP.NE.AND P1, PT, R3, RZ, PT ;  /* 0x000000ff0300720c */ /* 0x020fda0003f25270 */
[----:B-1----:R-:W-:Y:S05]  /*15b0*/  @P1 BRA `(.L_x_25) ;  /* 0x0000000000301947 */ /* 0x002fea0003800000 */
        /* <DEDUP_REMOVED lines=12> */
.L_x_25:
[----:B------:R-:W-:Y:S01]  /*1680*/  ISETP.GT.AND P1, PT, R2, 0x3, PT ;  /* 0x000000030200780c */ /* 0x000fe20003f24270 */
[----:B------:R-:W-:Y:S01]  /*1690*/  NOP ;  /* 0x0000000000007918 */ /* 0x000fe20000000000 */
[----:B-1234-:R-:W-:Y:S11]  /*16a0*/  BAR.SYNC.DEFER_BLOCKING 0x0 ;  /* 0x0000000000007b1d */ /* 0x01eff60000010000 */
[----:B------:R-:W-:Y:S05]  /*16b0*/  @P1 BRA `(.L_x_26) ;  /* 0x000000dc00501947 */ /* 0x000fea0003800000 */
[----:B------:R-:W-:Y:S01]  /*16c0*/  ISETP.GE.U32.AND P0, PT, R2, 0x2, PT ;  /* 0x000000020200780c */ /* 0x000fe20003f06070 */
[----:B------:R-:W-:Y:S02]  /*16d0*/  UISETP.NE.AND UP0, UPT, UR51, URZ, UPT ;  /* 0x000000ff3300728c */ /* 0x000fe4000bf05270 */
[----:B------:R-:W-:Y:S02]  /*16e0*/  USEL UR4, URZ, 0x2, !UP4 ;  /* 0x00000002ff047887 */ /* 0x000fe4000e000000 */
[----:B------:R-:W-:Y:S02]  /*16f0*/  USEL UR5, URZ, 0x2, !UP0 ;  /* 0x00000002ff057887 */ /* 0x000fe4000c000000 */
[----:B------:R-:W-:Y:S02]  /*1700*/  USEL UR4, UR4, 0x1, !UP5 ;  /* 0x0000000104047887 */ /* 0x000fe4000e800000 */
[----:B------:R-:W-:-:S04]  /*1710*/  USEL UR5, UR5, 0x1, !UP5 ;  /* 0x0000000105057887 */ /* 0x000fc8000e800000 */
[----:B------:R-:W-:Y:S08]  /*1720*/  @!P0 BRA `(.L_x_27) ;  /* 0x0000009000548947 */ /* 0x000ff00003800000 */
[----:B------:R-:W-:Y:S05]  /*1730*/  @!P2 BRA `(.L_x_28) ;  /* 0x000000280084a947 */ /* 0x000fea0003800000 */
[----:B------:R-:W-:-:S08]  /*1740*/  NOP ;  /* 0x0000000000007918 */ /* 0x000fd00000000000 */
[----:B------:R-:W1:-:S00]  /*1750*/  USETMAXREG.DEALLOC.CTAPOOL 0x20 ;  /* 0x00000020000079c8 */ /* 0x000e4000080e0500 */
[----:B-1----:R-:W1:Y:S02]  /*1760*/  LDC R0, c[0x0][0x900] ;  /* 0x00024000ff007b82 */ /* 0x002e640000000800 */
[----:B-1----:R-:W-:-:S13]  /*1770*/  ISETP.LE.AND P0, PT, R0, UR36, PT ;  /* 0x0000002400007c0c */ /* 0x002fda000bf03270 */
[----:B------:R-:W-:Y:S05]  /*1780*/  @P0 EXIT ;  /* 0x000000000000094d */ /* 0x000fea0003800000 */
[----:B------:R-:W1:Y:S01]  /*1790*/  S2UR UR6, SR_CgaCtaId ;  /* 0x00000000000679c3 */ /* 0x000e620000008800 */
[----:B------:R-:W-:Y:S01]  /*17a0*/  UMOV UR7, 0x400 ;  /* 0x0000040000077882 */ /* 0x000fe20000000000 */
[----:B------:R-:W-:Y:S01]  /*17b0*/  HFMA2 R7, -RZ, RZ, 0, 0 ;  /* 0x00000000ff077431 */ /* 0x000fe200000001ff */
[----:B------:R-:W-:Y:S01]  /*17c0*/  PRMT R8, RZ, 0x7610, R8 ;  /* 0x00007610ff087816 */ /* 0x000fe20000000008 */
[----:B------:R-:W-:Y:S02]  /*17d0*/  ULOP3.LUT UR22, UR5, 0x1, URZ, 0xc0, !UPT ;  /* 0x0000000105167892 */ /* 0x000fe4000f8ec0ff */
[----:B------:R-:W-:Y:S01]  /*17e0*/  ULOP3.LUT UR21, UR4, 0x1, URZ, 0xc0, !UPT ;  /* 0x0000000104157892 */ /* 0x000fe2000f8ec0ff */
[----:B------:R-:W-:Y:S01]  /*17f0*/  UMOV UR33, URZ ;  /* 0x000000ff00217c82 */ /* 0x000fe20008000000 */
[----:B------:R-:W-:Y:S01]  /*1800*/  UMOV UR32, 0x1 ;  /* 0x0000000100207882 */ /* 0x000fe20000000000 */
[----:B------:R-:W-:Y:S01]  /*1810*/  UMOV UR31, 0x1 ;  /* 0x00000001001f7882 */ /* 0x000fe20000000000 */
[----:B------:R-:W-:Y:S01]  /*1820*/  UMOV UR30, 0x1 ;  /* 0x00000001001e7882 */ /* 0x000fe20000000000 */
[----:B------:R-:W-:Y:S01]  /*1830*/  UMOV UR29, URZ ;  /* 0x000000ff001d7c82 */ /* 0x000fe20008000000 */
[----:B------:R-:W-:Y:S01]  /*1840*/  UMOV UR28, URZ ;  /* 0x000000ff001c7c82 */ /* 0x000fe20008000000 */
[----:B-1----:R-:W-:-:S04]  /*1850*/  ULEA UR6, UR6, UR7, 0x18 ;  /* 0x0000000706067291 */ /* 0x002fc8000f8ec0ff */
[----:B------:R-:W-:-:S04]  /*1860*/  UIADD3 UR6, UPT, UPT, UR6, 0x4000, URZ ;  /* 0x0000400006067890 */ /* 0x000fc8000fffe0ff */
[----:B------:R-:W-:-:S04]  /*1870*/  USHF.R.U32.HI UR34, URZ, 0x4, UR6 ;  /* 0x00000004ff227899 */ /* 0x000fc80008011606 */
[----:B------:R-:W-:-:S04]  /*1880*/  ULOP3.LUT UR34, UR34, 0x3fff, URZ, 0xc0, !UPT ;  /* 0x00003fff22227892 */ /* 0x000fc8000f8ec0ff */
[----:B------:R-:W-:-:S12]  /*1890*/  ULOP3.LUT UR23, UR34, 0x10000, URZ, 0xfc, !UPT ;  /* 0x0001000022177892 */ /* 0x000fd8000f8efcff */
.L_x_89:
[----:B------:R-:W1:Y:S01]  /*18a0*/  LDCU.64 UR4, c[0x0][0x908] ;  /* 0x00012100ff0477ac */ /* 0x000e620008000a00 */
[----:B--2---:R-:W2:Y:S01]  /*18b0*/  LDCU UR6, c[0x0][0x904] ;  /* 0x00012080ff0677ac */ /* 0x004ea20008000800 */
[----:B-1----:R-:W-:Y:S01]  /*18c0*/  UIMAD.WIDE.U32 UR8, UR36, UR4, URZ ;  /* 0x00000004240872a5 */ /* 0x002fe2000f8e00ff */
[----:B------:R-:W1:Y:S01]  /*18d0*/  LDCU UR4, c[0x0][0x380] ;  /* 0x00007000ff0477ac */ /* 0x000e620008000800 */
[----:B--2---:R-:W-:Y:S02]  /*18e0*/  UISETP.NE.AND UP0, UPT, UR6, 0x1, UPT ;  /* 0x000000010600788c */ /* 0x004fe4000bf05270 */
[----:B------:R-:W-:-:S04]  /*18f0*/  USHF.R.U32.HI UR5, URZ, UR5, UR9 ;  /* 0x00000005ff057299 */ /* 0x000fc80008011609 */
[----:B------:R-:W-:-:S04]  /*1900*/  USEL UR5, UR36, UR5, !UP0 ;  /* 0x0000000524057287 */ /* 0x000fc8000c000000 */
[----:B------:R-:W-:-:S04]  /*1910*/  UIADD3 UR5, UPT, UPT, -UR5, URZ, URZ ;  /* 0x000000ff05057290 */ /* 0x000fc8000fffe1ff */
[----:B------:R-:W-:-:S04]  /*1920*/  UIMAD UR5, UR6, UR5, UR36 ;  /* 0x00000005060572a4 */ /* 0x000fc8000f8e0224 */
[----:B------:R-:W-:-:S04]  /*1930*/  USHF.L.U32 UR5, UR5, 0x8, URZ ;  /* 0x0000000805057899 */ /* 0x000fc800080006ff */
[----:B-1----:R-:W-:-:S09]  /*1940*/  UISETP.GE.AND UP0, UPT, UR5, UR4, UPT ;  /* 0x000000040500728c */ /* 0x002fd2000bf06270 */
[----:B------:R-:W-:Y:S05]  /*1950*/  BRA.U UP0, `(.L_x_29) ;  /* 0x0000002500e47547 */ /* 0x000fea000b800000 */
[----:B------:R-:W-:-:S13]  /*1960*/  LOP3.LUT P0, RZ, R8, 0xff, RZ, 0xc0, !PT ;  /* 0x000000ff08ff7812 */ /* 0x000fda000780c0ff */
[----:B------:R-:W-:Y:S05]  /*1970*/  @P0 BRA `(.L_x_30) ;  /* 0x0000000000940947 */ /* 0x000fea0003800000 */
[----:B------:R-:W1:Y:S01]  /*1980*/  S2UR UR5, SR_CgaCtaId ;  /* 0x00000000000579c3 */ /* 0x000e620000008800 */
[----:B------:R-:W-:Y:S01]  /*1990*/  UMOV UR6, 0x40 ;  /* 0x0000004000067882 */ /* 0x000fe20000000000 */
[----:B------:R-:W-:Y:S01]  /*19a0*/  NOP ;  /* 0x0000000000007918 */ /* 0x000fe20000000000 */
[----:B------:R-:W-:Y:S01]  /*19b0*/  UMOV UR4, 0x400 ;  /* 0x0000040000047882 */ /* 0x000fe20000000000 */
[----:B-1----:R-:W-:Y:S02]  /*19c0*/  ULEA UR6, UR5, UR6, 0x18 ;  /* 0x0000000605067291 */ /* 0x002fe4000f8ec0ff */
[----:B------:R-:W-:-:S07]  /*19d0*/  ULEA UR5, UR5, UR4, 0x18 ;  /* 0x0000000405057291 */ /* 0x000fce000f8ec0ff */
[----:B------:R-:W1:Y:S02]  /*19e0*/  LDS.U8 R0, [UR6+0x1c] ;  /* 0x00001c06ff007984 */ /* 0x000e640008000000 */
[----:B-1----:R-:W-:-:S13]  /*19f0*/  ISETP.NE.AND P0, PT, R0, RZ, PT ;  /* 0x000000ff0000720c */ /* 0x002fda0003f05270 */
[----:B------:R-:W-:Y:S05]  /*1a00*/  @P0 BRA `(.L_x_31) ;  /* 0x0000000000580947 */ /* 0x000fea0003800000 */
[----:B------:R-:W-:-:S13]  /*1a10*/  ELECT P0, URZ, PT ;  /* 0x0000000000ff782f */ /* 0x000fda0003800000 */
[----:B------:R-:W-:Y:S05]  /*1a20*/  @!P0 BRA `(.L_x_32) ;  /* 0x0000000000608947 */ /* 0x000fea0003800000 */
[----:B------:R-:W-:Y:S01]  /*1a30*/  UMOV UR4, 0x10 ;  /* 0x0000001000047882 */ /* 0x000fe20000000000 */
[----:B------:R-:W-:Y:S01]  /*1a40*/  HFMA2 R0, -RZ, RZ, 0, 5.9604644775390625e-08 ;  /* 0x00000001ff007431 */ /* 0x000fe200000001ff */
[----:B------:R-:W-:-:S03]  /*1a50*/  MOV R2, 0xffff ;  /* 0x0000ffff00027802 */ /* 0x000fc60000000f00 */
[----:B------:R-:W-:Y:S04]  /*1a60*/  DEPBAR.LE SB1, 0x36 ;  /* 0x00009d800000791a */ /* 0x000fe80000000000 */
[----:B------:R-:W1:Y:S02]  /*1a70*/  UTCATOMSWS.FIND_AND_SET.ALIGN UP0, UR4, UR4 ;  /* 0x00000004000475e3 */ /* 0x000e640008000800 */
[----:B-1----:R-:W-:Y:S01]  /*1a80*/  MOV R3, UR4 ;  /* 0x0000000400037c02 */ /* 0x002fe20008000f00 */
[----:B------:R-:W-:Y:S06]  /*1a90*/  BRA.U UP0, `(.L_x_33) ;  /* 0x0000000100187547 */ /* 0x000fec000b800000 */
.L_x_34:
[----:B------:R-:W-:Y:S05]  /*1aa0*/  NANOSLEEP 0x64 ;  /* 0x000000640000795d */ /* 0x000fea0003800000 */
[----:B------:R-:W-:-:S05]  /*1ab0*/  UMOV UR4, 0x10 ;  /* 0x0000001000047882 */ /* 0x000fca0000000000 */
[----:B------:R-:W-:Y:S04]  /*1ac0*/  DEPBAR.LE SB1, 0x36 ;  /* 0x00009d800000791a */ /* 0x000fe80000000000 */
[----:B------:R-:W1:Y:S02]  /*1ad0*/  UTCATOMSWS.FIND_AND_SET.ALIGN UP0, UR4, UR4 ;  /* 0x00000004000475e3 */ /* 0x000e640008000800 */
[----:B-1----:R-:W-:Y:S01]  /*1ae0*/  MOV R3, UR4 ;  /* 0x0000000400037c02 */ /* 0x002fe20008000f00 */
[----:B------:R-:W-:Y:S05]  /*1af0*/  BRA.U !UP0, `(.L_x_34) ;  /* 0xfffffffd08e87547 */ /* 0x000fea000b83ffff */
.L_x_33:
[-C--:B------:R-:W-:Y:S02]  /*1b00*/  SHF.L.U32 R2, R2, R3.reuse, RZ ;  /* 0x0000000302027219 */ /* 0x080fe400000006ff */
[----:B------:R-:W-:Y:S01]  /*1b10*/  SHF.L.U32 R0, R0, R3, RZ ;  /* 0x0000000300007219 */ /* 0x000fe200000006ff */
[----:B------:R-:W-:Y:S02]  /*1b20*/  IMAD.SHL.U32 R3, R3, 0x20, RZ ;  /* 0x0000002003037824 */ /* 0x000fe400078e00ff */
[----:B------:R1:W-:Y:S04]  /*1b30*/  ATOMS.OR RZ, [UR6+0x14], R2 ;  /* 0x00001402ffff798c */ /* 0x0003e8000b000006 */
[----:B------:R1:W-:Y:S04]  /*1b40*/  ATOMS.OR RZ, [UR6+0x18], R0 ;  /* 0x00001800ffff798c */ /* 0x0003e8000b000006 */
[----:B------:R1:W-:Y:S01]  /*1b50*/  STS [UR5+0xe0e0], R3 ;  /* 0x00e0e003ff007988 */ /* 0x0003e20008000805 */
[----:B------:R-:W-:Y:S05]  /*1b60*/  BRA `(.L_x_32) ;  /* 0x0000000000107947 */ /* 0x000fea0003800000 */
.L_x_31:
[----:B------:R-:W-:Y:S02]  /*1b70*/  MOV R0, 0xffffffff ;  /* 0xffffffff00007802 */ /* 0x000fe40000000f00 */
[----:B------:R-:W-:-:S03]  /*1b80*/  MOV R2, 0x1bb0 ;  /* 0x00001bb000027802 */ /* 0x000fc60000000f00 */
[----:B------:R1:W-:Y:S04]  /*1b90*/  STS [UR5+0xe0e0], R0 ;  /* 0x00e0e000ff007988 */ /* 0x0003e80008000805 */
[----:B-1----:R-:W-:Y:S05]  /*1ba0*/  CALL.REL.NOINC `($__internal_1_$__cuda_sm10x_tcgen05_guardrail_trap_phase_invalid_during_alloc) ;  /* 0x0000012000747944 */ /* 0x002fea0003c00000 */
.L_x_32:
[----:B------:R-:W-:Y:S05]  /*1bb0*/  WARPSYNC.ALL ;  /* 0x0000000000007948 */ /* 0x000fea0003800000 */
[----:B------:R-:W-:Y:S01]  /*1bc0*/  NOP ;  /* 0x0000000000007918 */ /* 0x000fe20000000000 */
.L_x_30:
[----:B------:R-:W2:Y:S01]  /*1bd0*/  LDCU UR4, c[0x0][0x384] ;  /* 0x00007080ff0477ac */ /* 0x000ea20008000800 */
[----:B------:R-:W-:Y:S01]  /*1be0*/  HFMA2 R8, -RZ, RZ, 0, 5.9604644775390625e-08 ;  /* 0x00000001ff087431 */ /* 0x000fe200000001ff */
[----:B--2---:R-:W-:-:S09]  /*1bf0*/  UISETP.NE.AND UP0, UPT, UR4, URZ, UPT ;  /* 0x000000ff0400728c */ /* 0x004fd2000bf05270 */
[----:B------:R-:W-:Y:S05]  /*1c00*/  BRA.U !UP0, `(.L_x_29) ;  /* 0x0000002508387547 */ /* 0x000fea000b800000 */
[----:B------:R-:W-:Y:S04]  /*1c10*/  BSSY.RECONVERGENT B0, `(.L_x_35) ;  /* 0x0000003000007945 */ /* 0x000fe80003800200 */
[----:B------:R-:W-:Y:S05]  /*1c20*/  @!P4 BRA `(.L_x_36) ;  /* 0x000000000004c947 */ /* 0x000fea0003800000 */
[----:B------:R-:W-:Y:S05]  /*1c30*/  BPT.TRAP 0x1 ;  /* 0x000000040000795c */ /* 0x000fea0000300000 */
.L_x_36:
[----:B------:R-:W-:Y:S05]  /*1c40*/  BSYNC.RECONVERGENT B0 ;  /* 0x0000000000007941 */ /* 0x000fea0003800200 */
.L_x_35:
[----:B------:R-:W2:Y:S01]  /*1c50*/  S2UR UR20, SR_CgaCtaId ;  /* 0x00000000001479c3 */ /* 0x000ea20000008800 */
[----:B------:R-:W-:Y:S01]  /*1c60*/  UMOV UR5, 0x400 ;  /* 0x0000040000057882 */ /* 0x000fe20000000000 */
[----:B------:R-:W-:Y:S01]  /*1c70*/  SHF.L.U32 R5, R7, 0x1f, RZ ;  /* 0x0000001f07057819 */ /* 0x000fe200000006ff */
[----:B--2---:R-:W-:-:S09]  /*1c80*/  ULEA UR20, UR20, UR5, 0x18 ;  /* 0x0000000514147291 */ /* 0x004fd2000f8ec0ff */
[----:B------:R-:W2:Y:S02]  /*1c90*/  SYNCS.PHASECHK.TRANS64.TRYWAIT P0, [UR20+0xe000], R5 ;  /* 0x00e00005ff0075a7 */ /* 0x000ea40008001114 */
[----:B--2---:R-:W-:Y:S05]  /*1ca0*/  @!P0 BRA `(.L_x_37) ;  /* 0x0000010c00188947 */ /* 0x004fea0003800000 */
.L_x_363:
[----:B------:R-:W-:Y:S05]  /*1cb0*/  BRA.U !UP1, `(.L_x_38) ;  /* 0x0000000109047547 */ /* 0x000fea000b800000 */
[----:B------:R-:W-:Y:S05]  /*1cc0*/  BPT.TRAP 0x1 ;  /* 0x000000040000795c */ /* 0x000fea0000300000 */
.L_x_38:
[----:B------:R-:W-:Y:S01]  /*1cd0*/  ULEA UR5, UR29, UR20, 0x3 ;  /* 0x000000141d057291 */ /* 0x000fe2000f8e18ff */
[----:B-1----:R-:W-:Y:S01]  /*1ce0*/  MOV R3, UR28 ;  /* 0x0000001c00037c02 */ /* 0x002fe20008000f00 */
[----:B------:R-:W-:-:S03]  /*1cf0*/  UISETP.NE.AND UP4, UPT, UR22, URZ, UPT ;  /* 0x000000ff1600728c */ /* 0x000fc6000bf85270 */
[----:B------:R-:W-:-:S04]  /*1d00*/  SHF.L.U32 R3, R3, 0x1f, RZ ;  /* 0x0000001f03037819 */ /* 0x000fc800000006ff */
[----:B------:R-:W1:Y:S02]  /*1d10*/  SYNCS.PHASECHK.TRANS64.TRYWAIT P0, [UR5+0xe020], R3 ;  /* 0x00e02003ff0075a7 */ /* 0x000e640008001105 */
[----:B-1----:R-:W-:Y:S05]  /*1d20*/  @!P0 BRA `(.L_x_39) ;  /* 0x0000010c00108947 */ /* 0x002fea0003800000 */
.L_x_365:
[----:B------:R-:W-:-:S04]  /*1d30*/  UIADD3 UR27, UPT, UPT, UR29, 0x1, URZ ;  /* 0x000000011d1b7890 */ /* 0x000fc8000fffe0ff */
[----:B------:R-:W-:-:S04]  /*1d40*/  UISETP.NE.AND UP0, UPT, UR27, 0x3, UPT ;  /* 0x000000031b00788c */ /* 0x000fc8000bf05270 */
[----:B------:R-:W-:Y:S02]  /*1d50*/  USEL UR6, URZ, 0x1, UP0 ;  /* 0x00000001ff067887 */ /* 0x000fe40008000000 */
[----:B------:R-:W-:Y:S02]  /*1d60*/  USEL UR27, UR27, URZ, UP0 ;  /* 0x000000ff1b1b7287 */ /* 0x000fe40008000000 */
[----:B------:R-:W-:Y:S01]  /*1d70*/  ULOP3.LUT UR28, UR28, UR6, URZ, 0x3c, !UPT ;  /* 0x000000061c1c7292 */ /* 0x000fe2000f8e3cff */
[----:B------:R-:W-:Y:S11]  /*1d80*/  BRA.U UP4, `(.L_x_40) ;  /* 0x0000000104047547 */ /* 0x000ff6000b800000 */
[----:B------:R-:W-:Y:S05]  /*1d90*/  BPT.TRAP 0x1 ;  /* 0x000000040000795c */ /* 0x000fea0000300000 */
.L_x_40:
[----:B------:R-:W-:Y:S01]  /*1da0*/  IMAD.U32 R4, RZ, RZ, UR30 ;  /* 0x0000001eff047e24 */ /* 0x000fe2000f8e00ff */
[----:B------:R-:W-:Y:S01]  /*1db0*/  USHF.R.U32.HI UR16, URZ, 0x4, UR20 ;  /* 0x00000004ff107899 */ /* 0x000fe20008011614 */
[----:B------:R-:W-:Y:S01]  /*1dc0*/  MOV R2, RZ ;  /* 0x000000ff00027202 */ /* 0x000fe20000000f00 */
[----:B-1----:R-:W-:Y:S02]  /*1dd0*/  IMAD.MOV.U32 R0, RZ, RZ, RZ ;  /* 0x000000ffff007224 */ /* 0x002fe400078e00ff */
[----:B------:R-:W-:Y:S01]  /*1de0*/  SHF.L.U32 R4, R4, 0x1f, RZ ;  /* 0x0000001f04047819 */ /* 0x000fe200000006ff */
[----:B------:R-:W-:-:S03]  /*1df0*/  ULOP3.LUT UR16, UR16, 0x3fff, URZ, 0xc0, !UPT ;  /* 0x00003fff10107892 */ /* 0x000fc6000f8ec0ff */
[----:B------:R-:W1:Y:S01]  /*1e00*/  SYNCS.PHASECHK.TRANS64.TRYWAIT P0, [UR20+0xe058], R4 ;  /* 0x00e05804ff0075a7 */ /* 0x000e620008001114 */
[----:B------:R-:W-:Y:S01]  /*1e10*/  ULOP3.LUT UR16, UR16, 0x10000, URZ, 0xfc, !UPT ;  /* 0x0001000010107892 */ /* 0x000fe2000f8efcff */
[----:B-1----:R-:W-:Y:S11]  /*1e20*/  @!P0 BRA `(.L_x_41) ;  /* 0x0000010800e88947 */ /* 0x002ff60003800000 */
.L_x_367:
[----:B------:R-:W-:Y:S01]  /*1e30*/  R2UR UR7, R2 ;  /* 0x00000000020772ca */ /* 0x000fe200000e0000 */
[----:B------:R-:W-:Y:S01]  /*1e40*/  ULEA UR14, UR29, UR23, 0x9 ;  /* 0x000000171d0e7291 */ /* 0x000fe2000f8e48ff */
[----:B------:R-:W-:Y:S01]  /*1e50*/  R2UR UR6, R0 ;  /* 0x00000000000672ca */ /* 0x000fe200000e0000 */
[----:B------:R-:W-:Y:S02]  /*1e60*/  UIADD3 UR18, UPT, UPT, UR16, 0x2, URZ ;  /* 0x0000000210127890 */ /* 0x000fe4000fffe0ff */
[----:B------:R-:W-:Y:S01]  /*1e70*/  UIADD3 UR10, UPT, UPT, UR14, 0x2, URZ ;  /* 0x000000020e0a7890 */ /* 0x000fe2000fffe0ff */
[----:B------:R-:W-:Y:S01]  /*1e80*/  UMOV UR17, 0x80004020 ;  /* 0x8000402000117882 */ /* 0x000fe20000000000 */
[----:B------:R-:W-:Y:S01]  /*1e90*/  UMOV UR12, 0x0 ;  /* 0x00000000000c7882 */ /* 0x000fe20000000000 */
[----:B------:R-:W-:Y:S01]  /*1ea0*/  UMOV UR13, 0x8200490 ;  /* 0x08200490000d7882 */ /* 0x000fe20000000000 */
[----:B------:R-:W-:Y:S01]  /*1eb0*/  UMOV UR15, 0x80004020 ;  /* 0x80004020000f7882 */ /* 0x000fe20000000000 */
[----:B------:R-:W-:Y:S01]  /*1ec0*/  UMOV UR8, 0x0 ;  /* 0x0000000000087882 */ /* 0x000fe20000000000 */
[----:B------:R-:W-:Y:S01]  /*1ed0*/  UMOV UR9, 0x8200490 ;  /* 0x0820049000097882 */ /* 0x000fe20000000000 */
[----:B------:R-:W-:Y:S01]  /*1ee0*/  UMOV UR19, 0x80004020 ;  /* 0x8000402000137882 */ /* 0x000fe20000000000 */
[----:B------:R-:W-:Y:S01]  /*1ef0*/  UMOV UR11, 0x80004020 ;  /* 0x80004020000b7882 */ /* 0x000fe20000000000 */
[----:B------:R2:W-:Y:S01]  /*1f00*/  UTCHMMA gdesc[UR16], gdesc[UR14], tmem[UR7], tmem[UR12], idesc[UR13], !UPT ;  /* 0x00ff0c0e100075ea */ /* 0x0005e2000f800007 */
[----:B------:R2:W-:Y:S01]  /*1f10*/  UTCHMMA gdesc[UR18], gdesc[UR10], tmem[UR6], tmem[UR8], idesc[UR9], UPT ;  /* 0x00ff080a120075ea */ /* 0x0005e2000b800006 */
[----:B------:R-:W-:Y:S05]  /*1f20*/  BRA.U UP4, `(.L_x_42) ;  /* 0x0000000104047547 */ /* 0x000fea000b800000 */
[----:B--2---:R-:W-:Y:S05]  /*1f30*/  BPT.TRAP 0x1 ;  /* 0x000000040000795c */ /* 0x004fea0000300000 */
.L_x_42:
[----:B--2---:R-:W-:Y:S01]  /*1f40*/  UIADD3 UR6, UPT, UPT, UR20, 0xe050, URZ ;  /* 0x0000e05014067890 */ /* 0x004fe2000fffe0ff */
[----:B------:R-:W-:Y:S01]  /*1f50*/  BSSY.RECONVERGENT B0, `(.L_x_43) ;  /* 0x0000005000007945 */ /* 0x000fe20003800200 */
[----:B------:R-:W-:-:S07]  /*1f60*/  ULOP3.LUT UR26, UR30, 0x1, URZ, 0x3c, !UPT ;  /* 0x000000011e1a7892 */ /* 0x000fce000f8e3cff */
[----:B------:R2:W-:Y:S01]  /*1f70*/  UTCBAR [UR6], URZ ;  /* 0x000000ff060073e9 */ /* 0x0005e200080000ff */
[----:B------:R-:W-:Y:S05]  /*1f80*/  @!P4 BRA `(.L_x_44) ;  /* 0x000000000004c947 */ /* 0x000fea0003800000 */
[----:B--2---:R-:W-:Y:S05]  /*1f90*/  BPT.TRAP 0x1 ;  /* 0x000000040000795c */ /* 0x004fea0000300000 */
.L_x_44:
[----:B--2---:R-:W-:Y:S05]  /*1fa0*/  BSYNC.RECONVERGENT B0 ;  /* 0x0000000000007941 */ /* 0x004fea0003800200 */
.L_x_43:
[----:B------:R-:W2:Y:S01]  /*1fb0*/  SYNCS.PHASECHK.TRANS64.TRYWAIT P0, [UR20+0xe008], R5 ;  /* 0x00e00805ff0075a7 */ /* 0x000ea20008001114 */
[----:B------:R-:W-:Y:S01]  /*1fc0*/  UISETP.NE.AND UP3, UPT, UR21, URZ, UPT ;  /* 0x000000ff1500728c */ /* 0x000fe2000bf65270 */
[----:B--2---:R-:W-:Y:S10]  /*1fd0*/  @!P0 BRA `(.L_x_45) ;  /* 0x0000010800948947 */ /* 0x004ff40003800000 */
.L_x_369:
[----:B------:R-:W-:Y:S05]  /*1fe0*/  BRA.U UP3, `(.L_x_46) ;  /* 0x0000000103047547 */ /* 0x000fea000b800000 */
[----:B------:R-:W-:Y:S05]  /*1ff0*/  BPT.TRAP 0x1 ;  /* 0x000000040000795c */ /* 0x000fea0000300000 */
.L_x_46:
[----:B-1----:R-:W-:Y:S02]  /*2000*/  IMAD.U32 R4, RZ, RZ, UR31 ;  /* 0x0000001fff047e24 */ /* 0x002fe4000f8e00ff */
[----:B------:R-:W-:Y:S02]  /*2010*/  HFMA2 R2, -RZ, RZ, 0, 7.62939453125e-06 ;  /* 0x00000080ff027431 */ /* 0x000fe400000001ff */
[----:B--2---:R-:W-:Y:S01]  /*2020*/  IMAD.MOV.U32 R0, RZ, RZ, 0x80 ;  /* 0x00000080ff007424 */ /* 0x004fe200078e00ff */
[----:B------:R-:W-:-:S04]  /*2030*/  SHF.L.U32 R4, R4, 0x1f, RZ ;  /* 0x0000001f04047819 */ /* 0x000fc800000006ff */
[----:B------:R-:W1:Y:S02]  /*2040*/  SYNCS.PHASECHK.TRANS64.TRYWAIT P0, [UR20+0xe068], R4 ;  /* 0x00e06804ff0075a7 */ /* 0x000e640008001114 */
[----:B-1----:R-:W-:Y:S05]  /*2050*/  @!P0 BRA `(.L_x_47) ;  /* 0x00000108008c8947 */ /* 0x002fea0003800000 */
.L_x_371:
[----:B------:R-:W-:Y:S01]  /*2060*/  R2UR UR7, R2 ;  /* 0x00000000020772ca */ /* 0x000fe200000e0000 */
[----:B------:R-:W-:Y:S01]  /*2070*/  UIADD3 UR18, UPT, UPT, UR16, 0x200, URZ ;  /* 0x0000020010127890 */ /* 0x000fe2000fffe0ff */
[----:B------:R-:W-:Y:S01]  /*2080*/  R2UR UR6, R0 ;  /* 0x00000000000672ca */ /* 0x000fe200000e0000 */
        /* <DEDUP_REMOVED lines=8> */
[----:B------:R-:W-:-:S02]  /*2110*/  UMOV UR17, 0x80004020 ;  /* 0x8000402000117882 */ /* 0x000fc40000000000 */
[----:B------:R2:W-:Y:S02]  /*2120*/  UTCHMMA gdesc[UR18], gdesc[UR14], tmem[UR7], tmem[UR12], idesc[UR13], !UPT ;  /* 0x00ff0c0e120075ea */ /* 0x0005e4000f800007 */
[----:B------:R2:W-:Y:S01]  /*2130*/  UTCHMMA gdesc[UR16], gdesc[UR10], tmem[UR6], tmem[UR8], idesc[UR9], UPT ;  /* 0x00ff080a100075ea */ /* 0x0005e2000b800006 */
[----:B------:R-:W-:Y:S05]  /*2140*/  BRA.U UP3, `(.L_x_48) ;  /* 0x0000000103047547 */ /* 0x000fea000b800000 */
[----:B--2---:R-:W-:Y:S05]  /*2150*/  BPT.TRAP 0x1 ;  /* 0x000000040000795c */ /* 0x004fea0000300000 */
.L_x_48:
[----:B--2---:R-:W-:-:S09]  /*2160*/  UIADD3 UR6, UPT, UPT, UR20, 0xe060, URZ ;  /* 0x0000e06014067890 */ /* 0x004fd2000fffe0ff */
[----:B------:R2:W-:Y:S01]  /*2170*/  UTCBAR [UR6], URZ ;  /* 0x000000ff060073e9 */ /* 0x0005e200080000ff */
[----:B------:R-:W-:Y:S05]  /*2180*/  BRA.U !UP1, `(.L_x_49) ;  /* 0x0000000109047547 */ /* 0x000fea000b800000 */
[----:B--2---:R-:W-:Y:S05]  /*2190*/  BPT.TRAP 0x1 ;  /* 0x000000040000795c */ /* 0x004fea0000300000 */
.L_x_49:
[----:B------:R-:W-:-:S09]  /*21a0*/  UIADD3 UR5, UPT, UPT, UR5, 0xe038, URZ ;  /* 0x0000e03805057890 */ /* 0x000fd2000fffe0ff */
[----:B------:R3:W-:Y:S01]  /*21b0*/  UTCBAR [UR5], URZ ;  /* 0x000000ff050073e9 */ /* 0x0007e200080000ff */
[----:B------:R-:W-:Y:S05]  /*21c0*/  BRA.U !UP1, `(.L_x_50) ;  /* 0x0000000109047547 */ /* 0x000fea000b800000 */
[----:B--23--:R-:W-:Y:S05]  /*21d0*/  BPT.TRAP 0x1 ;  /* 0x000000040000795c */ /* 0x00cfea0000300000 */
.L_x_50:
[----:B---3--:R-:W-:Y:S01]  /*21e0*/  ULEA UR5, UR27, UR20, 0x3 ;  /* 0x000000141b057291 */ /* 0x008fe2000f8e18ff */
[----:B-1----:R-:W-:-:S04]  /*21f0*/  MOV R3, UR28 ;  /* 0x0000001c00037c02 */ /* 0x002fc80008000f00 */
[----:B------:R-:W-:-:S04]  /*2200*/  SHF.L.U32 R3, R3, 0x1f, RZ ;  /* 0x0000001f03037819 */ /* 0x000fc800000006ff */
[----:B------:R-:W1:Y:S02]  /*2210*/  SYNCS.PHASECHK.TRANS64.TRYWAIT P0, [UR5+0xe020], R3 ;  /* 0x00e02003ff0075a7 */ /* 0x000e640008001105 */
[----:B-1----:R-:W-:Y:S05]  /*2220*/  @!P0 BRA `(.L_x_51) ;  /* 0x0000010800308947 */ /* 0x002fea0003800000 */
.L_x_373:
[----:B------:R-:W-:-:S04]  /*2230*/  UIADD3 UR29, UPT, UPT, UR27, 0x1, URZ ;  /* 0x000000011b1d7890 */ /* 0x000fc8000fffe0ff */
[----:B------:R-:W-:-:S04]  /*2240*/  UISETP.NE.AND UP0, UPT, UR29, 0x3, UPT ;  /* 0x000000031d00788c */ /* 0x000fc8000bf05270 */
[----:B------:R-:W-:Y:S02]  /*2250*/  USEL UR5, URZ, 0x1, UP0 ;  /* 0x00000001ff057887 */ /* 0x000fe40008000000 */
[----:B------:R-:W-:Y:S02]  /*2260*/  USEL UR29, UR29, URZ, UP0 ;  /* 0x000000ff1d1d7287 */ /* 0x000fe40008000000 */
[----:B------:R-:W-:Y:S01]  /*2270*/  ULOP3.LUT UR28, UR28, UR5, URZ, 0x3c, !UPT ;  /* 0x000000051c1c7292 */ /* 0x000fe2000f8e3cff */
[----:B------:R-:W-:Y:S11]  /*2280*/  BRA.U UP5, `(.L_x_52) ;  /* 0x0000000105047547 */ /* 0x000ff6000b800000 */
[----:B--2---:R-:W-:Y:S05]  /*2290*/  BPT.TRAP 0x1 ;  /* 0x000000040000795c */ /* 0x004fea0000300000 */
.L_x_52:
[----:B-1----:R-:W-:-:S04]  /*22a0*/  MOV R3, UR32 ;  /* 0x0000002000037c02 */ /* 0x002fc80008000f00 */
[----:B------:R-:W-:-:S04]  /*22b0*/  SHF.L.U32 R3, R3, 0x1f, RZ ;  /* 0x0000001f03037819 */ /* 0x000fc800000006ff */
[----:B------:R-:W1:Y:S02]  /*22c0*/  SYNCS.PHASECHK.TRANS64.TRYWAIT P0, [UR20+0xe0a0], R3 ;  /* 0x00e0a003ff0075a7 */ /* 0x000e640008001114 */
[----:B-1----:R-:W-:Y:S05]  /*22d0*/  @!P0 BRA `(.L_x_53) ;  /* 0x00000108001c8947 */ /* 0x002fea0003800000 */
.L_x_375:
[----:B------:R-:W-:Y:S05]  /*22e0*/  BRA.U UP4, `(.L_x_54) ;  /* 0x0000000104047547 */ /* 0x000fea000b800000 */
[----:B--2---:R-:W-:Y:S05]  /*22f0*/  BPT.TRAP 0x1 ;  /* 0x000000040000795c */ /* 0x004fea0000300000 */
.L_x_54:
[----:B------:R-:W-:Y:S01]  /*2300*/  IMAD.U32 R5, RZ, RZ, UR26 ;  /* 0x0000001aff057e24 */ /* 0x000fe2000f8e00ff */
[----:B------:R-:W-:Y:S01]  /*2310*/  MOV R4, 0x20 ;  /* 0x0000002000047802 */ /* 0x000fe20000000f00 */
[----:B-1----:R-:W-:-:S03]  /*2320*/  IMAD.MOV.U32 R3, RZ, RZ, 0x100 ;  /* 0x00000100ff037424 */ /* 0x002fc600078e00ff */
[----:B------:R-:W-:-:S04]  /*2330*/  SHF.L.U32 R5, R5, 0x1f, RZ ;  /* 0x0000001f05057819 */ /* 0x000fc800000006ff */
[----:B------:R-:W1:Y:S02]  /*2340*/  SYNCS.PHASECHK.TRANS64.TRYWAIT P0, [UR20+0xe058], R5 ;  /* 0x00e05805ff0075a7 */ /* 0x000e640008001114 */
[----:B-1----:R-:W-:Y:S05]  /*2350*/  @!P0 BRA `(.L_x_55) ;  /* 0x0000010800148947 */ /* 0x002fea0003800000 */
.L_x_377:
[----:B------:R-:W-:Y:S01]  /*2360*/  IMAD.MOV.U32 R2, RZ, RZ, 0x28 ;  /* 0x00000028ff027424 */ /* 0x000fe200078e00ff */
[----:B------:R-:W-:Y:S01]  /*2370*/  R2UR UR19, R4 ;  /* 0x00000000041372ca */ /* 0x000fe200000e0000 */
[----:B------:R-:W-:Y:S01]  /*2380*/  IMAD.MOV.U32 R4, RZ, RZ, 0x30 ;  /* 0x00000030ff047424 */ /* 0x000fe200078e00ff */
[----:B------:R-:W-:Y:S01]  /*2390*/  R2UR UR24, R3 ;  /* 0x00000000031872ca */ /* 0x000fe200000e0000 */
[----:B-1----:R-:W-:Y:S01]  /*23a0*/  IMAD.MOV.U32 R0, RZ, RZ, 0x100 ;  /* 0x00000100ff007424 */ /* 0x002fe200078e00ff */
[----:B------:R-:W-:Y:S01]  /*23b0*/  R2UR UR17, R2 ;  /* 0x00000000021172ca */ /* 0x000fe200000e0000 */
[----:B------:R-:W-:Y:S01]  /*23c0*/  IMAD.MOV.U32 R2, RZ, RZ, 0x38 ;  /* 0x00000038ff027424 */ /* 0x000fe200078e00ff */
[----:B------:R-:W-:Y:S01]  /*23d0*/  R2UR UR15, R4 ;  /* 0x00000000040f72ca */ /* 0x000fe200000e0000 */
[----:B------:R-:W-:Y:S01]  /*23e0*/  IMAD.MOV.U32 R3, RZ, RZ, 0x100 ;  /* 0x00000100ff037424 */ /* 0x000fe200078e00ff */
[----:B------:R-:W-:Y:S01]  /*23f0*/  R2UR UR18, R0 ;  /* 0x00000000001272ca */ /* 0x000fe200000e0000 */
[----:B------:R-:W-:Y:S01]  /*2400*/  IMAD.MOV.U32 R4, RZ, RZ, 0x40 ;  /* 0x00000040ff047424 */ /* 0x000fe200078e00ff */
[----:B------:R-:W-:Y:S01]  /*2410*/  R2UR UR13, R2 ;  /* 0x00000000020d72ca */ /* 0x000fe200000e0000 */
[----:B------:R-:W-:Y:S01]  /*2420*/  IMAD.MOV.U32 R2, RZ, RZ, 0x48 ;  /* 0x00000048ff027424 */ /* 0x000fe200078e00ff */
[----:B------:R-:W-:Y:S01]  /*2430*/  ULEA UR68, UR27, UR34, 0x9 ;  /* 0x000000221b447291 */ /* 0x000fe2000f8e48ff */
[C---:B------:R-:W-:Y:S01]  /*2440*/  R2UR UR16, R3.reuse ;  /* 0x00000000031072ca */ /* 0x040fe200000e0000 */
[----:B------:R-:W-:Y:S01]  /*2450*/  UMOV UR52, 0x0 ;  /* 0x0000000000347882 */ /* 0x000fe20000000000 */
[----:B------:R-:W-:Y:S01]  /*2460*/  R2UR UR14, R0 ;  /* 0x00000000000e72ca */ /* 0x000fe200000e0000 */
[----:B------:R-:W-:Y:S01]  /*2470*/  UIADD3 UR66, UPT, UPT, UR68, 0x40, URZ ;  /* 0x0000004044427890 */ /* 0x000fe2000fffe0ff */
[----:B------:R-:W-:Y:S01]  /*2480*/  R2UR UR9, R2 ;  /* 0x00000000020972ca */ /* 0x000fe200000e0000 */
[----:B------:R-:W-:Y:S01]  /*2490*/  IMAD.MOV.U32 R2, RZ, RZ, 0x50 ;  /* 0x00000050ff027424 */ /* 0x000fe200078e00ff */
[----:B------:R-:W-:Y:S01]  /*24a0*/  R2UR UR11, R4 ;  /* 0x00000000040b72ca */ /* 0x000fe200000e0000 */
[----:B------:R-:W-:Y:S01]  /*24b0*/  UIADD3 UR64, UPT, UPT, UR68, 0x80, URZ ;  /* 0x0000008044407890 */ /* 0x000fe2000fffe0ff */
[----:B------:R-:W-:Y:S01]  /*24c0*/  R2UR UR12, R3 ;  /* 0x00000000030c72ca */ /* 0x000fe200000e0000 */
[----:B------:R-:W-:Y:S01]  /*24d0*/  UIADD3 UR62, UPT, UPT, UR68, 0xc0, URZ ;  /* 0x000000c0443e7890 */ /* 0x000fe2000fffe0ff */
[----:B------:R-:W-:Y:S01]  /*24e0*/  R2UR UR7, R2 ;  /* 0x00000000020772ca */ /* 0x000fe200000e0000 */
[----:B------:R-:W-:Y:S01]  /*24f0*/  IMAD.MOV.U32 R2, RZ, RZ, 0x58 ;  /* 0x00000058ff027424 */ /* 0x000fe200078e00ff */
[C---:B------:R-:W-:Y:S01]  /*2500*/  R2UR UR10, R0.reuse ;  /* 0x00000000000a72ca */ /* 0x040fe200000e0000 */
[----:B------:R-:W-:Y:S01]  /*2510*/  UIADD3 UR60, UPT, UPT, UR68, 0x100, URZ ;  /* 0x00000100443c7890 */ /* 0x000fe2000fffe0ff */
[----:B------:R-:W-:Y:S01]  /*2520*/  R2UR UR8, R0 ;  /* 0x00000000000872ca */ /* 0x000fe200000e0000 */
[----:B------:R-:W-:Y:S01]  /*2530*/  UIADD3 UR58, UPT, UPT, UR68, 0x140, URZ ;  /* 0x00000140443a7890 */ /* 0x000fe2000fffe0ff */
[----:B------:R-:W-:Y:S01]  /*2540*/  R2UR UR5, R2 ;  /* 0x00000000020572ca */ /* 0x000fe200000e0000 */
[----:B------:R-:W-:Y:S01]  /*2550*/  UIADD3 UR56, UPT, UPT, UR68, 0x180, URZ ;  /* 0x0000018044387890 */ /* 0x000fe2000fffe0ff */
[----:B--2---:R-:W-:Y:S01]  /*2560*/  R2UR UR6, R0 ;  /* 0x00000000000672ca */ /* 0x004fe200000e0000 */
[----:B------:R-:W-:Y:S01]  /*2570*/  UMOV UR53, 0x8090490 ;  /* 0x0809049000357882 */ /* 0x000fe20000000000 */
[----:B------:R-:W-:Y:S01]  /*2580*/  UMOV UR69, 0x80004020 ;  /* 0x8000402000457882 */ /* 0x000fe20000000000 */
[----:B------:R-:W-:Y:S01]  /*2590*/  UIADD3 UR54, UPT, UPT, UR68, 0x1c0, URZ ;  /* 0x000001c044367890 */ /* 0x000fe2000fffe0ff */
[----:B------:R1:W-:Y:S01]  /*25a0*/  UTCHMMA tmem[UR19], gdesc[UR68], tmem[UR24], tmem[UR52], idesc[UR53], !UPT ;  /* 0x00ff3444130079ea */ /* 0x0003e2000f800018 */
        /* <DEDUP_REMOVED lines=9> */
[----:B------:R1:W-:Y:S01]  /*2640*/  UTCHMMA tmem[UR17], gdesc[UR66], tmem[UR18], tmem[UR50], idesc[UR51], UPT ;  /* 0x00ff3242110079ea */ /* 0x0003e2000b800012 */
        /* <DEDUP_REMOVED lines=16> */
[----:B------:R1:W-:Y:S01]  /*2750*/  UTCHMMA tmem[UR7], gdesc[UR56], tmem[UR8], tmem[UR40], idesc[UR41], UPT ;  /* 0x00ff2838070079ea */ /* 0x0003e2000b800008 */
[----:B------:R1:W-:Y:S01]  /*2760*/  UTCHMMA tmem[UR5], gdesc[UR54], tmem[UR6], tmem[UR38], idesc[UR39], UPT ;  /* 0x00ff2636050079ea */ /* 0x0003e2000b800006 */
[----:B------:R-:W-:Y:S05]  /*2770*/  BRA.U UP5, `(.L_x_56) ;  /* 0x0000000105047547 */ /* 0x000fea000b800000 */
[----:B-1----:R-:W-:Y:S05]  /*2780*/  BPT.TRAP 0x1 ;  /* 0x000000040000795c */ /* 0x002fea0000300000 */
.L_x_56:
[----:B-1----:R-:W-:Y:S02]  /*2790*/  UIADD3 UR7, UPT, UPT, UR20, 0xe090, URZ ;  /* 0x0000e09014077890 */ /* 0x002fe4000fffe0ff */
[----:B------:R-:W-:Y:S02]  /*27a0*/  UISETP.GE.AND UP0, UPT, UR4, 0x81, UPT ;  /* 0x000000810400788c */ /* 0x000fe4000bf06270 */
[----:B------:R-:W-:Y:S01]  /*27b0*/  ULOP3.LUT UR5, UR31, 0x1, URZ, 0x3c, !UPT ;  /* 0x000000011f057892 */ /* 0x000fe2000f8e3cff */
[----:B------:R-:W-:Y:S01]  /*27c0*/  UMOV UR6, URZ ;  /* 0x000000ff00067c82 */ /* 0x000fe20008000000 */
[----:B------:R-:W-:Y:S01]  /*27d0*/  UMOV UR25, UR33 ;  /* 0x0000002100197c82 */ /* 0x000fe20008000000 */
[----:B------:R-:W-:Y:S02]  /*27e0*/  UMOV UR24, UR27 ;  /* 0x0000001b00187c82 */ /* 0x000fe40008000000 */
[----:B------:R1:W-:Y:S02]  /*27f0*/  UTCBAR [UR7], URZ ;  /* 0x000000ff070073e9 */ /* 0x0003e400080000ff */
[----:B------:R-:W-:Y:S05]  /*2800*/  BRA.U !UP0, `(.L_x_57) ;  /* 0x0000001108747547 */ /* 0x000fea000b800000 */
[----:B------:R-:W-:Y:S01]  /*2810*/  UIADD3 UR6, UPT, UPT, UR4, 0x7f, URZ ;  /* 0x0000007f04067890 */ /* 0x000fe2000fffe0ff */
[----:B------:R-:W-:Y:S01]  /*2820*/  UMOV UR24, UR27 ;  /* 0x0000001b00187c82 */ /* 0x000fe20008000000 */
[----:B-1----:R-:W-:Y:S02]  /*2830*/  UMOV UR7, UR27 ;  /* 0x0000001b00077c82 */ /* 0x002fe40008000000 */
[----:B------:R-:W-:-:S04]  /*2840*/  USHF.R.S32.HI UR4, URZ, 0x1f, UR6 ;  /* 0x0000001fff047899 */ /* 0x000fc80008011406 */
[----:B------:R-:W-:-:S04]  /*2850*/  ULEA.HI UR6, UR4, UR6, URZ, 0x7 ;  /* 0x0000000604067291 */ /* 0x000fc8000f8f38ff */
[----:B------:R-:W-:-:S04]  /*2860*/  USHF.R.S32.HI UR6, URZ, 0x7, UR6 ;  /* 0x00000007ff067899 */ /* 0x000fc80008011406 */
[----:B------:R-:W-:-:S04]  /*2870*/  UISETP.LT.AND UP0, UPT, UR6, 0x2, UPT ;  /* 0x000000020600788c */ /* 0x000fc8000bf01270 */
[----:B------:R-:W-:-:S04]  /*2880*/  USEL UR4, UR6, 0x2, UP0 ;  /* 0x0000000206047887 */ /* 0x000fc80008000000 */
[----:B------:R-:W-:-:S03]  /*2890*/  UIADD3 UR4, UPT, UPT, -UR4, UR33, UR6 ;  /* 0x0000002104047290 */ /* 0x000fc6000fffe106 */
[----:B------:R-:W-:Y:S01]  /*28a0*/  UMOV UR6, URZ ;  /* 0x000000ff00067c82 */ /* 0x000fe20008000000 */
[----:B------:R-:W-:-:S12]  /*28b0*/  UIADD3 UR25, UPT, UPT, UR4, 0x1, URZ ;  /* 0x0000000104197890 */ /* 0x000fd8000fffe0ff */
.L_x_76:
[----:B------:R-:W-:Y:S01]  /*28c0*/  UIADD3 UR33, UPT, UPT, UR33, 0x1, URZ ;  /* 0x0000000121217890 */ /* 0x000fe2000fffe0ff */
[----:B------:R-:W-:Y:S01]  /*28d0*/  UMOV UR30, UR26 ;  /* 0x0000001a001e7c82 */ /* 0x000fe20008000000 */
[----:B------:R-:W-:Y:S02]  /*28e0*/  UMOV UR31, UR5 ;  /* 0x00000005001f7c82 */ /* 0x000fe40008000000 */
[----:B------:R-:W-:Y:S01]  /*28f0*/  UISETP.NE.AND UP2, UPT, UR33, UR25, UPT ;  /* 0x000000192100728c */ /* 0x000fe2000bf45270 */
[----:B-12---:R-:W-:Y:S05]  /*2900*/  BRA.U !UP1, `(.L_x_58) ;  /* 0x0000000109047547 */ /* 0x006fea000b800000 */
[----:B------:R-:W-:Y:S05]  /*2910*/  BPT.TRAP 0x1 ;  /* 0x000000040000795c */ /* 0x000fea0000300000 */
.L_x_58:
[----:B------:R-:W1:Y:S01]  /*2920*/  S2UR UR20, SR_CgaCtaId ;  /* 0x00000000001479c3 */ /* 0x000e620000008800 */
[----:B------:R-:W-:Y:S01]  /*2930*/  UMOV UR4, 0x400 ;  /* 0x0000040000047882 */ /* 0x000fe20000000000 */
[----:B------:R-:W-:Y:S04]  /*2940*/  MOV R0, UR28 ;  /* 0x0000001c00007c02 */ /* 0x000fe80008000f00 */
[----:B------:R-:W-:Y:S01]  /*2950*/  SHF.L.U32 R3, R0, 0x1f, RZ ;  /* 0x0000001f00037819 */ /* 0x000fe200000006ff */
[----:B-1----:R-:W-:Y:S04]  /*2960*/  ULEA UR20, UR20, UR4, 0x18 ;  /* 0x0000000414147291 */ /* 0x002fe8000f8ec0ff */
[----:B------:R-:W-:Y:S09]  /*2970*/  ULEA UR4, UR29, UR20, 0x3 ;  /* 0x000000141d047291 */ /* 0x000ff2000f8e18ff */
[----:B------:R-:W1:Y:S02]  /*2980*/  SYNCS.PHASECHK.TRANS64.TRYWAIT P0, [UR4+0xe020], R3 ;  /* 0x00e02003ff0075a7 */ /* 0x000e640008001104 */
[----:B-1----:R-:W-:Y:S05]  /*2990*/  @!P0 BRA `(.L_x_59) ;  /* 0x00000100009c8947 */ /* 0x002fea0003800000 */
.L_x_379:
[----:B------:R-:W-:Y:S01]  /*29a0*/  USHF.R.U32.HI UR10, URZ, 0x4, UR20 ;  /* 0x00000004ff0a7899 */ /* 0x000fe20008011614 */
[----:B------:R-:W-:Y:S01]  /*29b0*/  IMAD.MOV.U32 R2, RZ, RZ, RZ ;  /* 0x000000ffff027224 */ /* 0x000fe200078e00ff */
[----:B------:R-:W-:Y:S01]  /*29c0*/  USHF.R.U32.HI UR5, URZ, 0x4, UR20 ;  /* 0x00000004ff057899 */ /* 0x000fe20008011614 */
[----:B-1----:R-:W-:Y:S01]  /*29d0*/  IMAD.MOV.U32 R0, RZ, RZ, RZ ;  /* 0x000000ffff007224 */ /* 0x002fe200078e00ff */
[----:B------:R-:W-:Y:S02]  /*29e0*/  ULOP3.LUT UR10, UR10, 0x3fff, URZ, 0xc0, !UPT ;  /* 0x00003fff0a0a7892 */ /* 0x000fe4000f8ec0ff */
[----:B------:R-:W-:Y:S01]  /*29f0*/  ULOP3.LUT UR5, UR5, 0x3fff, URZ, 0xc0, !UPT ;  /* 0x00003fff05057892 */ /* 0x000fe2000f8ec0ff */
[----:B------:R-:W-:Y:S01]  /*2a00*/  R2UR UR9, R2 ;  /* 0x00000000020972ca */ /* 0x000fe200000e0000 */
[----:B------:R-:W-:Y:S01]  /*2a10*/  ULEA UR38, UR29, UR23, 0x9 ;  /* 0x000000171d267291 */ /* 0x000fe2000f8e48ff */
[----:B------:R-:W-:Y:S01]  /*2a20*/  R2UR UR8, R0 ;  /* 0x00000000000872ca */ /* 0x000fe200000e0000 */
[----:B------:R-:W-:Y:S02]  /*2a30*/  ULOP3.LUT UR10, UR10, 0x10000, URZ, 0xfc, !UPT ;  /* 0x000100000a0a7892 */ /* 0x000fe4000f8efcff */
[----:B------:R-:W-:Y:S02]  /*2a40*/  ULOP3.LUT UR16, UR5, 0x10000, URZ, 0xfc, !UPT ;  /* 0x0001000005107892 */ /* 0x000fe4000f8efcff */
[----:B------:R-:W-:Y:S02]  /*2a50*/  UIADD3 UR4, UPT, UPT, UR38, 0x2, URZ ;  /* 0x0000000226047890 */ /* 0x000fe4000fffe0ff */
[----:B------:R-:W-:Y:S02]  /*2a60*/  UIADD3 UR18, UPT, UPT, UR10, 0x2, URZ ;  /* 0x000000020a127890 */ /* 0x000fe4000fffe0ff */
[----:B------:R-:W-:Y:S02]  /*2a70*/  UISETP.NE.AND UP4, UPT, UR22, URZ, UPT ;  /* 0x000000ff1600728c */ /* 0x000fe4000bf85270 */
[----:B------:R-:W-:Y:S01]  /*2a80*/  UIADD3 UR27, UPT, UPT, UR29, 0x1, URZ ;  /* 0x000000011d1b7890 */ /* 0x000fe2000fffe0ff */
[----:B------:R-:W-:Y:S01]  /*2a90*/  UMOV UR14, 0x0 ;  /* 0x00000000000e7882 */ /* 0x000fe20000000000 */
[----:B------:R-:W-:Y:S02]  /*2aa0*/  UMOV UR15, 0x8200490 ;  /* 0x08200490000f7882 */ /* 0x000fe40000000000 */
[----:B------:R-:W-:Y:S01]  /*2ab0*/  UISETP.NE.AND UP0, UPT, UR27, 0x3, UPT ;  /* 0x000000031b00788c */ /* 0x000fe2000bf05270 */
[----:B------:R-:W-:Y:S01]  /*2ac0*/  UMOV UR39, 0x80004020 ;  /* 0x8000402000277882 */ /* 0x000fe20000000000 */
[----:B------:R-:W-:Y:S02]  /*2ad0*/  UMOV UR17, 0x80004020 ;  /* 0x8000402000117882 */ /* 0x000fe40000000000 */
[----:B------:R-:W-:Y:S01]  /*2ae0*/  USEL UR10, URZ, 0x1, UP0 ;  /* 0x00000001ff0a7887 */ /* 0x000fe20008000000 */
[----:B------:R1:W-:Y:S01]  /*2af0*/  UTCHMMA gdesc[UR16], gdesc[UR38], tmem[UR9], tmem[UR14], idesc[UR15], !UPT ;  /* 0x00ff0e26100075ea */ /* 0x0003e2000f800009 */
[----:B------:R-:W-:Y:S02]  /*2b00*/  USEL UR27, UR27, URZ, UP0 ;  /* 0x000000ff1b1b7287 */ /* 0x000fe40008000000 */
[----:B------:R-:W-:Y:S01]  /*2b10*/  ULOP3.LUT UR28, UR28, UR10, URZ, 0x3c, !UPT ;  /* 0x0000000a1c1c7292 */ /* 0x000fe2000f8e3cff */
[----:B------:R-:W-:Y:S01]  /*2b20*/  UMOV UR12, 0x0 ;  /* 0x00000000000c7882 */ /* 0x000fe20000000000 */
[----:B------:R-:W-:Y:S01]  /*2b30*/  UMOV UR13, 0x8200490 ;  /* 0x08200490000d7882 */ /* 0x000fe20000000000 */
[----:B------:R-:W-:Y:S01]  /*2b40*/  UMOV UR5, 0x80004020 ;  /* 0x8000402000057882 */ /* 0x000fe20000000000 */
[----:B------:R-:W-:Y:S02]  /*2b50*/  UMOV UR19, 0x80004020 ;  /* 0x8000402000137882 */ /* 0x000fe40000000000 */
[----:B------:R1:W-:Y:S01]  /*2b60*/  UTCHMMA gdesc[UR18], gdesc[UR4], tmem[UR8], tmem[UR12], idesc[UR13], UPT ;  /* 0x00ff0c04120075ea */ /* 0x0003e2000b800008 */
[----:B------:R-:W-:Y:S05]  /*2b70*/  BRA.U UP4, `(.L_x_60) ;  /* 0x0000000104047547 */ /* 0x000fea000b800000 */
[----:B-1----:R-:W-:Y:S05]  /*2b80*/  BPT.TRAP 0x1 ;  /* 0x000000040000795c */ /* 0x002fea0000300000 */
.L_x_60:
[----:B-1----:R-:W-:Y:S09]  /*2b90*/  UIADD3 UR8, UPT, UPT, UR20, 0xe050, URZ ;  /* 0x0000e05014087890 */ /* 0x002ff2000fffe0ff */
[----:B------:R1:W-:Y:S01]  /*2ba0*/  UTCBAR [UR8], URZ ;  /* 0x000000ff080073e9 */ /* 0x0003e200080000ff */
[----:B------:R-:W-:Y:S05]  /*2bb0*/  BRA.U UP5, `(.L_x_61) ;  /* 0x0000000105047547 */ /* 0x000fea000b800000 */
[----:B-1----:R-:W-:Y:S05]  /*2bc0*/  BPT.TRAP 0x1 ;  /* 0x000000040000795c */ /* 0x002fea0000300000 */
.L_x_61:
[----:B------:R-:W-:Y:S01]  /*2bd0*/  MOV R0, UR32 ;  /* 0x0000002000007c02 */ /* 0x000fe20008000f00 */
[----:B------:R-:W-:Y:S03]  /*2be0*/  UISETP.NE.AND UP3, UPT, UR21, URZ, UPT ;  /* 0x000000ff1500728c */ /* 0x000fe6000bf65270 */
[----:B------:R-:W-:Y:S04]  /*2bf0*/  SHF.L.U32 R3, R0, 0x1f, RZ ;  /* 0x0000001f00037819 */ /* 0x000fe800000006ff */
[----:B------:R-:W2:Y:S02]  /*2c00*/  SYNCS.PHASECHK.TRANS64.TRYWAIT P0, [UR20+0xe0a8], R3 ;  /* 0x00e0a803ff0075a7 */ /* 0x000ea40008001114 */
[----:B--2---:R-:W-:Y:S05]  /*2c10*/  @!P0 BRA `(.L_x_62) ;  /* 0x0000010000148947 */ /* 0x004fea0003800000 */
.L_x_381:
[----:B------:R-:W-:Y:S05]  /*2c20*/  BRA.U UP3, `(.L_x_63) ;  /* 0x0000000103047547 */ /* 0x000fea000b800000 */
[----:B-1----:R-:W-:Y:S05]  /*2c30*/  BPT.TRAP 0x1 ;  /* 0x000000040000795c */ /* 0x002fea0000300000 */
.L_x_63:
[----:B--2---:R-:W-:Y:S02]  /*2c40*/  IMAD.U32 R0, RZ, RZ, UR31 ;  /* 0x0000001fff007e24 */ /* 0x004fe4000f8e00ff */
[----:B------:R-:W-:Y:S02]  /*2c50*/  HFMA2 R4, -RZ, RZ, 0, 9.5367431640625e-06 ;  /* 0x000000a0ff047431 */ /* 0x000fe400000001ff */
[----:B------:R-:W-:Y:S01]  /*2c60*/  IMAD.MOV.U32 R3, RZ, RZ, 0x180 ;  /* 0x00000180ff037424 */ /* 0x000fe200078e00ff */
[----:B------:R-:W-:Y:S04]  /*2c70*/  SHF.L.U32 R5, R0, 0x1f, RZ ;  /* 0x0000001f00057819 */ /* 0x000fe800000006ff */
[----:B------:R-:W2:Y:S02]  /*2c80*/  SYNCS.PHASECHK.TRANS64.TRYWAIT P0, [UR20+0xe068], R5 ;  /* 0x00e06805ff0075a7 */ /* 0x000ea40008001114 */
[----:B--2---:R-:W-:Y:S05]  /*2c90*/  @!P0 BRA `(.L_x_64) ;  /* 0x00000100000c8947 */ /* 0x004fea0003800000 */
.L_x_383:
[----:B------:R-:W-:Y:S01]  /*2ca0*/  ULEA UR70, UR7, UR34, 0x9 ;  /* 0x0000002207467291 */ /* 0x000fe2000f8e48ff */
[----:B------:R-:W-:Y:S01]  /*2cb0*/  IMAD.MOV.U32 R2, RZ, RZ, 0xa8 ;  /* 0x000000a8ff027424 */ /* 0x000fe200078e00ff */
[----:B------:R-:W-:Y:S01]  /*2cc0*/  UISETP.NE.U32.AND UP0, UPT, UR6, URZ, UPT ;  /* 0x000000ff0600728c */ /* 0x000fe2000bf05070 */
[----:B------:R-:W-:Y:S01]  /*2cd0*/  R2UR UR26, R4 ;  /* 0x00000000041a72ca */ /* 0x000fe200000e0000 */
[----:B------:R-:W-:Y:S01]  /*2ce0*/  UIADD3 UR68, UPT, UPT, UR70, 0x40, URZ ;  /* 0x0000004046447890 */ /* 0x000fe2000fffe0ff */
[----:B------:R-:W-:Y:S01]  /*2cf0*/  IMAD.MOV.U32 R4, RZ, RZ, 0xb0 ;  /* 0x000000b0ff047424 */ /* 0x000fe200078e00ff */
[----:B------:R-:W-:Y:S01]  /*2d00*/  UIADD3 UR66, UPT, UPT, UR70, 0x80, URZ ;  /* 0x0000008046427890 */ /* 0x000fe2000fffe0ff */
[----:B------:R-:W-:Y:S01]  /*2d10*/  R2UR UR18, R2 ;  /* 0x00000000021272ca */ /* 0x000fe200000e0000 */
[----:B------:R-:W-:Y:S01]  /*2d20*/  UIADD3 UR64, UPT, UPT, UR70, 0xc0, URZ ;  /* 0x000000c046407890 */ /* 0x000fe2000fffe0ff */
[----:B------:R-:W-:Y:S01]  /*2d30*/  IMAD.MOV.U32 R2, RZ, RZ, 0xb8 ;  /* 0x000000b8ff027424 */ /* 0x000fe200078e00ff */
[----:B------:R-:W-:Y:S01]  /*2d40*/  UIADD3 UR62, UPT, UPT, UR70, 0x100, URZ ;  /* 0x00000100463e7890 */ /* 0x000fe2000fffe0ff */
[----:B------:R-:W-:Y:S01]  /*2d50*/  R2UR UR29, R3 ;  /* 0x00000000031d72ca */ /* 0x000fe200000e0000 */
[----:B------:R-:W-:Y:S01]  /*2d60*/  UIADD3 UR60, UPT, UPT, UR70, 0x140, URZ ;  /* 0x00000140463c7890 */ /* 0x000fe2000fffe0ff */
[----:B--2---:R-:W-:Y:S01]  /*2d70*/  IMAD.MOV.U32 R0, RZ, RZ, 0x180 ;  /* 0x00000180ff007424 */ /* 0x004fe200078e00ff */
[----:B------:R-:W-:Y:S01]  /*2d80*/  UIADD3 UR58, UPT, UPT, UR70, 0x180, URZ ;  /* 0x00000180463a7890 */ /* 0x000fe2000fffe0ff */
[----:B------:R-:W-:Y:S01]  /*2d90*/  R2UR UR14, R2 ;  /* 0x00000000020e72ca */ /* 0x000fe200000e0000 */
[----:B------:R-:W-:Y:S01]  /*2da0*/  UIADD3 UR56, UPT, UPT, UR70, 0x1c0, URZ ;  /* 0x000001c046387890 */ /* 0x000fe2000fffe0ff */
[----:B------:R-:W-:Y:S01]  /*2db0*/  IMAD.MOV.U32 R2, RZ, RZ, 0xc8 ;  /* 0x000000c8ff027424 */ /* 0x000fe200078e00ff */
[----:B------:R-:W-:Y:S01]  /*2dc0*/  R2UR UR16, R4 ;  /* 0x00000000041072ca */ /* 0x000fe200000e0000 */
[----:B------:R-:W-:Y:S01]  /*2dd0*/  IMAD.MOV.U32 R3, RZ, RZ, 0x180 ;  /* 0x00000180ff037424 */ /* 0x000fe200078e00ff */
[----:B------:R-:W-:Y:S01]  /*2de0*/  R2UR UR19, R0 ;  /* 0x00000000001372ca */ /* 0x000fe200000e0000 */
[----:B------:R-:W-:Y:S01]  /*2df0*/  IMAD.MOV.U32 R4, RZ, RZ, 0xc0 ;  /* 0x000000c0ff047424 */ /* 0x000fe200078e00ff */
[----:B------:R-:W-:Y:S01]  /*2e00*/  R2UR UR10, R2 ;  /* 0x00000000020a72ca */ /* 0x000fe200000e0000 */
[----:B------:R-:W-:Y:S01]  /*2e10*/  IMAD.MOV.U32 R2, RZ, RZ, 0xd0 ;  /* 0x000000d0ff027424 */ /* 0x000fe200078e00ff */
[C---:B------:R-:W-:Y:S01]  /*2e20*/  R2UR UR17, R3.reuse ;  /* 0x00000000031172ca */ /* 0x040fe200000e0000 */
[----:B------:R-:W-:Y:S01]  /*2e30*/  UMOV UR54, 0x0 ;  /* 0x0000000000367882 */ /* 0x000fe20000000000 */
[----:B------:R-:W-:Y:S01]  /*2e40*/  R2UR UR15, R0 ;  /* 0x00000000000f72ca */ /* 0x000fe200000e0000 */
[----:B------:R-:W-:Y:S01]  /*2e50*/  UMOV UR55, 0x8090490 ;  /* 0x0809049000377882 */ /* 0x000fe20000000000 */
[----:B-1----:R-:W-:Y:S01]  /*2e60*/  R2UR UR8, R2 ;  /* 0x00000000020872ca */ /* 0x002fe200000e0000 */
[----:B------:R-:W-:Y:S01]  /*2e70*/  IMAD.MOV.U32 R2, RZ, RZ, 0xd8 ;  /* 0x000000d8ff027424 */ /* 0x000fe200078e00ff */
[----:B------:R-:W-:Y:S01]  /*2e80*/  R2UR UR12, R4 ;  /* 0x00000000040c72ca */ /* 0x000fe200000e0000 */
[----:B------:R-:W-:Y:S01]  /*2e90*/  UMOV UR71, 0x80004020 ;  /* 0x8000402000477882 */ /* 0x000fe20000000000 */
[----:B------:R-:W-:Y:S01]  /*2ea0*/  R2UR UR13, R3 ;  /* 0x00000000030d72ca */ /* 0x000fe200000e0000 */
[----:B------:R1:W-:Y:S01]  /*2eb0*/  UTCHMMA tmem[UR26], gdesc[UR70], tmem[UR29], tmem[UR54], idesc[UR55], UP0 ;  /* 0x00ff36461a0079ea */ /* 0x0003e2000800001d */
[C---:B------:R-:W-:Y:S01]  /*2ec0*/  R2UR UR11, R0.reuse ;  /* 0x00000000000b72ca */ /* 0x040fe200000e0000 */
[----:B------:R-:W-:Y:S01]  /*2ed0*/  UMOV UR52, 0x0 ;  /* 0x0000000000347882 */ /* 0x000fe20000000000 */
[----:B------:R-:W-:Y:S01]  /*2ee0*/  R2UR UR9, R0 ;  /* 0x00000000000972ca */ /* 0x000fe200000e0000 */
[----:B------:R-:W-:Y:S01]  /*2ef0*/  UMOV UR53, 0x8090490 ;  /* 0x0809049000357882 */ /* 0x000fe20000000000 */
[----:B------:R-:W-:Y:S01]  /*2f00*/  R2UR UR6, R2 ;  /* 0x00000000020672ca */ /* 0x000fe200000e0000 */
[----:B------:R-:W-:Y:S01]  /*2f10*/  UMOV UR69, 0x80004020 ;  /* 0x8000402000457882 */ /* 0x000fe20000000000 */
[----:B------:R-:W-:Y:S01]  /*2f20*/  R2UR UR7, R0 ;  /* 0x00000000000772ca */ /* 0x000fe200000e0000 */
[----:B------:R1:W-:Y:S01]  /*2f30*/  UTCHMMA tmem[UR18], gdesc[UR68], tmem[UR19], tmem[UR52], idesc[UR53], UPT ;  /* 0x00ff3444120079ea */ /* 0x0003e2000b800013 */
        /* <DEDUP_REMOVED lines=22> */
[----:B------:R-:W-:Y:S02]  /*30a0*/  UMOV UR57, 0x80004020 ;  /* 0x8000402000397882 */ /* 0x000fe40000000000 */
[----:B------:R1:W-:Y:S01]  /*30b0*/  UTCHMMA tmem[UR6], gdesc[UR56], tmem[UR7], tmem[UR40], idesc[UR41], UPT ;  /* 0x00ff2838060079ea */ /* 0x0003e2000b800007 */
[----:B------:R-:W-:Y:S05]  /*30c0*/  BRA.U UP5, `(.L_x_65) ;  /* 0x0000000105047547 */ /* 0x000fea000b800000 */
[----:B-1----:R-:W-:Y:S05]  /*30d0*/  BPT.TRAP 0x1 ;  /* 0x000000040000795c */ /* 0x002fea0000300000 */
.L_x_65:
[----:B-1----:R-:W-:Y:S02]  /*30e0*/  UIADD3 UR6, UPT, UPT, UR20, 0xe098, URZ ;  /* 0x0000e09814067890 */ /* 0x002fe4000fffe0ff */
[----:B------:R-:W-:Y:S07]  /*30f0*/  ULOP3.LUT UR32, UR32, 0x1, URZ, 0x3c, !UPT ;  /* 0x0000000120207892 */ /* 0x000fee000f8e3cff */
[----:B------:R1:W-:Y:S01]  /*3100*/  UTCBAR [UR6], URZ ;  /* 0x000000ff060073e9 */ /* 0x0003e200080000ff */
[----:B------:R-:W-:Y:S05]  /*3110*/  BRA.U !UP1, `(.L_x_66) ;  /* 0x0000000109047547 */ /* 0x000fea000b800000 */
[----:B-1----:R-:W-:Y:S05]  /*3120*/  BPT.TRAP 0x1 ;  /* 0x000000040000795c */ /* 0x002fea0000300000 */
.L_x_66:
[----:B------:R-:W-:Y:S01]  /*3130*/  USHF.R.U32.HI UR7, URZ, 0x4, UR20 ;  /* 0x00000004ff077899 */ /* 0x000fe20008011614 */
[----:B------:R-:W-:Y:S01]  /*3140*/  IMAD.MOV.U32 R2, RZ, RZ, 0x80 ;  /* 0x00000080ff027424 */ /* 0x000fe200078e00ff */
[----:B------:R-:W-:Y:S01]  /*3150*/  ULEA UR8, UR24, UR20, 0x3 ;  /* 0x0000001418087291 */ /* 0x000fe2000f8e18ff */
[----:B------:R-:W-:Y:S01]  /*3160*/  IMAD.MOV.U32 R0, RZ, RZ, 0x80 ;  /* 0x00000080ff007424 */ /* 0x000fe200078e00ff */
[----:B------:R-:W-:Y:S02]  /*3170*/  ULOP3.LUT UR7, UR7, 0x3fff, URZ, 0xc0, !UPT ;  /* 0x00003fff07077892 */ /* 0x000fe4000f8ec0ff */
[----:B------:R-:W-:Y:S01]  /*3180*/  UIADD3 UR8, UPT, UPT, UR8, 0xe038, URZ ;  /* 0x0000e03808087890 */ /* 0x000fe2000fffe0ff */
[----:B-1----:R-:W-:Y:S01]  /*3190*/  R2UR UR6, R2 ;  /* 0x00000000020672ca */ /* 0x002fe200000e0000 */
[----:B------:R-:W-:Y:S01]  /*31a0*/  ULOP3.LUT UR7, UR7, 0x10000, URZ, 0xfc, !UPT ;  /* 0x0001000007077892 */ /* 0x000fe2000f8efcff */
[----:B------:R-:W-:Y:S01]  /*31b0*/  R2UR UR5, R0 ;  /* 0x00000000000572ca */ /* 0x000fe200000e0000 */
[----:B------:R-:W-:Y:S01]  /*31c0*/  UMOV UR39, 0x80004020 ;  /* 0x8000402000277882 */ /* 0x000fe20000000000 */
[----:B------:R-:W-:Y:S01]  /*31d0*/  UMOV UR14, 0x0 ;  /* 0x00000000000e7882 */ /* 0x000fe20000000000 */
[----:B------:R-:W-:Y:S02]  /*31e0*/  UIADD3 UR10, UPT, UPT, UR7, 0x200, URZ ;  /* 0x00000200070a7890 */ /* 0x000fe4000fffe0ff */
[----:B------:R-:W-:Y:S01]  /*31f0*/  UIADD3 UR12, UPT, UPT, UR7, 0x202, URZ ;  /* 0x00000202070c7890 */ /* 0x000fe2000fffe0ff */
[----:B------:R1:W-:Y:S01]  /*3200*/  UTCBAR [UR8], URZ ;  /* 0x000000ff080073e9 */ /* 0x0003e200080000ff */
[----:B------:R-:W-:Y:S01]  /*3210*/  UIADD3 UR7, UPT, UPT, UR24, 0x1, URZ ;  /* 0x0000000118077890 */ /* 0x000fe2000fffe0ff */
[----:B------:R-:W-:Y:S01]  /*3220*/  UMOV UR15, 0x8200490 ;  /* 0x08200490000f7882 */ /* 0x000fe20000000000 */
[----:B------:R-:W-:Y:S02]  /*3230*/  UMOV UR11, 0x80004020 ;  /* 0x80004020000b7882 */ /* 0x000fe40000000000 */
[----:B------:R-:W-:Y:S01]  /*3240*/  UISETP.NE.AND UP0, UPT, UR7, 0x3, UPT ;  /* 0x000000030700788c */ /* 0x000fe2000bf05270 */
[----:B------:R1:W-:Y:S01]  /*3250*/  UTCHMMA gdesc[UR10], gdesc[UR38], tmem[UR6], tmem[UR14], idesc[UR15], !UPT ;  /* 0x00ff0e260a0075ea */ /* 0x0003e2000f800006 */
[----:B------:R-:W-:Y:S01]  /*3260*/  UMOV UR18, UR4 ;  /* 0x0000000400127c82 */ /* 0x000fe20008000000 */
[----:B------:R-:W-:Y:S01]  /*3270*/  UMOV UR19, 0x80004020 ;  /* 0x8000402000137882 */ /* 0x000fe20000000000 */
[----:B------:R-:W-:Y:S01]  /*3280*/  USEL UR7, UR7, URZ, UP0 ;  /* 0x000000ff07077287 */ /* 0x000fe20008000000 */
[----:B------:R-:W-:Y:S01]  /*3290*/  UMOV UR16, 0x0 ;  /* 0x0000000000107882 */ /* 0x000fe20000000000 */
[----:B------:R-:W-:Y:S01]  /*32a0*/  UMOV UR17, 0x8200490 ;  /* 0x0820049000117882 */ /* 0x000fe20000000000 */
[----:B------:R-:W-:Y:S02]  /*32b0*/  UMOV UR13, 0x80004020 ;  /* 0x80004020000d7882 */ /* 0x000fe40000000000 */
[----:B------:R1:W-:Y:S01]  /*32c0*/  UTCHMMA gdesc[UR12], gdesc[UR18], tmem[UR5], tmem[UR16], idesc[UR17], UPT ;  /* 0x00ff10120c0075ea */ /* 0x0003e2000b800005 */
[----:B------:R-:W-:Y:S06]  /*32d0*/  BRA.U UP3, `(.L_x_67) ;  /* 0x0000000103047547 */ /* 0x000fec000b800000 */
[----:B-1----:R-:W-:Y:S05]  /*32e0*/  BPT.TRAP 0x1 ;  /* 0x000000040000795c */ /* 0x002fea0000300000 */
.L_x_67:
[----:B------:R-:W-:Y:S09]  /*32f0*/  UIADD3 UR4, UPT, UPT, UR20, 0xe060, URZ ;  /* 0x0000e06014047890 */ /* 0x000ff2000fffe0ff */
[----:B------:R2:W-:Y:S01]  /*3300*/  UTCBAR [UR4], URZ ;  /* 0x000000ff040073e9 */ /* 0x0005e200080000ff */
[----:B------:R-:W-:Y:S05]  /*3310*/  BRA.U !UP1, `(.L_x_68) ;  /* 0x0000000109047547 */ /* 0x000fea000b800000 */
[----:B-12---:R-:W-:Y:S05]  /*3320*/  BPT.TRAP 0x1 ;  /* 0x000000040000795c */ /* 0x006fea0000300000 */
.L_x_68:
[----:B-1----:R-:W-:Y:S02]  /*3330*/  ULEA UR5, UR7, UR20, 0x3 ;  /* 0x0000001407057291 */ /* 0x002fe4000f8e18ff */
[----:B------:R-:W-:Y:S02]  /*3340*/  UIADD3 UR7, UPT, UPT, UR7, 0x1, URZ ;  /* 0x0000000107077890 */ /* 0x000fe4000fffe0ff */
[----:B--2---:R-:W-:Y:S02]  /*3350*/  UIADD3 UR4, UPT, UPT, UR5, 0xe038, URZ ;  /* 0x0000e03805047890 */ /* 0x004fe4000fffe0ff */
[----:B------:R-:W-:Y:S04]  /*3360*/  UISETP.NE.AND UP0, UPT, UR7, 0x3, UPT ;  /* 0x000000030700788c */ /* 0x000fe8000bf05270 */
[----:B------:R-:W-:Y:S03]  /*3370*/  USEL UR24, UR7, URZ, UP0 ;  /* 0x000000ff07187287 */ /* 0x000fe60008000000 */
[----:B------:R1:W-:Y:S01]  /*3380*/  UTCBAR [UR4], URZ ;  /* 0x000000ff040073e9 */ /* 0x0003e200080000ff */
[----:B------:R-:W-:Y:S08]  /*3390*/  BRA.U !UP1, `(.L_x_69) ;  /* 0x0000000109047547 */ /* 0x000ff0000b800000 */
[----:B-1----:R-:W-:Y:S05]  /*33a0*/  BPT.TRAP 0x1 ;  /* 0x000000040000795c */ /* 0x002fea0000300000 */
.L_x_69:
[----:B-1----:R-:W-:Y:S01]  /*33b0*/  ULEA UR4, UR27, UR20, 0x3 ;  /* 0x000000141b047291 */ /* 0x002fe2000f8e18ff */
[----:B------:R-:W-:Y:S04]  /*33c0*/  MOV R0, UR28 ;  /* 0x0000001c00007c02 */ /* 0x000fe80008000f00 */
[----:B------:R-:W-:Y:S04]  /*33d0*/  SHF.L.U32 R3, R0, 0x1f, RZ ;  /* 0x0000001f00037819 */ /* 0x000fe800000006ff */
[----:B------:R-:W1:Y:S02]  /*33e0*/  SYNCS.PHASECHK.TRANS64.TRYWAIT P0, [UR4+0xe020], R3 ;  /* 0x00e02003ff0075a7 */ /* 0x000e640008001104 */
[----:B-1----:R-:W-:Y:S05]  /*33f0*/  @!P0 BRA `(.L_x_70) ;  /* 0x000000f8004c8947 */ /* 0x002fea0003800000 */
.L_x_385:
[----:B------:R-:W-:Y:S04]  /*3400*/  UIADD3 UR29, UPT, UPT, UR27, 0x1, URZ ;  /* 0x000000011b1d7890 */ /* 0x000fe8000fffe0ff */
[----:B------:R-:W-:Y:S04]  /*3410*/  UISETP.NE.AND UP0, UPT, UR29, 0x3, UPT ;  /* 0x000000031d00788c */ /* 0x000fe8000bf05270 */
[----:B------:R-:W-:Y:S02]  /*3420*/  USEL UR4, URZ, 0x1, UP0 ;  /* 0x00000001ff047887 */ /* 0x000fe40008000000 */
[----:B------:R-:W-:Y:S02]  /*3430*/  USEL UR29, UR29, URZ, UP0 ;  /* 0x000000ff1d1d7287 */ /* 0x000fe40008000000 */
[----:B------:R-:W-:Y:S01]  /*3440*/  ULOP3.LUT UR28, UR28, UR4, URZ, 0x3c, !UPT ;  /* 0x000000041c1c7292 */ /* 0x000fe2000f8e3cff */
[----:B------:R-:W-:Y:S11]  /*3450*/  BRA.U UP5, `(.L_x_71) ;  /* 0x0000000105047547 */ /* 0x000ff6000b800000 */
[----:B------:R-:W-:Y:S05]  /*3460*/  BPT.TRAP 0x1 ;  /* 0x000000040000795c */ /* 0x000fea0000300000 */
.L_x_71:
[----:B-1----:R-:W-:Y:S04]  /*3470*/  MOV R0, UR32 ;  /* 0x0000002000007c02 */ /* 0x002fe80008000f00 */
[----:B------:R-:W-:Y:S04]  /*3480*/  SHF.L.U32 R3, R0, 0x1f, RZ ;  /* 0x0000001f00037819 */ /* 0x000fe800000006ff */
[----:B------:R-:W1:Y:S02]  /*3490*/  SYNCS.PHASECHK.TRANS64.TRYWAIT P0, [UR20+0xe0a0], R3 ;  /* 0x00e0a003ff0075a7 */ /* 0x000e640008001114 */
[----:B-1----:R-:W-:Y:S05]  /*34a0*/  @!P0 BRA `(.L_x_72) ;  /* 0x000000f800388947 */ /* 0x002fea0003800000 */
.L_x_387:
[----:B------:R-:W-:Y:S05]  /*34b0*/  BRA.U UP4, `(.L_x_73) ;  /* 0x0000000104047547 */ /* 0x000fea000b800000 */
[----:B------:R-:W-:Y:S05]  /*34c0*/  BPT.TRAP 0x1 ;  /* 0x000000040000795c */ /* 0x000fea0000300000 */
.L_x_73:
[----:B------:R-:W-:Y:S01]  /*34d0*/  ULOP3.LUT UR26, UR30, 0x1, URZ, 0x3c, !UPT ;  /* 0x000000011e1a7892 */ /* 0x000fe2000f8e3cff */
[----:B------:R-:W-:Y:S02]  /*34e0*/  HFMA2 R4, -RZ, RZ, 0, 1.9073486328125e-06 ;  /* 0x00000020ff047431 */ /* 0x000fe400000001ff */
[----:B-1----:R-:W-:Y:S01]  /*34f0*/  IMAD.MOV.U32 R3, RZ, RZ, 0x100 ;  /* 0x00000100ff037424 */ /* 0x002fe200078e00ff */
[----:B------:R-:W-:Y:S02]  /*3500*/  MOV R2, 0x28 ;  /* 0x0000002800027802 */ /* 0x000fe40000000f00 */
[----:B------:R-:W-:Y:S05]  /*3510*/  IMAD.U32 R0, RZ, RZ, UR26 ;  /* 0x0000001aff007e24 */ /* 0x000fea000f8e00ff */
[----:B------:R-:W-:Y:S01]  /*3520*/  SHF.L.U32 R5, R0, 0x1f, RZ ;  /* 0x0000001f00057819 */ /* 0x000fe200000006ff */
[----:B------:R-:W-:Y:S03]  /*3530*/  IMAD.MOV.U32 R0, RZ, RZ, 0x100 ;  /* 0x00000100ff007424 */ /* 0x000fe600078e00ff */
[----:B------:R-:W1:Y:S02]  /*3540*/  SYNCS.PHASECHK.TRANS64.TRYWAIT P0, [UR20+0xe058], R5 ;  /* 0x00e05805ff0075a7 */ /* 0x000e640008001114 */
[----:B-1----:R-:W-:Y:S05]  /*3550*/  @!P0 BRA `(.L_x_74) ;  /* 0x000000f800248947 */ /* 0x002fea0003800000 */
.L_x_389:
[----:B------:R-:W-:Y:S01]  /*3560*/  ULEA UR68, UR27, UR34, 0x9 ;  /* 0x000000221b447291 */ /* 0x000fe2000f8e48ff */
[----:B------:R-:W-:Y:S01]  /*3570*/  R2UR UR16, R2 ;  /* 0x00000000021072ca */ /* 0x000fe200000e0000 */
[----:B------:R-:W-:Y:S01]  /*3580*/  IMAD.MOV.U32 R2, RZ, RZ, 0x38 ;  /* 0x00000038ff027424 */ /* 0x000fe200078e00ff */
        /* <DEDUP_REMOVED lines=10> */
[----:B------:R-:W-:Y:S01]  /*3630*/  R2UR UR17, R0 ;  /* 0x00000000001172ca */ /* 0x000fe200000e0000 */
[----:B------:R-:W-:Y:S01]  /*3640*/  UIADD3 UR56, UPT, UPT, UR68, 0x180, URZ ;  /* 0x0000018044387890 */ /* 0x000fe2000fffe0ff */
[----:B------:R-:W-:Y:S01]  /*3650*/  R2UR UR8, R2 ;  /* 0x00000000020872ca */ /* 0x000fe200000e0000 */
[----:B------:R-:W-:Y:S01]  /*3660*/  UIADD3 UR54, UPT, UPT, UR68, 0x1c0, URZ ;  /* 0x000001c044367890 */ /* 0x000fe2000fffe0ff */
[----:B------:R-:W-:Y:S01]  /*3670*/  IMAD.MOV.U32 R2, RZ, RZ, 0x50 ;  /* 0x00000050ff027424 */ /* 0x000fe200078e00ff */
[----:B------:R-:W-:Y:S01]  /*3680*/  R2UR UR14, R4 ;  /* 0x00000000040e72ca */ /* 0x000fe200000e0000 */
[----:B------:R-:W-:Y:S01]  /*3690*/  IMAD.MOV.U32 R3, RZ, RZ, 0x100 ;  /* 0x00000100ff037424 */ /* 0x000fe200078e00ff */
[----:B------:R-:W-:Y:S01]  /*36a0*/  UMOV UR52, 0x0 ;  /* 0x0000000000347882 */ /* 0x000fe20000000000 */
[----:B------:R-:W-:Y:S01]  /*36b0*/  IMAD.MOV.U32 R0, RZ, RZ, 0x100 ;  /* 0x00000100ff007424 */ /* 0x000fe200078e00ff */
[----:B------:R-:W-:Y:S01]  /*36c0*/  R2UR UR6, R2 ;  /* 0x00000000020672ca */ /* 0x000fe200000e0000 */
[----:B------:R-:W-:Y:S01]  /*36d0*/  IMAD.MOV.U32 R4, RZ, RZ, 0x40 ;  /* 0x00000040ff047424 */ /* 0x000fe200078e00ff */
[C---:B------:R-:W-:Y:S01]  /*36e0*/  R2UR UR15, R3.reuse ;  /* 0x00000000030f72ca */ /* 0x040fe200000e0000 */
[----:B------:R-:W-:Y:S01]  /*36f0*/  IMAD.MOV.U32 R2, RZ, RZ, 0x58 ;  /* 0x00000058ff027424 */ /* 0x000fe200078e00ff */
[----:B------:R-:W-:Y:S01]  /*3700*/  R2UR UR13, R0 ;  /* 0x00000000000d72ca */ /* 0x000fe200000e0000 */
[----:B------:R-:W-:Y:S01]  /*3710*/  UMOV UR53, 0x8090490 ;  /* 0x0809049000357882 */ /* 0x000fe20000000000 */
[----:B------:R-:W-:Y:S01]  /*3720*/  R2UR UR10, R4 ;  /* 0x00000000040a72ca */ /* 0x000fe200000e0000 */
[----:B------:R-:W-:Y:S01]  /*3730*/  UMOV UR69, 0x80004020 ;  /* 0x8000402000457882 */ /* 0x000fe20000000000 */
[----:B------:R-:W-:Y:S01]  /*3740*/  R2UR UR11, R3 ;  /* 0x00000000030b72ca */ /* 0x000fe200000e0000 */
[----:B------:R2:W-:Y:S01]  /*3750*/  UTCHMMA tmem[UR18], gdesc[UR68], tmem[UR19], tmem[UR52], idesc[UR53], UPT ;  /* 0x00ff3444120079ea */ /* 0x0005e2000b800013 */
        /* <DEDUP_REMOVED lines=33> */
[----:B--2---:R-:W-:Y:S05]  /*3970*/  BPT.TRAP 0x1 ;  /* 0x000000040000795c */ /* 0x004fea0000300000 */
.L_x_75:
[----:B--2---:R-:W-:Y:S02]  /*3980*/  UIADD3 UR4, UPT, UPT, UR20, 0xe090, URZ ;  /* 0x0000e09014047890 */ /* 0x004fe4000fffe0ff */
[----:B------:R-:W-:Y:S01]  /*3990*/  ULOP3.LUT UR5, UR31, 0x1, URZ, 0x3c, !UPT ;  /* 0x000000011f057892 */ /* 0x000fe2000f8e3cff */
[----:B------:R-:W-:Y:S01]  /*39a0*/  UMOV UR6, 0x1 ;  /* 0x0000000100067882 */ /* 0x000fe20000000000 */
[----:B------:R-:W-:Y:S05]  /*39b0*/  UMOV UR7, UR27 ;  /* 0x0000001b00077c82 */ /* 0x000fea0008000000 */
[----:B------:R2:W-:Y:S01]  /*39c0*/  UTCBAR [UR4], URZ ;  /* 0x000000ff040073e9 */ /* 0x0005e200080000ff */
[----:B------:R-:W-:Y:S05]  /*39d0*/  BRA.U UP2, `(.L_x_76) ;  /* 0xffffffed02b87547 */ /* 0x000fea000b83ffff */
.L_x_57:
[----:B------:R-:W-:Y:S04]  /*39e0*/  BSSY.RECONVERGENT B0, `(.L_x_77) ;  /* 0x0000003000007945 */ /* 0x000fe80003800200 */
[----:B------:R-:W-:Y:S05]  /*39f0*/  @!P4 BRA `(.L_x_78) ;  /* 0x000000000004c947 */ /* 0x000fea0003800000 */
[----:B-12---:R-:W-:Y:S05]  /*3a00*/  BPT.TRAP 0x1 ;  /* 0x000000040000795c */ /* 0x006fea0000300000 */
.L_x_78:
[----:B-12---:R-:W-:Y:S05]  /*3a10*/  BSYNC.RECONVERGENT B0 ;  /* 0x0000000000007941 */ /* 0x006fea0003800200 */
.L_x_77:
[----:B------:R-:W-:Y:S01]  /*3a20*/  UIADD3 UR4, UPT, UPT, UR20, 0xe010, URZ ;  /* 0x0000e01014047890 */ /* 0x000fe2000fffe0ff */
[----:B------:R-:W-:Y:S08]  /*3a30*/  BSSY.RECONVERGENT B0, `(.L_x_79) ;  /* 0x0000004000007945 */ /* 0x000ff00003800200 */
[----:B------:R1:W-:Y:S01]  /*3a40*/  UTCBAR [UR4], URZ ;  /* 0x000000ff040073e9 */ /* 0x0003e200080000ff */
[----:B------:R-:W-:Y:S05]  /*3a50*/  @!P4 BRA `(.L_x_80) ;  /* 0x000000000004c947 */ /* 0x000fea0003800000 */
[----:B-1----:R-:W-:Y:S05]  /*3a60*/  BPT.TRAP 0x1 ;  /* 0x000000040000795c */ /* 0x002fea0000300000 */
.L_x_80:
[----:B-1----:R-:W-:Y:S05]  /*3a70*/  BSYNC.RECONVERGENT B0 ;  /* 0x0000000000007941 */ /* 0x002fea0003800200 */
.L_x_79:
[----:B------:R-:W-:-:S09]  /*3a80*/  UIADD3 UR4, UPT, UPT, UR20, 0xe018, URZ ;  /* 0x0000e01814047890 */ /* 0x000fd2000fffe0ff */
[----:B------:R1:W-:Y:S01]  /*3a90*/  UTCBAR [UR4], URZ ;  /* 0x000000ff040073e9 */ /* 0x0003e200080000ff */
[----:B------:R-:W-:Y:S05]  /*3aa0*/  BRA.U UP5, `(.L_x_81) ;  /* 0x0000000105047547 */ /* 0x000fea000b800000 */
[----:B-1----:R-:W-:Y:S05]  /*3ab0*/  BPT.TRAP 0x1 ;  /* 0x000000040000795c */ /* 0x002fea0000300000 */
.L_x_81:
[----:B------:R-:W-:-:S04]  /*3ac0*/  MOV R3, UR32 ;  /* 0x0000002000037c02 */ /* 0x000fc80008000f00 */
[----:B------:R-:W-:-:S04]  /*3ad0*/  SHF.L.U32 R3, R3, 0x1f, RZ ;  /* 0x0000001f03037819 */ /* 0x000fc800000006ff */
[----:B------:R-:W2:Y:S02]  /*3ae0*/  SYNCS.PHASECHK.TRANS64.TRYWAIT P0, [UR20+0xe0a8], R3 ;  /* 0x00e0a803ff0075a7 */ /* 0x000ea40008001114 */
[----:B--2---:R-:W-:Y:S05]  /*3af0*/  @!P0 BRA `(.L_x_82) ;  /* 0x000000f000dc8947 */ /* 0x004fea0003800000 */
.L_x_391:
[----:B------:R-:W-:Y:S05]  /*3b00*/  BRA.U UP3, `(.L_x_83) ;  /* 0x0000000103047547 */ /* 0x000fea000b800000 */
[----:B-1----:R-:W-:Y:S05]  /*3b10*/  BPT.TRAP 0x1 ;  /* 0x000000040000795c */ /* 0x002fea0000300000 */
.L_x_83:
[----:B------:R-:W-:Y:S02]  /*3b20*/  IMAD.U32 R5, RZ, RZ, UR5 ;  /* 0x00000005ff057e24 */ /* 0x000fe4000f8e00ff */
[----:B------:R-:W-:Y:S02]  /*3b30*/  HFMA2 R4, -RZ, RZ, 0, 9.5367431640625e-06 ;  /* 0x000000a0ff047431 */ /* 0x000fe400000001ff */
[----:B--2---:R-:W-:Y:S01]  /*3b40*/  IMAD.MOV.U32 R3, RZ, RZ, 0x180 ;  /* 0x00000180ff037424 */ /* 0x004fe200078e00ff */
[----:B------:R-:W-:-:S04]  /*3b50*/  SHF.L.U32 R5, R5, 0x1f, RZ ;  /* 0x0000001f05057819 */ /* 0x000fc800000006ff */
[----:B------:R-:W2:Y:S02]  /*3b60*/  SYNCS.PHASECHK.TRANS64.TRYWAIT P0, [UR20+0xe068], R5 ;  /* 0x00e06805ff0075a7 */ /* 0x000ea40008001114 */
[----:B--2---:R-:W-:Y:S05]  /*3b70*/  @!P0 BRA `(.L_x_84) ;  /* 0x000000f000d48947 */ /* 0x004fea0003800000 */
.L_x_393:
[----:B------:R-:W-:Y:S01]  /*3b80*/  IMAD.MOV.U32 R2, RZ, RZ, 0xa8 ;  /* 0x000000a8ff027424 */ /* 0x000fe200078e00ff */
[----:B------:R-:W-:Y:S01]  /*3b90*/  R2UR UR15, R4 ;  /* 0x00000000040f72ca */ /* 0x000fe200000e0000 */
[----:B------:R-:W-:Y:S01]  /*3ba0*/  IMAD.MOV.U32 R4, RZ, RZ, 0xb0 ;  /* 0x000000b0ff047424 */ /* 0x000fe200078e00ff */
[----:B------:R-:W-:Y:S01]  /*3bb0*/  R2UR UR16, R3 ;  /* 0x00000000031072ca */ /* 0x000fe200000e0000 */
[----:B--2---:R-:W-:Y:S01]  /*3bc0*/  IMAD.MOV.U32 R0, RZ, RZ, 0x180 ;  /* 0x00000180ff007424 */ /* 0x004fe200078e00ff */
        /* <DEDUP_REMOVED lines=10> */
[----:B------:R-:W-:Y:S01]  /*3c70*/  UISETP.NE.U32.AND UP0, UPT, UR6, URZ, UPT ;  /* 0x000000ff0600728c */ /* 0x000fe2000bf05070 */
[----:B------:R-:W-:Y:S01]  /*3c80*/  R2UR UR10, R0 ;  /* 0x00000000000a72ca */ /* 0x000fe200000e0000 */
[----:B------:R-:W-:Y:S01]  /*3c90*/  UIADD3 UR66, UPT, UPT, UR26, 0x40, URZ ;  /* 0x000000401a427890 */ /* 0x000fe2000fffe0ff */
[----:B-1----:R-:W-:Y:S01]  /*3ca0*/  R2UR UR4, R2 ;  /* 0x00000000020472ca */ /* 0x002fe200000e0000 */
        /* <DEDUP_REMOVED lines=13> */
[----:B------:R-:W-:Y:S01]  /*3d80*/  R2UR UR17, R0 ;  /* 0x00000000001172ca */ /* 0x000fe200000e0000 */
[----:B------:R-:W-:Y:S01]  /*3d90*/  UMOV UR52, 0x0 ;  /* 0x0000000000347882 */ /* 0x000fe20000000000 */
[----:B------:R-:W-:Y:S01]  /*3da0*/  UMOV UR53, 0x8090490 ;  /* 0x0809049000357882 */ /* 0x000fe20000000000 */
[----:B------:R-:W-:Y:S01]  /*3db0*/  UMOV UR27, 0x80004020 ;  /* 0x80004020001b7882 */ /* 0x000fe20000000000 */
[----:B------:R-:W-:Y:S01]  /*3dc0*/  UIADD3 UR54, UPT, UPT, UR26, 0x1c0, URZ ;  /* 0x000001c01a367890 */ /* 0x000fe2000fffe0ff */
[----:B------:R1:W-:Y:S01]  /*3dd0*/  UTCHMMA tmem[UR15], gdesc[UR26], tmem[UR16], tmem[UR52], idesc[UR53], UP0 ;  /* 0x00ff341a0f0079ea */ /* 0x0003e20008000010 */
        /* <DEDUP_REMOVED lines=30> */
.L_x_85:
[----:B-1----:R-:W-:-:S09]  /*3fc0*/  UIADD3 UR4, UPT, UPT, UR20, 0xe098, URZ ;  /* 0x0000e09814047890 */ /* 0x002fd2000fffe0ff */
[----:B------:R1:W-:Y:S01]  /*3fd0*/  UTCBAR [UR4], URZ ;  /* 0x000000ff040073e9 */ /* 0x0003e200080000ff */
[----:B------:R-:W-:Y:S05]  /*3fe0*/  BRA.U !UP1, `(.L_x_86) ;  /* 0x0000000109047547 */ /* 0x000fea000b800000 */
[----:B-1----:R-:W-:Y:S05]  /*3ff0*/  BPT.TRAP 0x1 ;  /* 0x000000040000795c */ /* 0x002fea0000300000 */
.L_x_86:
[----:B-1----:R-:W-:-:S04]  /*4000*/  ULEA UR4, UR24, UR20, 0x3 ;  /* 0x0000001418047291 */ /* 0x002fc8000f8e18ff */
[----:B------:R-:W-:-:S09]  /*4010*/  UIADD3 UR4, UPT, UPT, UR4, 0xe038, URZ ;  /* 0x0000e03804047890 */ /* 0x000fd2000fffe0ff */
[----:B------:R1:W-:Y:S01]  /*4020*/  UTCBAR [UR4], URZ ;  /* 0x000000ff040073e9 */ /* 0x0003e200080000ff */
[----:B------:R-:W-:Y:S05]  /*4030*/  BRA.U UP4, `(.L_x_87) ;  /* 0x0000000104047547 */ /* 0x000fea000b800000 */
[----:B-1----:R-:W-:Y:S05]  /*4040*/  BPT.TRAP 0x1 ;  /* 0x000000040000795c */ /* 0x002fea0000300000 */
.L_x_87:
[----:B-1----:R-:W-:-:S09]  /*4050*/  UIADD3 UR4, UPT, UPT, UR20, 0xe050, URZ ;  /* 0x0000e05014047890 */ /* 0x002fd2000fffe0ff */
[----:B------:R1:W-:Y:S01]  /*4060*/  UTCBAR [UR4], URZ ;  /* 0x000000ff040073e9 */ /* 0x0003e200080000ff */
[----:B------:R-:W-:Y:S05]  /*4070*/  BRA.U UP3, `(.L_x_88) ;  /* 0x0000000103047547 */ /* 0x000fea000b800000 */
[----:B-1----:R-:W-:Y:S05]  /*4080*/  BPT.TRAP 0x1 ;  /* 0x000000040000795c */ /* 0x002fea0000300000 */
.L_x_88:
[----:B------:R-:W-:Y:S01]  /*4090*/  UIADD3 UR20, UPT, UPT, UR20, 0xe060, URZ ;  /* 0x0000e06014147890 */ /* 0x000fe2000fffe0ff */
[----:B------:R-:W-:Y:S01]  /*40a0*/  LOP3.LUT R7, R7, 0x1, RZ, 0x3c, !PT ;  /* 0x0000000107077812 */ /* 0x000fe200078e3cff */
[----:B------:R-:W-:Y:S02]  /*40b0*/  UIADD3 UR33, UPT, UPT, UR25, 0x2, URZ ;  /* 0x0000000219217890 */ /* 0x000fe4000fffe0ff */
[----:B------:R-:W-:-:S05]  /*40c0*/  ULOP3.LUT UR32, UR32, 0x1, URZ, 0x3c, !UPT ;  /* 0x0000000120207892 */ /* 0x000fca000f8e3cff */
[----:B------:R2:W-:Y:S01]  /*40d0*/  UTCBAR [UR20], URZ ;  /* 0x000000ff140073e9 */ /* 0x0005e200080000ff */
[----:B------:R-:W-:Y:S02]  /*40e0*/  NOP ;  /* 0x0000000000007918 */ /* 0x000fe40000000000 */
.L_x_29:
[----:B------:R-:W3:Y:S01]  /*40f0*/  LDCU UR5, c[0x0][0x370] ;  /* 0x00006e00ff0577ac */ /* 0x000ee20008000800 */
[----:B-1----:R-:W1:Y:S01]  /*4100*/  LDCU UR4, c[0x0][0x900] ;  /* 0x00012000ff0477ac */ /* 0x002e620008000800 */
[----:B---3--:R-:W-:-:S04]  /*4110*/  UIADD3 UR36, UPT, UPT, UR5, UR36, URZ ;  /* 0x0000002405247290 */ /* 0x008fc8000fffe0ff */
[----:B-1----:R-:W-:-:S09]  /*4120*/  UISETP.GE.AND UP0, UPT, UR36, UR4, UPT ;  /* 0x000000042400728c */ /* 0x002fd2000bf06270 */
[----:B------:R-:W-:Y:S05]  /*4130*/  BRA.U !UP0, `(.L_x_89) ;  /* 0xffffffd508d87547 */ /* 0x000fea000b83ffff */
[----:B--2---:R-:W-:Y:S05]  /*4140*/  EXIT ;  /* 0x000000000000794d */ /* 0x004fea0003800000 */
.L_x_28:
[----:B------:R-:W-:-:S08]  /*4150*/  NOP ;  /* 0x0000000000007918 */ /* 0x000fd00000000000 */
[----:B------:R-:W1:-:S00]  /*4160*/  USETMAXREG.DEALLOC.CTAPOOL 0x60 ;  /* 0x00000060000079c8 */ /* 0x000e4000080e0500 */
[----:B-1----:R-:W1:Y:S01]  /*4170*/  LDC R0, c[0x0][0x900] ;  /* 0x00024000ff007b82 */ /* 0x002e620000000800 */
[----:B------:R-:W-:Y:S02]  /*4180*/  MOV R45, UR36 ;  /* 0x00000024002d7c02 */ /* 0x000fe40008000f00 */
[----:B-1----:R-:W-:-:S13]  /*4190*/  ISETP.LE.AND P0, PT, R0, UR36, PT ;  /* 0x0000002400007c0c */ /* 0x002fda000bf03270 */
[----:B------:R-:W-:Y:S05]  /*41a0*/  @P0 EXIT ;  /* 0x000000000000094d */ /* 0x000fea0003800000 */
[----:B------:R-:W1:Y:S01]  /*41b0*/  S2UR UR4, SR_CTAID.Z ;  /* 0x00000000000479c3 */ /* 0x000e620000002700 */
[----:B------:R-:W2:Y:S01]  /*41c0*/  S2R R0, SR_CTAID.Y ;  /* 0x0000000000007919 */ /* 0x000ea20000002600 */
[----:B------:R-:W1:Y:S01]  /*41d0*/  LDCU UR36, c[0x0][0x370] ;  /* 0x00006e00ff2477ac */ /* 0x000e620008000800 */
[----:B------:R-:W-:Y:S01]  /*41e0*/  LOP3.LUT P0, R44, R41, 0x7f, RZ, 0xc0, !PT ;  /* 0x0000007f292c7812 */ /* 0x000fe2000780c0ff */
[----:B------:R-:W-:Y:S01]  /*41f0*/  BSSY B8, `(.L_x_90) ;  /* 0x0000667000087945 */ /* 0x000fe20003800000 */
[----:B------:R-:W-:Y:S01]  /*4200*/  IMAD.MOV.U32 R43, RZ, RZ, 0x1 ;  /* 0x00000001ff2b7424 */ /* 0x000fe200078e00ff */
[----:B------:R-:W3:Y:S01]  /*4210*/  LDCU UR5, c[0x0][0x374] ;  /* 0x00006e80ff0577ac */ /* 0x000ee20008000800 */
[----:B------:R-:W-:Y:S01]  /*4220*/  MOV R42, RZ ;  /* 0x000000ff002a7202 */ /* 0x000fe20000000f00 */
[----:B------:R-:W-:Y:S01]  /*4230*/  IMAD.MOV.U32 R22, RZ, RZ, RZ ;  /* 0x000000ffff167224 */ /* 0x000fe200078e00ff */
[----:B------:R-:W4:Y:S01]  /*4240*/  LDCU.64 UR44, c[0x0][0x358] ;  /* 0x00006b00ff2c77ac */ /* 0x000f220008000a00 */
[----:B------:R-:W-:Y:S01]  /*4250*/  UMOV UR43, URZ ;  /* 0x000000ff002b7c82 */ /* 0x000fe20008000000 */
[----:B------:R-:W-:Y:S01]  /*4260*/  UMOV UR42, URZ ;  /* 0x000000ff002a7c82 */ /* 0x000fe20008000000 */
[----:B-1----:R-:W-:-:S04]  /*4270*/  UIMAD UR4, UR36, UR4, URZ ;  /* 0x00000004240472a4 */ /* 0x002fc8000f8e02ff */
[----:B------:R-:W-:-:S04]  /*4280*/  UIADD3 UR4, UPT, UPT, URZ, -UR4, URZ ;  /* 0x80000004ff047290 */ /* 0x000fc8000fffe0ff */
[----:B---3--:R-:W-:Y:S01]  /*4290*/  UIMAD UR4, UR4, UR5, URZ ;  /* 0x00000005040472a4 */ /* 0x008fe2000f8e02ff */
[----:B--2---:R-:W-:-:S05]  /*42a0*/  IMAD R0, R0, UR36, R45 ;  /* 0x0000002400007c24 */ /* 0x004fca000f8e022d */
[----:B------:R-:W-:-:S04]  /*42b0*/  ISETP.NE.OR P0, PT, R0, UR4, P0 ;  /* 0x0000000400007c0c */ /* 0x000fc80008705670 */
[----:B----4-:R-:W-:-:S09]  /*42c0*/  P2R R46, PR, RZ, 0x1 ;  /* 0x00000001ff2e7803 */ /* 0x010fd20000000000 */
.L_x_222:
[----:B------:R-:W-:Y:S05]  /*42d0*/  YIELD ;  /* 0x0000000000007946 */ /* 0x000fea0003800000 */
[----:B-1----:R-:W1:Y:S01]  /*42e0*/  LDC R6, c[0x0][0x904] ;  /* 0x00024100ff067b82 */ /* 0x002e620000000800 */
[----:B--2---:R-:W2:Y:S01]  /*42f0*/  LDCU.64 UR4, c[0x0][0x908] ;  /* 0x00012100ff0477ac */ /* 0x004ea20008000a00 */
[----:B------:R-:W-:Y:S01]  /*4300*/  BSSY B7, `(.L_x_91) ;  /* 0x0000651000077945 */ /* 0x000fe20003800000 */
[----:B---3--:R-:W3:Y:S05]  /*4310*/  LDCU.64 UR6, c[0x0][0x920] ;  /* 0x00012400ff0677ac */ /* 0x008eea0008000a00 */
[----:B----4-:R-:W4:Y:S08]  /*4320*/  LDC.64 R4, c[0x0][0x918] ;  /* 0x00024600ff047b82 */ /* 0x010f300000000a00 */
[----:B------:R-:W5:Y:S01]  /*4330*/  LDC.64 R2, c[0x0][0x910] ;  /* 0x00024400ff027b82 */ /* 0x000f620000000a00 */
[----:B--2---:R-:W-:Y:S01]  /*4340*/  IMAD.HI.U32 R40, R45, UR4, RZ ;  /* 0x000000042d287c27 */ /* 0x004fe2000f8e00ff */
[----:B------:R-:W2:Y:S04]  /*4350*/  LDCU UR4, c[0x0][0x380] ;  /* 0x00007000ff0477ac */ /* 0x000ea80008000800 */
[----:B------:R-:W-:-:S02]  /*4360*/  SHF.R.U32.HI R40, RZ, UR5, R40 ;  /* 0x00000005ff287c19 */ /* 0x000fc40008011628 */
[----:B-1----:R-:W-:-:S04]  /*4370*/  ISETP.NE.AND P0, PT, R6, 0x1, PT ;  /* 0x000000010600780c */ /* 0x002fc80003f05270 */
[----:B------:R-:W-:Y:S02]  /*4380*/  SEL R40, R45, R40, !P0 ;  /* 0x000000282d287207 */ /* 0x000fe40004000000 */
[----:B----4-:R-:W-:-:S03]  /*4390*/  ISETP.NE.AND P0, PT, R5, 0x1, PT ;  /* 0x000000010500780c */ /* 0x010fc60003f05270 */
[----:B---3--:R-:W-:-:S05]  /*43a0*/  IMAD.HI.U32 R7, R40, UR6, RZ ;  /* 0x0000000628077c27 */ /* 0x008fca000f8e00ff */
[----:B------:R-:W-:-:S04]  /*43b0*/  SHF.R.U32.HI R7, RZ, UR7, R7 ;  /* 0x00000007ff077c19 */ /* 0x000fc80008011607 */
[----:B------:R-:W-:Y:S01]  /*43c0*/  SEL R0, R40, R7, !P0 ;  /* 0x0000000728007207 */ /* 0x000fe20004000000 */
[----:B------:R-:W-:Y:S01]  /*43d0*/  IMAD.MOV R7, RZ, RZ, -R40 ;  /* 0x000000ffff077224 */ /* 0x000fe200078e0a28 */
[----:B-----5:R-:W-:-:S03]  /*43e0*/  ISETP.NE.AND P0, PT, R2, 0x1, PT ;  /* 0x000000010200780c */ /* 0x020fc60003f05270 */
[----:B------:R-:W-:-:S04]  /*43f0*/  IMAD.HI.U32 R3, R0, R3, RZ ;  /* 0x0000000300037227 */ /* 0x000fc800078e00ff */
[----:B------:R-:W-:Y:S01]  /*4400*/  IMAD R7, R6, R7, R45 ;  /* 0x0000000706077224 */ /* 0x000fe200078e022d */
[----:B------:R-:W-:Y:S01]  /*4410*/  SHF.R.U32.HI R3, RZ, R4, R3 ;  /* 0x00000004ff037219 */ /* 0x000fe20000011603 */
[----:B------:R-:W-:Y:S02]  /*4420*/  IMAD.MOV R4, RZ, RZ, -R0 ;  /* 0x000000ffff047224 */ /* 0x000fe400078e0a00 */
[----:B------:R-:W-:Y:S01]  /*4430*/  IMAD.SHL.U32 R7, R7, 0x100, RZ ;  /* 0x0000010007077824 */ /* 0x000fe200078e00ff */
[----:B------:R-:W-:Y:S01]  /*4440*/  SEL R3, R0, R3, !P0 ;  /* 0x0000000300037207 */ /* 0x000fe20004000000 */
[----:B------:R-:W-:-:S03]  /*4450*/  IMAD R40, R5, R4, R40 ;  /* 0x0000000405287224 */ /* 0x000fc600078e0228 */
[----:B--2---:R-:W-:Y:S01]  /*4460*/  ISETP.GE.AND P0, PT, R7, UR4, PT ;  /* 0x0000000407007c0c */ /* 0x004fe2000bf06270 */
[----:B------:R-:W-:-:S04]  /*4470*/  IMAD.MOV R3, RZ, RZ, -R3 ;  /* 0x000000ffff037224 */ /* 0x000fc800078e0a03 */
[----:B------:R-:W-:-:S08]  /*4480*/  IMAD R2, R2, R3, R0 ;  /* 0x0000000302027224 */ /* 0x000fd000078e0200 */
[----:B------:R-:W-:Y:S05]  /*4490*/  @P0 BRA `(.L_x_92) ;  /* 0x0000006000dc0947 */ /* 0x000fea0003800000 */
[----:B------:R-:W1:Y:S02]  /*44a0*/  LDC R4, c[0x0][0x384] ;  /* 0x0000e100ff047b82 */ /* 0x000e640000000800 */
[----:B-1----:R-:W-:-:S13]  /*44b0*/  ISETP.NE.AND P0, PT, R4, RZ, PT ;  /* 0x000000ff0400720c */ /* 0x002fda0003f05270 */
[----:B------:R-:W-:Y:S05]  /*44c0*/  @P0 BRA `(.L_x_93) ;  /* 0x0000003400b40947 */ /* 0x000fea0003800000 */
[----:B------:R-:W-:-:S09]  /*44d0*/  UISETP.NE.AND UP0, UPT, UR41, URZ, UPT ;  /* 0x000000ff2900728c */ /* 0x000fd2000bf05270 */
[----:B------:R-:W-:Y:S05]  /*44e0*/  BRA.U UP0, `(.L_x_94) ;  /* 0x0000000100047547 */ /* 0x000fea000b800000 */
[----:B------:R-:W-:Y:S05]  /*44f0*/  BPT.TRAP 0x1 ;  /* 0x000000040000795c */ /* 0x000fea0000300000 */
.L_x_94:
[----:B------:R-:W1:Y:S01]  /*4500*/  S2R R16, SR_CgaCtaId ;  /* 0x0000000000107919 */ /* 0x000e620000008800 */
[----:B------:R-:W-:Y:S01]  /*4510*/  MOV R5, 0x400 ;  /* 0x0000040000057802 */ /* 0x000fe20000000f00 */
[----:B------:R-:W-:Y:S01]  /*4520*/  BSSY B0, `(.L_x_95) ;  /* 0x0000005000007945 */ /* 0x000fe20003800000 */
[----:B------:R-:W-:Y:S02]  /*4530*/  SHF.L.U32 R3, R43, 0x1f, RZ ;  /* 0x0000001f2b037819 */ /* 0x000fe400000006ff */
[----:B-1----:R-:W-:-:S04]  /*4540*/  LEA R16, R16, R5, 0x18 ;  /* 0x0000000510107211 */ /* 0x002fc800078ec0ff */
[----:B------:R-:W1:Y:S02]  /*4550*/  SYNCS.PHASECHK.TRANS64.TRYWAIT P0, [R16+URZ+0xe0c0], R3 ;  /* 0x00e0c003100075a7 */ /* 0x000e6400080011ff */
[----:B-1----:R-:W-:Y:S05]  /*4560*/  @!P0 BRA `(.L_x_96) ;  /* 0x000000e800708947 */ /* 0x002fea0003800000 */
.L_x_394:
[----:B------:R-:W-:Y:S05]  /*4570*/  BSYNC B0 ;  /* 0x0000000000007941 */ /* 0x000fea0003800000 */
.L_x_95:
[----:B------:R-:W-:Y:S01]  /*4580*/  ISETP.NE.AND P0, PT, R46, RZ, PT ;  /* 0x000000ff2e00720c */ /* 0x000fe20003f05270 */
[----:B------:R-:W-:-:S12]  /*4590*/  BSSY.RECONVERGENT B6, `(.L_x_97) ;  /* 0x0000233000067945 */ /* 0x000fd80003800200 */
[----:B------:R-:W-:Y:S05]  /*45a0*/  @P0 BRA `(.L_x_98) ;  /* 0x0000002000c40947 */ /* 0x000fea0003800000 */
[----:B------:R-:W2:Y:S01]  /*45b0*/  LDC.64 R10, c[0x4][0xa0] ;  /* 0x01002800ff0a7b82 */ /* 0x000ea20000000a00 */
[----:B------:R-:W-:Y:S01]  /*45c0*/  MOV R17, 0x0 ;  /* 0x0000000000117802 */ /* 0x000fe20000000f00 */
[----:B------:R-:W3:Y:S01]  /*45d0*/  LDCU.64 UR4, c[0x4][0xd0] ;  /* 0x01001a00ff0477ac */ /* 0x000ee20008000a00 */
[----:B------:R-:W-:Y:S02]  /*45e0*/  MOV R6, UR38 ;  /* 0x0000002600067c02 */ /* 0x000fe40008000f00 */
[----:B------:R-:W-:-:S03]  /*45f0*/  MOV R7, UR37 ;  /* 0x0000002500077c02 */ /* 0x000fc60008000f00 */
[----:B------:R4:W1:Y:S01]  /*4600*/  LDC.64 R8, c[0x4][R17] ;  /* 0x0100000011087b82 */ /* 0x0008620000000a00 */
[----:B---3--:R-:W-:Y:S02]  /*4610*/  IMAD.U32 R4, RZ, RZ, UR4 ;  /* 0x00000004ff047e24 */ /* 0x008fe4000f8e00ff */
[----:B------:R-:W-:Y:S01]  /*4620*/  IMAD.U32 R5, RZ, RZ, UR5 ;  /* 0x00000005ff057e24 */ /* 0x000fe2000f8e00ff */
[----:B--2---:R4:W-:Y:S04]  /*4630*/  STL.64 [R1], R10 ;  /* 0x0000000a01007387 */ /* 0x0049e80000100a00 */
[----:B------:R-:W-:-:S07]  /*4640*/  LEPC R20, `(.L_x_99) ;  /* 0x000000001014794e */ /* 0x000fce0000000000 */
[----:B-1--4-:R-:W-:Y:S05]  /*4650*/  CALL.ABS.NOINC R8 ;  /* 0x0000000008007343 */ /* 0x012fea0003c00000 */
.L_x_99:
[----:B------:R-:W-:Y:S01]  /*4660*/  HFMA2 R8, -RZ, RZ, 0, 1.1920928955078125e-07 ;  /* 0x00000002ff087431 */ /* 0x000fe200000001ff */
[----:B------:R-:W-:Y:S01]  /*4670*/  MOV R9, 0x4 ;  /* 0x0000000400097802 */ /* 0x000fe20000000f00 */
[----:B------:R-:W-:Y:S01]  /*4680*/  IMAD.MOV.U32 R0, RZ, RZ, 0x3 ;  /* 0x00000003ff007424 */ /* 0x000fe200078e00ff */
[----:B------:R1:W2:Y:S01]  /*4690*/  LDC.64 R10, c[0x4][R17] ;  /* 0x01000000110a7b82 */ /* 0x0002a20000000a00 */
[----:B------:R-:W3:Y:S01]  /*46a0*/  LDCU.64 UR4, c[0x4][0xe8] ;  /* 0x01001d00ff0477ac */ /* 0x000ee20008000a00 */
[----:B------:R-:W-:Y:S01]  /*46b0*/  MOV R6, UR38 ;  /* 0x0000002600067c02 */ /* 0x000fe20008000f00 */
[----:B------:R-:W-:Y:S01]  /*46c0*/  IMAD.U32 R7, RZ, RZ, UR37 ;  /* 0x00000025ff077e24 */ /* 0x000fe2000f8e00ff */
[----:B------:R1:W-:Y:S04]  /*46d0*/  STL.64 [R1], R8 ;  /* 0x0000000801007387 */ /* 0x0003e80000100a00 */
[----:B------:R1:W-:Y:S01]  /*46e0*/  STL [R1+0x8], R0 ;  /* 0x0000080001007387 */ /* 0x0003e20000100800 */
[----:B---3--:R-:W-:Y:S01]  /*46f0*/  MOV R4, UR4 ;  /* 0x0000000400047c02 */ /* 0x008fe20008000f00 */
[----:B------:R-:W-:-:S02]  /*4700*/  IMAD.U32 R5, RZ, RZ, UR5 ;  /* 0x00000005ff057e24 */ /* 0x000fc4000f8e00ff */
[----:B------:R-:W-:-:S07]  /*4710*/  LEPC R20, `(.L_x_100) ;  /* 0x000000001014794e */ /* 0x000fce0000000000 */
[----:B-12---:R-:W-:Y:S05]  /*4720*/  CALL.ABS.NOINC R10 ;  /* 0x000000000a007343 */ /* 0x006fea0003c00000 */
.L_x_100:
[----:B------:R1:W2:Y:S01]  /*4730*/  LDC.64 R8, c[0x4][R17] ;  /* 0x0100000011087b82 */ /* 0x0002a20000000a00 */
[----:B------:R-:W3:Y:S01]  /*4740*/  LDCU.64 UR4, c[0x4][0xe0] ;  /* 0x01001c00ff0477ac */ /* 0x000ee20008000a00 */
[----:B------:R-:W-:Y:S01]  /*4750*/  CS2R R6, SRZ ;  /* 0x0000000000067805 */ /* 0x000fe2000001ff00 */
[----:B---3--:R-:W-:Y:S01]  /*4760*/  IMAD.U32 R4, RZ, RZ, UR4 ;  /* 0x00000004ff047e24 */ /* 0x008fe2000f8e00ff */
[----:B------:R-:W-:-:S04]  /*4770*/  MOV R5, UR5 ;  /* 0x0000000500057c02 */ /* 0x000fc80008000f00 */
[----:B------:R-:W-:-:S07]  /*4780*/  LEPC R20, `(.L_x_101) ;  /* 0x000000001014794e */ /* 0x000fce0000000000 */
[----:B-12---:R-:W-:Y:S05]  /*4790*/  CALL.ABS.NOINC R8 ;  /* 0x0000000008007343 */ /* 0x006fea0003c00000 */
.L_x_101:
[----:B------:R1:W2:Y:S01]  /*47a0*/  LDC.64 R8, c[0x4][R17] ;  /* 0x0100000011087b82 */ /* 0x0002a20000000a00 */
[----:B------:R-:W3:Y:S01]  /*47b0*/  LDCU.64 UR4, c[0x4][0xf0] ;  /* 0x01001e00ff0477ac */ /* 0x000ee20008000a00 */
[----:B------:R-:W-:Y:S01]  /*47c0*/  CS2R R6, SRZ ;  /* 0x0000000000067805 */ /* 0x000fe2000001ff00 */
[----:B---3--:R-:W-:Y:S01]  /*47d0*/  IMAD.U32 R4, RZ, RZ, UR4 ;  /* 0x00000004ff047e24 */ /* 0x008fe2000f8e00ff */
[----:B------:R-:W-:-:S04]  /*47e0*/  MOV R5, UR5 ;  /* 0x0000000500057c02 */ /* 0x000fc80008000f00 */
[----:B------:R-:W-:-:S07]  /*47f0*/  LEPC R20, `(.L_x_102) ;  /* 0x000000001014794e */ /* 0x000fce0000000000 */
[----:B-12---:R-:W-:Y:S05]  /*4800*/  CALL.ABS.NOINC R8 ;  /* 0x0000000008007343 */ /* 0x006fea0003c00000 */
.L_x_102:
[----:B------:R1:W2:Y:S01]  /*4810*/  LDC.64 R8, c[0x4][R17] ;  /* 0x0100000011087b82 */ /* 0x0002a20000000a00 */
[----:B------:R-:W3:Y:S01]  /*4820*/  LDCU.64 UR4, c[0x4][0xf8] ;  /* 0x01001f00ff0477ac */ /* 0x000ee20008000a00 */
[----:B------:R-:W-:Y:S01]  /*4830*/  CS2R R6, SRZ ;  /* 0x0000000000067805 */ /* 0x000fe2000001ff00 */
[----:B---3--:R-:W-:Y:S01]  /*4840*/  IMAD.U32 R4, RZ, RZ, UR4 ;  /* 0x00000004ff047e24 */ /* 0x008fe2000f8e00ff */
[----:B------:R-:W-:-:S04]  /*4850*/  MOV R5, UR5 ;  /* 0x0000000500057c02 */ /* 0x000fc80008000f00 */
[----:B------:R-:W-:-:S07]  /*4860*/  LEPC R20, `(.L_x_103) ;  /* 0x000000001014794e */ /* 0x000fce0000000000 */
[----:B-12---:R-:W-:Y:S05]  /*4870*/  CALL.ABS.NOINC R8 ;  /* 0x0000000008007343 */ /* 0x006fea0003c00000 */
.L_x_103:
[----:B------:R-:W-:Y:S01]  /*4880*/  HFMA2 R0, -RZ, RZ, 0, 9.5367431640625e-07 ;  /* 0x00000010ff007431 */ /* 0x000fe200000001ff */
[----:B------:R1:W2:Y:S01]  /*4890*/  LDC.64 R8, c[0x4][R17] ;  /* 0x0100000011087b82 */ /* 0x0002a20000000a00 */
[----:B------:R-:W3:Y:S01]  /*48a0*/  LDCU.64 UR4, c[0x4][0xc8] ;  /* 0x01001900ff0477ac */ /* 0x000ee20008000a00 */
[----:B------:R-:W-:Y:S01]  /*48b0*/  MOV R6, UR38 ;  /* 0x0000002600067c02 */ /* 0x000fe20008000f00 */
[----:B------:R-:W-:Y:S01]  /*48c0*/  IMAD.U32 R7, RZ, RZ, UR37 ;  /* 0x00000025ff077e24 */ /* 0x000fe2000f8e00ff */
[----:B------:R1:W-:Y:S01]  /*48d0*/  STL [R1], R0 ;  /* 0x0000000001007387 */ /* 0x0003e20000100800 */
[----:B---3--:R-:W-:Y:S01]  /*48e0*/  MOV R4, UR4 ;  /* 0x0000000400047c02 */ /* 0x008fe20008000f00 */
[----:B------:R-:W-:-:S04]  /*48f0*/  IMAD.U32 R5, RZ, RZ, UR5 ;  /* 0x00000005ff057e24 */ /* 0x000fc8000f8e00ff */
[----:B------:R-:W-:-:S07]  /*4900*/  LEPC R20, `(.L_x_104) ;  /* 0x000000001014794e */ /* 0x000fce0000000000 */
[----:B-12---:R-:W-:Y:S05]  /*4910*/  CALL.ABS.NOINC R8 ;  /* 0x0000000008007343 */ /* 0x006fea0003c00000 */
.L_x_104:
[----:B------:R-:W1:Y:S01]  /*4920*/  S2R R3, SR_SWINHI ;  /* 0x0000000000037919 */ /* 0x000e620000002f00 */
[----:B------:R2:W3:Y:S01]  /*4930*/  LDC.64 R8, c[0x4][R17] ;  /* 0x0100000011087b82 */ /* 0x0004e20000000a00 */
[----:B------:R-:W4:Y:S01]  /*4940*/  LDCU.64 UR4, c[0x4][0x100] ;  /* 0x01002000ff0477ac */ /* 0x000f220008000a00 */
[----:B------:R-:W-:Y:S01]  /*4950*/  MOV R6, UR38 ;  /* 0x0000002600067c02 */ /* 0x000fe20008000f00 */
[----:B------:R-:W-:Y:S01]  /*4960*/  IMAD.U32 R7, RZ, RZ, UR37 ;  /* 0x00000025ff077e24 */ /* 0x000fe2000f8e00ff */
[----:B------:R-:W-:Y:S02]  /*4970*/  MOV R4, R16 ;  /* 0x0000001000047202 */ /* 0x000fe40000000f00 */
[----:B-1----:R-:W-:Y:S02]  /*4980*/  MOV R5, R3 ;  /* 0x0000000300057202 */ /* 0x002fe40000000f00 */
[----:B------:R-:W-:Y:S02]  /*4990*/  IADD3 R10, P0, PT, R4, 0xa000, RZ ;  /* 0x0000a000040a7810 */ /* 0x000fe40007f1e0ff */
[----:B----4-:R-:W-:-:S03]  /*49a0*/  MOV R4, UR4 ;  /* 0x0000000400047c02 */ /* 0x010fc60008000f00 */
[----:B------:R-:W-:Y:S02]  /*49b0*/  IMAD.X R11, RZ, RZ, R5, P0 ;  /* 0x000000ffff0b7224 */ /* 0x000fe400000e0605 */
[----:B------:R-:W-:-:S03]  /*49c0*/  IMAD.U32 R5, RZ, RZ, UR5 ;  /* 0x00000005ff057e24 */ /* 0x000fc6000f8e00ff */
[----:B------:R2:W-:Y:S04]  /*49d0*/  STL.64 [R1], R10 ;  /* 0x0000000a01007387 */ /* 0x0005e80000100a00 */
[----:B------:R-:W-:-:S07]  /*49e0*/  LEPC R20, `(.L_x_105) ;  /* 0x000000001014794e */ /* 0x000fce0000000000 */
[----:B--23--:R-:W-:Y:S05]  /*49f0*/  CALL.ABS.NOINC R8 ;  /* 0x0000000008007343 */ /* 0x00cfea0003c00000 */
.L_x_105:
[----:B------:R-:W1:Y:S01]  /*4a00*/  LDC.64 R10, c[0x4][0xd8] ;  /* 0x01003600ff0a7b82 */ /* 0x000e620000000a00 */
[----:B------:R-:W2:Y:S01]  /*4a10*/  LDCU.64 UR4, c[0x4][0xd0] ;  /* 0x01001a00ff0477ac */ /* 0x000ea20008000a00 */
[----:B------:R-:W-:Y:S02]  /*4a20*/  MOV R6, UR38 ;  /* 0x0000002600067c02 */ /* 0x000fe40008000f00 */
[----:B------:R-:W-:-:S04]  /*4a30*/  MOV R7, UR37 ;  /* 0x0000002500077c02 */ /* 0x000fc80008000f00 */
[----:B------:R3:W4:Y:S01]  /*4a40*/  LDC.64 R8, c[0x4][R17] ;  /* 0x0100000011087b82 */ /* 0x0007220000000a00 */
[----:B--2---:R-:W-:Y:S02]  /*4a50*/  IMAD.U32 R4, RZ, RZ, UR4 ;  /* 0x00000004ff047e24 */ /* 0x004fe4000f8e00ff */
[----:B------:R-:W-:Y:S01]  /*4a60*/  IMAD.U32 R5, RZ, RZ, UR5 ;  /* 0x00000005ff057e24 */ /* 0x000fe2000f8e00ff */
[----:B-1----:R3:W-:Y:S04]  /*4a70*/  STL.64 [R1], R10 ;  /* 0x0000000a01007387 */ /* 0x0027e80000100a00 */
[----:B------:R-:W-:-:S07]  /*4a80*/  LEPC R20, `(.L_x_106) ;  /* 0x000000001014794e */ /* 0x000fce0000000000 */
[----:B---34-:R-:W-:Y:S05]  /*4a90*/  CALL.ABS.NOINC R8 ;  /* 0x0000000008007343 */ /* 0x018fea0003c00000 */
.L_x_106:
[----:B------:R-:W-:Y:S01]  /*4aa0*/  HFMA2 R0, -RZ, RZ, 0, 2.384185791015625e-06 ;  /* 0x00000028ff007431 */ /* 0x000fe200000001ff */
        /* <DEDUP_REMOVED lines=9> */
.L_x_107:
        /* <DEDUP_REMOVED lines=10> */
.L_x_108:
[----:B------:R1:W2:Y:S01]  /*4be0*/  LDC.64 R8, c[0x4][R17] ;  /* 0x0100000011087b82 */ /* 0x0002a20000000a00 */
[----:B------:R-:W3:Y:S01]  /*4bf0*/  LDCU.64 UR4, c[0x4][0xe0] ;  /* 0x01001c00ff0477ac */ /* 0x000ee20008000a00 */
[----:B------:R-:W-:Y:S01]  /*4c00*/  CS2R R6, SRZ ;  /* 0x0000000000067805 */ /* 0x000fe2000001ff00 */
[----:B---3--:R-:W-:Y:S01]  /*4c10*/  IMAD.U32 R4, RZ, RZ, UR4 ;  /* 0x00000004ff047e24 */ /* 0x008fe2000f8e00ff */
[----:B------:R-:W-:-:S04]  /*4c20*/  MOV R5, UR5 ;  /* 0x0000000500057c02 */ /* 0x000fc80008000f00 */
[----:B------:R-:W-:-:S07]  /*4c30*/  LEPC R20, `(.L_x_109) ;  /* 0x000000001014794e */ /* 0x000fce0000000000 */
[----:B-12---:R-:W-:Y:S05]  /*4c40*/  CALL.ABS.NOINC R8 ;  /* 0x0000000008007343 */ /* 0x006fea0003c00000 */
.L_x_109:
[----:B------:R-:W-:Y:S01]  /*4c50*/  HFMA2 R0, -RZ, RZ, 0, 4.76837158203125e-07 ;  /* 0x00000008ff007431 */ /* 0x000fe200000001ff */
        /* <DEDUP_REMOVED lines=9> */
.L_x_110:
[----:B------:R-:W-:Y:S01]  /*4cf0*/  HFMA2 R0, -RZ, RZ, 0, 2.6226043701171875e-06 ;  /* 0x0000002cff007431 */ /* 0x000fe200000001ff */
        /* <DEDUP_REMOVED lines=9> */
.L_x_111:
[----:B------:R1:W2:Y:S01]  /*4d90*/  LDC.64 R8, c[0x4][R17] ;  /* 0x0100000011087b82 */ /* 0x0002a20000000a00 */
[----:B------:R-:W3:Y:S01]  /*4da0*/  LDCU.64 UR4, c[0x4][0xe0] ;  /* 0x01001c00ff0477ac */ /* 0x000ee20008000a00 */
[----:B------:R-:W-:Y:S01]  /*4db0*/  CS2R R6, SRZ ;  /* 0x0000000000067805 */ /* 0x000fe2000001ff00 */
[----:B---3--:R-:W-:Y:S01]  /*4dc0*/  IMAD.U32 R4, RZ, RZ, UR4 ;  /* 0x00000004ff047e24 */ /* 0x008fe2000f8e00ff */
[----:B------:R-:W-:-:S04]  /*4dd0*/  MOV R5, UR5 ;  /* 0x0000000500057c02 */ /* 0x000fc80008000f00 */
[----:B------:R-:W-:-:S07]  /*4de0*/  LEPC R20, `(.L_x_112) ;  /* 0x000000001014794e */ /* 0x000fce0000000000 */
[----:B-12---:R-:W-:Y:S05]  /*4df0*/  CALL.ABS.NOINC R8 ;  /* 0x0000000008007343 */ /* 0x006fea0003c00000 */
.L_x_112:
        /* <DEDUP_REMOVED lines=10> */
.L_x_113:
[----:B------:R-:W-:Y:S01]  /*4ea0*/  HFMA2 R0, -RZ, RZ, 0, 2.443790435791015625e-06 ;  /* 0x00000029ff007431 */ /* 0x000fe200000001ff */
        /* <DEDUP_REMOVED lines=9> */
.L_x_114:
        /* <DEDUP_REMOVED lines=10> */
.L_x_115:
        /* <DEDUP_REMOVED lines=10> */
.L_x_116:
[----:B------:R1:W2:Y:S01]  /*5080*/  LDC.64 R8, c[0x4][R17] ;  /* 0x0100000011087b82 */ /* 0x0002a20000000a00 */
[----:B------:R-:W3:Y:S01]  /*5090*/  LDCU.64 UR4, c[0x4][0xe0] ;  /* 0x01001c00ff0477ac */ /* 0x000ee20008000a00 */
[----:B------:R-:W-:Y:S01]  /*50a0*/  CS2R R6, SRZ ;  /* 0x0000000000067805 */ /* 0x000fe2000001ff00 */
[----:B---3--:R-:W-:Y:S01]  /*50b0*/  IMAD.U32 R4, RZ, RZ, UR4 ;  /* 0x00000004ff047e24 */ /* 0x008fe2000f8e00ff */
[----:B------:R-:W-:-:S04]  /*50c0*/  MOV R5, UR5 ;  /* 0x0000000500057c02 */ /* 0x000fc80008000f00 */
[----:B------:R-:W-:-:S07]  /*50d0*/  LEPC R20, `(.L_x_117) ;  /* 0x000000001014794e */ /* 0x000fce0000000000 */
[----:B-12---:R-:W-:Y:S05]  /*50e0*/  CALL.ABS.NOINC R8 ;  /* 0x0000000008007343 */ /* 0x006fea0003c00000 */
.L_x_117:
[----:B------:R-:W-:Y:S01]  /*50f0*/  HFMA2 R0, -RZ, RZ, 0, 1.9073486328125e-06 ;  /* 0x00000020ff007431 */ /* 0x000fe200000001ff */
        /* <DEDUP_REMOVED lines=9> */
.L_x_118:
        /* <DEDUP_REMOVED lines=10> */
.L_x_119:
[----:B------:R1:W2:Y:S01]  /*5230*/  LDC.64 R8, c[0x4][R17] ;  /* 0x0100000011087b82 */ /* 0x0002a20000000a00 */
[----:B------:R-:W3:Y:S01]  /*5240*/  LDCU.64 UR4, c[0x4][0xe0] ;  /* 0x01001c00ff0477ac */ /* 0x000ee20008000a00 */
[----:B------:R-:W-:Y:S01]  /*5250*/  CS2R R6, SRZ ;  /* 0x0000000000067805 */ /* 0x000fe2000001ff00 */
[----:B---3--:R-:W-:Y:S01]  /*5260*/  IMAD.U32 R4, RZ, RZ, UR4 ;  /* 0x00000004ff047e24 */ /* 0x008fe2000f8e00ff */
[----:B------:R-:W-:-:S04]  /*5270*/  MOV R5, UR5 ;  /* 0x0000000500057c02 */ /* 0x000fc80008000f00 */
[----:B------:R-:W-:-:S07]  /*5280*/  LEPC R20, `(.L_x_120) ;  /* 0x000000001014794e */ /* 0x000fce0000000000 */
[----:B-12---:R-:W-:Y:S05]  /*5290*/  CALL.ABS.NOINC R8 ;  /* 0x0000000008007343 */ /* 0x006fea0003c00000 */
.L_x_120:
[----:B------:R-:W-:Y:S01]  /*52a0*/  HFMA2 R0, -RZ, RZ, 0, 5.9604644775390625e-08 ;  /* 0x00000001ff007431 */ /* 0x000fe200000001ff */
        /* <DEDUP_REMOVED lines=9> */
.L_x_121:
        /* <DEDUP_REMOVED lines=10> */
.L_x_122:
        /* <DEDUP_REMOVED lines=10> */
.L_x_123:
        /* <DEDUP_REMOVED lines=10> */
.L_x_124:
[----:B------:R1:W2:Y:S01]  /*5520*/  LDC.64 R8, c[0x4][R17] ;  /* 0x0100000011087b82 */ /* 0x0002a20000000a00 */
[----:B------:R-:W3:Y:S01]  /*5530*/  LDCU.64 UR4, c[0x4][0xe0] ;  /* 0x01001c00ff0477ac */ /* 0x000ee20008000a00 */
[----:B------:R-:W-:Y:S01]  /*5540*/  CS2R R6, SRZ ;  /* 0x0000000000067805 */ /* 0x000fe2000001ff00 */
[----:B---3--:R-:W-:Y:S01]  /*5550*/  IMAD.U32 R4, RZ, RZ, UR4 ;  /* 0x00000004ff047e24 */ /* 0x008fe2000f8e00ff */
[----:B------:R-:W-:-:S04]  /*5560*/  MOV R5, UR5 ;  /* 0x0000000500057c02 */ /* 0x000fc80008000f00 */
[----:B------:R-:W-:-:S07]  /*5570*/  LEPC R20, `(.L_x_125) ;  /* 0x000000001014794e */ /* 0x000fce0000000000 */
[----:B-12---:R-:W-:Y:S05]  /*5580*/  CALL.ABS.NOINC R8 ;  /* 0x0000000008007343 */ /* 0x006fea0003c00000 */
.L_x_125:
        /* <DEDUP_REMOVED lines=10> */
.L_x_126:
        /* <DEDUP_REMOVED lines=10> */
.L_x_127:
[----:B------:R1:W2:Y:S01]  /*56d0*/  LDC.64 R8, c[0x4][R17] ;  /* 0x0100000011087b82 */ /* 0x0002a20000000a00 */
[----:B------:R-:W3:Y:S01]  /*56e0*/  LDCU.64 UR4, c[0x4][0xe0] ;  /* 0x01001c00ff0477ac */ /* 0x000ee20008000a00 */
[----:B------:R-:W-:Y:S01]  /*56f0*/  CS2R R6, SRZ ;  /* 0x0000000000067805 */ /* 0x000fe2000001ff00 */
[----:B---3--:R-:W-:Y:S01]  /*5700*/  IMAD.U32 R4, RZ, RZ, UR4 ;  /* 0x00000004ff047e24 */ /* 0x008fe2000f8e00ff */
[----:B------:R-:W-:-:S04]  /*5710*/  MOV R5, UR5 ;  /* 0x0000000500057c02 */ /* 0x000fc80008000f00 */
[----:B------:R-:W-:-:S07]  /*5720*/  LEPC R20, `(.L_x_128) ;  /* 0x000000001014794e */ /* 0x000fce0000000000 */
[----:B-12---:R-:W-:Y:S05]  /*5730*/  CALL.ABS.NOINC R8 ;  /* 0x0000000008007343 */ /* 0x006fea0003c00000 */
.L_x_128:
[----:B------:R-:W-:Y:S01]  /*5740*/  HFMA2 R0, -RZ, RZ, 0, 1.1920928955078125e-07 ;  /* 0x00000002ff007431 */ /* 0x000fe200000001ff */
        /* <DEDUP_REMOVED lines=9> */
.L_x_129:
        /* <DEDUP_REMOVED lines=10> */
.L_x_130:
        /* <DEDUP_REMOVED lines=10> */
.L_x_131:
        /* <DEDUP_REMOVED lines=10> */
.L_x_132:
        /* <DEDUP_REMOVED lines=10> */
.L_x_133:
        /* <DEDUP_REMOVED lines=10> */
.L_x_134:
[----:B------:R1:W2:Y:S01]  /*5b00*/  LDC.64 R8, c[0x4][R17] ;  /* 0x0100000011087b82 */ /* 0x0002a20000000a00 */
[----:B------:R-:W3:Y:S01]  /*5b10*/  LDCU.64 UR4, c[0x4][0xe0] ;  /* 0x01001c00ff0477ac */ /* 0x000ee20008000a00 */
[----:B------:R-:W-:Y:S01]  /*5b20*/  CS2R R6, SRZ ;  /* 0x0000000000067805 */ /* 0x000fe2000001ff00 */
[----:B---3--:R-:W-:Y:S01]  /*5b30*/  IMAD.U32 R4, RZ, RZ, UR4 ;  /* 0x00000004ff047e24 */ /* 0x008fe2000f8e00ff */
[----:B------:R-:W-:-:S04]  /*5b40*/  MOV R5, UR5 ;  /* 0x0000000500057c02 */ /* 0x000fc80008000f00 */
[----:B------:R-:W-:-:S07]  /*5b50*/  LEPC R20, `(.L_x_135) ;  /* 0x000000001014794e */ /* 0x000fce0000000000 */
[----:B-12---:R-:W-:Y:S05]  /*5b60*/  CALL.ABS.NOINC R8 ;  /* 0x0000000008007343 */ /* 0x006fea0003c00000 */
.L_x_135:
        /* <DEDUP_REMOVED lines=10> */
.L_x_136:
        /* <DEDUP_REMOVED lines=10> */
.L_x_137:
[----:B------:R1:W2:Y:S01]  /*5cb0*/  LDC.64 R8, c[0x4][R17] ;  /* 0x0100000011087b82 */ /* 0x0002a20000000a00 */
[----:B------:R-:W3:Y:S01]  /*5cc0*/  LDCU.64 UR4, c[0x4][0xe0] ;  /* 0x01001c00ff0477ac */ /* 0x000ee20008000a00 */
[----:B------:R-:W-:Y:S01]  /*5cd0*/  CS2R R6, SRZ ;  /* 0x0000000000067805 */ /* 0x000fe2000001ff00 */
[----:B---3--:R-:W-:Y:S01]  /*5ce0*/  IMAD.U32 R4, RZ, RZ, UR4 ;  /* 0x00000004ff047e24 */ /* 0x008fe2000f8e00ff */
[----:B------:R-:W-:-:S04]  /*5cf0*/  MOV R5, UR5 ;  /* 0x0000000500057c02 */ /* 0x000fc80008000f00 */
[----:B------:R-:W-:-:S07]  /*5d00*/  LEPC R20, `(.L_x_138) ;  /* 0x000000001014794e */ /* 0x000fce0000000000 */
[----:B-12---:R-:W-:Y:S05]  /*5d10*/  CALL.ABS.NOINC R8 ;  /* 0x0000000008007343 */ /* 0x006fea0003c00000 */
.L_x_138:
[----:B------:R-:W-:Y:S01]  /*5d20*/  HFMA2 R0, -RZ, RZ, 0, 1.52587890625e-05 ;  /* 0x00000100ff007431 */ /* 0x000fe200000001ff */
        /* <DEDUP_REMOVED lines=9> */
.L_x_139:
        /* <DEDUP_REMOVED lines=10> */
.L_x_140:
        /* <DEDUP_REMOVED lines=10> */
.L_x_141:
        /* <DEDUP_REMOVED lines=10> */
.L_x_142:
[----:B------:R1:W2:Y:S01]  /*5fa0*/  LDC.64 R8, c[0x4][R17] ;  /* 0x0100000011087b82 */ /* 0x0002a20000000a00 */
[----:B------:R-:W3:Y:S01]  /*5fb0*/  LDCU.64 UR4, c[0x4][0xe0] ;  /* 0x01001c00ff0477ac */ /* 0x000ee20008000a00 */
[----:B------:R-:W-:Y:S01]  /*5fc0*/  CS2R R6, SRZ ;  /* 0x0000000000067805 */ /* 0x000fe2000001ff00 */
[----:B---3--:R-:W-:Y:S01]  /*5fd0*/  IMAD.U32 R4, RZ, RZ, UR4 ;  /* 0x00000004ff047e24 */ /* 0x008fe2000f8e00ff */
[----:B------:R-:W-:-:S04]  /*5fe0*/  MOV R5, UR5 ;  /* 0x0000000500057c02 */ /* 0x000fc80008000f00 */
[----:B------:R-:W-:-:S07]  /*5ff0*/  LEPC R20, `(.L_x_143) ;  /* 0x000000001014794e */ /* 0x000fce0000000000 */
[----:B-12---:R-:W-:Y:S05]  /*6000*/  CALL.ABS.NOINC R8 ;  /* 0x0000000008007343 */ /* 0x006fea0003c00000 */
.L_x_143:
        /* <DEDUP_REMOVED lines=10> */
.L_x_144:
        /* <DEDUP_REMOVED lines=10> */
.L_x_145:
[----:B------:R1:W2:Y:S01]  /*6150*/  LDC.64 R8, c[0x4][R17] ;  /* 0x0100000011087b82 */ /* 0x0002a20000000a00 */
[----:B------:R-:W3:Y:S01]  /*6160*/  LDCU.64 UR4, c[0x4][0xe0] ;  /* 0x01001c00ff0477ac */ /* 0x000ee20008000a00 */
[----:B------:R-:W-:Y:S01]  /*6170*/  CS2R R6, SRZ ;  /* 0x0000000000067805 */ /* 0x000fe2000001ff00 */
[----:B---3--:R-:W-:Y:S01]  /*6180*/  IMAD.U32 R4, RZ, RZ, UR4 ;  /* 0x00000004ff047e24 */ /* 0x008fe2000f8e00ff */
[----:B------:R-:W-:-:S04]  /*6190*/  MOV R5, UR5 ;  /* 0x0000000500057c02 */ /* 0x000fc80008000f00 */
[----:B------:R-:W-:-:S07]  /*61a0*/  LEPC R20, `(.L_x_146) ;  /* 0x000000001014794e */ /* 0x000fce0000000000 */
[----:B-12---:R-:W-:Y:S05]  /*61b0*/  CALL.ABS.NOINC R8 ;  /* 0x0000000008007343 */ /* 0x006fea0003c00000 */
.L_x_146:
[----:B------:R1:W-:Y:S01]  /*61c0*/  STL [R1], RZ ;  /* 0x000000ff01007387 */ /* 0x0003e20000100800 */
[----:B------:R1:W2:Y:S01]  /*61d0*/  LDC.64 R8, c[0x4][R17] ;  /* 0x0100000011087b82 */ /* 0x0002a20000000a00 */
[----:B------:R-:W3:Y:S01]  /*61e0*/  LDCU.64 UR4, c[0x4][0xc8] ;  /* 0x01001900ff0477ac */ /* 0x000ee20008000a00 */
[----:B------:R-:W-:Y:S02]  /*61f0*/  MOV R6, UR38 ;  /* 0x0000002600067c02 */ /* 0x000fe40008000f00 */
[----:B------:R-:W-:Y:S01]  /*6200*/  MOV R7, UR37 ;  /* 0x0000002500077c02 */ /* 0x000fe20008000f00 */
[----:B---3--:R-:W-:Y:S02]  /*6210*/  IMAD.U32 R4, RZ, RZ, UR4 ;  /* 0x00000004ff047e24 */ /* 0x008fe4000f8e00ff */
[----:B------:R-:W-:Y:S02]  /*6220*/  IMAD.U32 R5, RZ, RZ, UR5 ;  /* 0x00000005ff057e24 */ /* 0x000fe4000f8e00ff */
[----:B------:R-:W-:-:S07]  /*6230*/  LEPC R20, `(.L_x_147) ;  /* 0x000000001014794e */ /* 0x000fce0000000000 */
[----:B-12---:R-:W-:Y:S05]  /*6240*/  CALL.ABS.NOINC R8 ;  /* 0x0000000008007343 */ /* 0x006fea0003c00000 */
.L_x_147:
        /* <DEDUP_REMOVED lines=10> */
.L_x_148:
        /* <DEDUP_REMOVED lines=10> */
.L_x_149:
        /* <DEDUP_REMOVED lines=10> */
.L_x_150:
[----:B------:R1:W2:Y:S01]  /*6430*/  LDC.64 R8, c[0x4][R17] ;  /* 0x0100000011087b82 */ /* 0x0002a20000000a00 */
[----:B------:R-:W3:Y:S01]  /*6440*/  LDCU.64 UR4, c[0x4][0xe0] ;  /* 0x01001c00ff0477ac */ /* 0x000ee20008000a00 */
[----:B------:R-:W-:Y:S01]  /*6450*/  CS2R R6, SRZ ;  /* 0x0000000000067805 */ /* 0x000fe2000001ff00 */
[----:B---3--:R-:W-:Y:S01]  /*6460*/  IMAD.U32 R4, RZ, RZ, UR4 ;  /* 0x00000004ff047e24 */ /* 0x008fe2000f8e00ff */
[----:B------:R-:W-:-:S04]  /*6470*/  MOV R5, UR5 ;  /* 0x0000000500057c02 */ /* 0x000fc80008000f00 */
[----:B------:R-:W-:-:S07]  /*6480*/  LEPC R20, `(.L_x_151) ;  /* 0x000000001014794e */ /* 0x000fce0000000000 */
[----:B-12---:R-:W-:Y:S05]  /*6490*/  CALL.ABS.NOINC R8 ;  /* 0x0000000008007343 */ /* 0x006fea0003c00000 */
.L_x_151:
        /* <DEDUP_REMOVED lines=9> */
.L_x_152:
        /* <DEDUP_REMOVED lines=10> */
.L_x_153:
[----:B------:R1:W2:Y:S01]  /*65d0*/  LDC.64 R8, c[0x4][R17] ;  /* 0x0100000011087b82 */ /* 0x0002a20000000a00 */
[----:B------:R-:W3:Y:S01]  /*65e0*/  LDCU.64 UR4, c[0x4][0xe0] ;  /* 0x01001c00ff0477ac */ /* 0x000ee20008000a00 */
[----:B------:R-:W-:Y:S01]  /*65f0*/  CS2R R6, SRZ ;  /* 0x0000000000067805 */ /* 0x000fe2000001ff00 */
[----:B---3--:R-:W-:Y:S01]  /*6600*/  IMAD.U32 R4, RZ, RZ, UR4 ;  /* 0x00000004ff047e24 */ /* 0x008fe2000f8e00ff */
[----:B------:R-:W-:-:S04]  /*6610*/  MOV R5, UR5 ;  /* 0x0000000500057c02 */ /* 0x000fc80008000f00 */
[----:B------:R-:W-:-:S07]  /*6620*/  LEPC R20, `(.L_x_154) ;  /* 0x000000001014794e */ /* 0x000fce0000000000 */
[----:B-12---:R-:W-:Y:S05]  /*6630*/  CALL.ABS.NOINC R8 ;  /* 0x0000000008007343 */ /* 0x006fea0003c00000 */
.L_x_154:
[----:B------:R-:W-:Y:S01]  /*6640*/  HFMA2 R0, -RZ, RZ, 0, 0.00048828125 ;  /* 0x00001000ff007431 */ /* 0x000fe200000001ff */
        /* <DEDUP_REMOVED lines=9> */
.L_x_155:
        /* <DEDUP_REMOVED lines=10> */
.L_x_156:
        /* <DEDUP_REMOVED lines=10> */
.L_x_157:
        /* <DEDUP_REMOVED lines=10> */
.L_x_98:
[----:B------:R-:W-:Y:S05]  /*68c0*/  BSYNC.RECONVERGENT B6 ;  /* 0x0000000000067941 */ /* 0x000fea0003800200 */
.L_x_97:
[----:B-1----:R-:W1:Y:S01]  /*68d0*/  S2R R3, SR_SWINHI ;  /* 0x0000000000037919 */ /* 0x002e620000002f00 */
[----:B------:R-:W-:Y:S01]  /*68e0*/  IMAD.SHL.U32 R26, R41, 0x2, RZ ;  /* 0x00000002291a7824 */ /* 0x000fe200078e00ff */
[----:B------:R-:W2:Y:S04]  /*68f0*/  LDCU.64 UR4, c[0x0][0x880] ;  /* 0x00011000ff0477ac */ /* 0x000ea80008000a00 */
[----:B------:R-:W-:Y:S02]  /*6900*/  LOP3.LUT R26, R26, 0xfe, RZ, 0xc0, !PT ;  /* 0x000000fe1a1a7812 */ /* 0x000fe400078ec0ff */
[----:B--2---:R-:W-:-:S04]  /*6910*/  ISETP.NE.U32.AND P5, PT, RZ, UR4, PT ;  /* 0x00000004ff007c0c */ /* 0x004fc8000bfa5070 */
[----:B------:R-:W-:Y:S02]  /*6920*/  ISETP.NE.AND.EX P5, PT, RZ, UR5, PT, P5 ;  /* 0x00000005ff007c0c */ /* 0x000fe4000bfa5350 */
[----:B------:R-:W-:Y:S02]  /*6930*/  MOV R4, R16 ;  /* 0x0000001000047202 */ /* 0x000fe40000000f00 */
[----:B-1----:R-:W-:-:S03]  /*6940*/  MOV R5, R3 ;  /* 0x0000000300057202 */ /* 0x002fc60000000f00 */
[----:B------:R-:W-:-:S03]  /*6950*/  IMAD.WIDE.U32 R26, R26, 0x2, R4 ;  /* 0x000000021a1a7825 */ /* 0x000fc600078e0004 */
[C---:B------:R-:W-:Y:S02]  /*6960*/  IADD3 R9, P0, PT, R26.reuse, 0xa200, RZ ;  /* 0x0000a2001a097810 */ /* 0x040fe40007f1e0ff */
[C---:B------:R-:W-:Y:S02]  /*6970*/  IADD3 R7, P1, PT, R26.reuse, 0xa400, RZ ;  /* 0x0000a4001a077810 */ /* 0x040fe40007f3e0ff */
[C---:B------:R-:W-:Y:S01]  /*6980*/  IADD3 R5, P2, PT, R26.reuse, 0xa600, RZ ;  /* 0x0000a6001a057810 */ /* 0x040fe20007f5e0ff */
[--C-:B------:R-:W-:Y:S01]  /*6990*/  IMAD.X R37, RZ, RZ, R27.reuse, P0 ;  /* 0x000000ffff257224 */ /* 0x100fe200000e061b */
[----:B------:R-:W-:Y:S01]  /*69a0*/  IADD3 R3, P3, PT, R26, 0xa000, RZ ;  /* 0x0000a0001a037810 */ /* 0x000fe20007f7e0ff */
[--C-:B------:R-:W-:Y:S02]  /*69b0*/  IMAD.X R35, RZ, RZ, R27.reuse, P1 ;  /* 0x000000ffff237224 */ /* 0x100fe400008e061b */
[----:B------:R-:W-:Y:S01]  /*69c0*/  IMAD.X R33, RZ, RZ, R27, P2 ;  /* 0x000000ffff217224 */ /* 0x000fe200010e061b */
[----:B------:R-:W-:Y:S01]  /*69d0*/  SHF.R.U64 R6, R9, 0x3, R37 ;  /* 0x0000000309067819 */ /* 0x000fe20000001225 */
[----:B------:R-:W-:Y:S01]  /*69e0*/  IMAD.X R39, RZ, RZ, R27, P3 ;  /* 0x000000ffff277224 */ /* 0x000fe200018e061b */
[----:B------:R-:W-:-:S02]  /*69f0*/  SHF.R.U64 R4, R7, 0x3, R35 ;  /* 0x0000000307047819 */ /* 0x000fc40000001223 */
[----:B------:R-:W-:Y:S02]  /*6a00*/  SHF.R.U64 R0, R5, 0x3, R33 ;  /* 0x0000000305007819 */ /* 0x000fe40000001221 */
[----:B------:R-:W-:Y:S02]  /*6a10*/  SHF.R.U64 R8, R3, 0x3, R39 ;  /* 0x0000000303087819 */ /* 0x000fe40000001227 */
[----:B------:R-:W-:Y:S02]  /*6a20*/  LOP3.LUT R36, R9, 0x30, R6, 0x78, !PT ;  /* 0x0000003009247812 */ /* 0x000fe400078e7806 */
[----:B------:R-:W-:Y:S02]  /*6a30*/  LOP3.LUT R34, R7, 0x30, R4, 0x78, !PT ;  /* 0x0000003007227812 */ /* 0x000fe400078e7804 */
[----:B------:R-:W-:Y:S02]  /*6a40*/  IADD3 R9, P0, PT, R26, 0xa800, RZ ;  /* 0x0000a8001a097810 */ /* 0x000fe40007f1e0ff */
[----:B------:R-:W-:-:S02]  /*6a50*/  LOP3.LUT R32, R5, 0x30, R0, 0x78, !PT ;  /* 0x0000003005207812 */ /* 0x000fc400078e7800 */
[C---:B------:R-:W-:Y:S01]  /*6a60*/  IADD3 R7, P1, PT, R26.reuse, 0xaa00, RZ ;  /* 0x0000aa001a077810 */ /* 0x040fe20007f3e0ff */
[--C-:B------:R-:W-:Y:S01]  /*6a70*/  IMAD.X R31, RZ, RZ, R27.reuse, P0 ;  /* 0x000000ffff1f7224 */ /* 0x100fe200000e061b */
[----:B------:R-:W-:Y:S02]  /*6a80*/  LOP3.LUT R38, R3, 0x30, R8, 0x78, !PT ;  /* 0x0000003003267812 */ /* 0x000fe400078e7808 */
[C---:B------:R-:W-:Y:S01]  /*6a90*/  IADD3 R5, P2, PT, R26.reuse, 0xac00, RZ ;  /* 0x0000ac001a057810 */ /* 0x040fe20007f5e0ff */
[----:B------:R-:W-:Y:S01]  /*6aa0*/  IMAD.X R29, RZ, RZ, R27, P1 ;  /* 0x000000ffff1d7224 */ /* 0x000fe200008e061b */
[----:B------:R-:W-:Y:S01]  /*6ab0*/  IADD3 R3, P3, PT, R26, 0xae00, RZ ;  /* 0x0000ae001a037810 */ /* 0x000fe20007f7e0ff */
[----:B------:R1:W-:Y:S01]  /*6ac0*/  ST.E desc[UR44][R38.64], RZ ;  /* 0x000000ff26007985 */ /* 0x0003e2000c10192c */
[----:B------:R-:W-:Y:S01]  /*6ad0*/  SHF.R.U64 R8, R9, 0x3, R31 ;  /* 0x0000000309087819 */ /* 0x000fe2000000121f */
[----:B------:R-:W-:Y:S01]  /*6ae0*/  IMAD.X R25, RZ, RZ, R27, P2 ;  /* 0x000000ffff197224 */ /* 0x000fe200010e061b */
[----:B------:R-:W-:Y:S01]  /*6af0*/  SHF.R.U64 R6, R7, 0x3, R29 ;  /* 0x0000000307067819 */ /* 0x000fe2000000121d */
[----:B------:R-:W-:Y:S01]  /*6b00*/  IMAD.X R21, RZ, RZ, R27, P3 ;  /* 0x000000ffff157224 */ /* 0x000fe200018e061b */
[----:B------:R-:W-:Y:S01]  /*6b10*/  LOP3.LUT R30, R9, 0x30, R8, 0x78, !PT ;  /* 0x00000030091e7812 */ /* 0x000fe200078e7808 */
[----:B------:R1:W-:Y:S01]  /*6b20*/  ST.E desc[UR44][R36.64], RZ ;  /* 0x000000ff24007985 */ /* 0x0003e2000c10192c */
[----:B------:R-:W-:-:S02]  /*6b30*/  SHF.R.U64 R4, R5, 0x3, R25 ;  /* 0x0000000305047819 */ /* 0x000fc40000001219 */
[----:B------:R-:W-:Y:S01]  /*6b40*/  SHF.R.U64 R0, R3, 0x3, R21 ;  /* 0x0000000303007819 */ /* 0x000fe20000001215 */
[----:B------:R1:W-:Y:S01]  /*6b50*/  ST.E desc[UR44][R34.64], RZ ;  /* 0x000000ff22007985 */ /* 0x0003e2000c10192c */
[----:B------:R-:W-:Y:S02]  /*6b60*/  LOP3.LUT R28, R7, 0x30, R6, 0x78, !PT ;  /* 0x00000030071c7812 */ /* 0x000fe400078e7806 */
[C---:B------:R-:W-:Y:S01]  /*6b70*/  IADD3 R9, P0, PT, R26.reuse, 0xb000, RZ ;  /* 0x0000b0001a097810 */ /* 0x040fe20007f1e0ff */
[----:B------:R1:W-:Y:S01]  /*6b80*/  ST.E desc[UR44][R32.64], RZ ;  /* 0x000000ff20007985 */ /* 0x0003e2000c10192c */
[----:B------:R-:W-:Y:S02]  /*6b90*/  LOP3.LUT R24, R5, 0x30, R4, 0x78, !PT ;  /* 0x0000003005187812 */ /* 0x000fe400078e7804 */
[C---:B------:R-:W-:Y:S01]  /*6ba0*/  IADD3 R7, P1, PT, R26.reuse, 0xb200, RZ ;  /* 0x0000b2001a077810 */ /* 0x040fe20007f3e0ff */
[--C-:B------:R-:W-:Y:S01]  /*6bb0*/  IMAD.X R19, RZ, RZ, R27.reuse, P0 ;  /* 0x000000ffff137224 */ /* 0x100fe200000e061b */
[----:B------:R-:W-:Y:S01]  /*6bc0*/  LOP3.LUT R20, R3, 0x30, R0, 0x78, !PT ;  /* 0x0000003003147812 */ /* 0x000fe200078e7800 */
[----:B------:R1:W-:Y:S01]  /*6bd0*/  ST.E desc[UR44][R30.64], RZ ;  /* 0x000000ff1e007985 */ /* 0x0003e2000c10192c */
        /* <DEDUP_REMOVED lines=35> */
[----:B------:R-:W-:Y:S02]  /*6e10*/  LOP3.LUT R50, R4, 0x30, R5, 0x78, !PT ;  /* 0x0000003004327812 */ /* 0x000fe400078e7805 */
[----:B------:R-:W-:Y:S01]  /*6e20*/  LOP3.LUT R48, R0, 0x30, R3, 0x78, !PT ;  /* 0x0000003000307812 */ /* 0x000fe200078e7803 */
[----:B------:R1:W-:Y:S04]  /*6e30*/  ST.E desc[UR44][R52.64], RZ ;  /* 0x000000ff34007985 */ /* 0x0003e8000c10192c */
[----:B------:R1:W-:Y:S04]  /*6e40*/  ST.E desc[UR44][R50.64], RZ ;  /* 0x000000ff32007985 */ /* 0x0003e8000c10192c */
[----:B------:R1:W-:Y:S01]  /*6e50*/  ST.E desc[UR44][R48.64], RZ ;  /* 0x000000ff30007985 */ /* 0x0003e2000c10192c */
[----:B------:R-:W-:Y:S05]  /*6e60*/  @!P5 BRA `(.L_x_158) ;  /* 0x0000000000c4d947 */ /* 0x000fea0003800000 */
[----:B------:R-:W2:Y:S01]  /*6e70*/  LDC R3, c[0x0][0x904] ;  /* 0x00024100ff037b82 */ /* 0x000ea20000000800 */
[----:B------:R-:W3:Y:S01]  /*6e80*/  LDCU.64 UR4, c[0x0][0x908] ;  /* 0x00012100ff0477ac */ /* 0x000ee20008000a00 */
[----:B------:R-:W-:Y:S01]  /*6e90*/  BSSY.RECONVERGENT B0, `(.L_x_158) ;  /* 0x000002e000007945 */ /* 0x000fe20003800200 */
[----:B---3--:R-:W-:Y:S01]  /*6ea0*/  IMAD.HI.U32 R0, R45, UR4, RZ ;  /* 0x000000042d007c27 */ /* 0x008fe2000f8e00ff */
[----:B------:R-:W3:Y:S01]  /*6eb0*/  LDCU UR4, c[0x0][0x380] ;  /* 0x00007000ff0477ac */ /* 0x000ee20008000800 */
[----:B--2---:R-:W-:-:S03]  /*6ec0*/  ISETP.NE.AND P0, PT, R3, 0x1, PT ;  /* 0x000000010300780c */ /* 0x004fc60003f05270 */
[----:B------:R-:W-:-:S04]  /*6ed0*/  SHF.R.U32.HI R0, RZ, UR5, R0 ;  /* 0x00000005ff007c19 */ /* 0x000fc80008011600 */
[----:B------:R-:W-:-:S05]  /*6ee0*/  SEL R0, R45, R0, !P0 ;  /* 0x000000002d007207 */ /* 0x000fca0004000000 */
[----:B------:R-:W-:-:S04]  /*6ef0*/  IMAD.MOV R0, RZ, RZ, -R0 ;  /* 0x000000ffff007224 */ /* 0x000fc800078e0a00 */
[----:B------:R-:W-:-:S04]  /*6f00*/  IMAD R3, R3, R0, R45 ;  /* 0x0000000003037224 */ /* 0x000fc800078e022d */
[----:B------:R-:W-:-:S05]  /*6f10*/  IMAD R3, R3, 0x100, R44 ;  /* 0x0000010003037824 */ /* 0x000fca00078e022c */
[----:B---3--:R-:W-:-:S13]  /*6f20*/  ISETP.GE.AND P0, PT, R3, UR4, PT ;  /* 0x0000000403007c0c */ /* 0x008fda000bf06270 */
[----:B------:R-:W-:Y:S05]  /*6f30*/  @P0 BRA `(.L_x_159) ;  /* 0x00000000008c0947 */ /* 0x000fea0003800000 */
[----:B------:R-:W2:Y:S01]  /*6f40*/  LDC R5, c[0x0][0x38c] ;  /* 0x0000e300ff057b82 */ /* 0x000ea20000000800 */
[----:B------:R-:W3:Y:S01]  /*6f50*/  LDCU UR6, c[0x0][0x890] ;  /* 0x00011200ff0677ac */ /* 0x000ee20008000800 */
[----:B------:R-:W4:Y:S01]  /*6f60*/  LDCU.64 UR4, c[0x0][0x888] ;  /* 0x00011100ff0477ac */ /* 0x000f220008000a00 */
[----:B---3--:R-:W-:Y:S01]  /*6f70*/  IMAD R3, R40, UR6, R3 ;  /* 0x0000000628037c24 */ /* 0x008fe2000f8e0203 */
[----:B--2---:R-:W-:-:S04]  /*6f80*/  IABS R6, R5 ;  /* 0x0000000500067213 */ /* 0x004fc80000000000 */
[----:B------:R-:W2:Y:S08]  /*6f90*/  I2F.RP R7, R6 ;  /* 0x0000000600077306 */ /* 0x000eb00000209400 */
[----:B--2---:R-:W2:Y:S02]  /*6fa0*/  MUFU.RCP R8, R7 ;  /* 0x0000000700087308 */ /* 0x004ea40000001000 */
[----:B--2---:R-:W-:-:S06]  /*6fb0*/  IADD3 R8, PT, PT, R8, 0xffffffe, RZ ;  /* 0x0ffffffe08087810 */ /* 0x004fcc0007ffe0ff */
[----:B------:R2:W3:Y:S02]  /*6fc0*/  F2I.FTZ.U32.TRUNC.NTZ R9, R8 ;  /* 0x0000000800097305 */ /* 0x0004e4000021f000 */
[----:B--2---:R-:W-:Y:S02]  /*6fd0*/  HFMA2 R8, -RZ, RZ, 0, 0 ;  /* 0x00000000ff087431 */ /* 0x004fe400000001ff */
[----:B---3--:R-:W-:-:S04]  /*6fe0*/  IMAD.MOV R0, RZ, RZ, -R9 ;  /* 0x000000ffff007224 */ /* 0x008fc800078e0a09 */
[----:B------:R-:W-:Y:S01]  /*6ff0*/  IMAD R4, R0, R6, RZ ;  /* 0x0000000600047224 */ /* 0x000fe200078e02ff */
[----:B------:R-:W-:-:S03]  /*7000*/  IABS R0, R2 ;  /* 0x0000000200007213 */ /* 0x000fc60000000000 */
[----:B------:R-:W-:-:S06]  /*7010*/  IMAD.HI.U32 R9, R9, R4, R8 ;  /* 0x0000000409097227 */ /* 0x000fcc00078e0008 */
[----:B------:R-:W-:-:S04]  /*7020*/  IMAD.HI.U32 R4, R9, R0, RZ ;  /* 0x0000000009047227 */ /* 0x000fc800078e00ff */
[----:B------:R-:W-:-:S04]  /*7030*/  IMAD.MOV R7, RZ, RZ, -R4 ;  /* 0x000000ffff077224 */ /* 0x000fc800078e0a04 */
[----:B------:R-:W-:Y:S01]  /*7040*/  IMAD R7, R6, R7, R0 ;  /* 0x0000000706077224 */ /* 0x000fe200078e0200 */
[----:B------:R-:W-:-:S04]  /*7050*/  LOP3.LUT R0, R2, R5, RZ, 0x3c, !PT ;  /* 0x0000000502007212 */ /* 0x000fc800078e3cff */
[----:B------:R-:W-:Y:S02]  /*7060*/  ISETP.GT.U32.AND P1, PT, R6, R7, PT ;  /* 0x000000070600720c */ /* 0x000fe40003f24070 */
[----:B------:R-:W-:-:S11]  /*7070*/  ISETP.GE.AND P0, PT, R0, RZ, PT ;  /* 0x000000ff0000720c */ /* 0x000fd60003f06270 */
[-C--:B------:R-:W-:Y:S01]  /*7080*/  @!P1 IADD3 R7, PT, PT, R7, -R6.reuse, RZ ;  /* 0x8000000607079210 */ /* 0x080fe20007ffe0ff */
[----:B------:R-:W-:Y:S01]  /*7090*/  @!P1 VIADD R4, R4, 0x1 ;  /* 0x0000000104049836 */ /* 0x000fe20000000000 */
[----:B------:R-:W-:Y:S02]  /*70a0*/  ISETP.NE.AND P1, PT, R5, RZ, PT ;  /* 0x000000ff0500720c */ /* 0x000fe40003f25270 */
[----:B------:R-:W-:Y:S02]  /*70b0*/  ISETP.GE.U32.AND P2, PT, R7, R6, PT ;  /* 0x000000060700720c */ /* 0x000fe40003f46070 */
[----:B------:R-:W2:Y:S11]  /*70c0*/  LDC.64 R6, c[0x0][0x880] ;  /* 0x00022000ff067b82 */ /* 0x000eb60000000a00 */
[----:B------:R-:W-:-:S05]  /*70d0*/  @P2 IADD3 R4, PT, PT, R4, 0x1, RZ ;  /* 0x0000000104042810 */ /* 0x000fca0007ffe0ff */
[----:B------:R-:W-:Y:S01]  /*70e0*/  @!P0 IMAD.MOV R4, RZ, RZ, -R4 ;  /* 0x000000ffff048224 */ /* 0x000fe200078e0a04 */
[----:B------:R-:W-:-:S04]  /*70f0*/  @!P1 LOP3.LUT R4, RZ, R5, RZ, 0x33, !PT ;  /* 0x00000005ff049212 */ /* 0x000fc800078e33ff */
[C---:B------:R-:W-:Y:S01]  /*7100*/  IADD3 R0, PT, PT, -R4.reuse, RZ, RZ ;  /* 0x000000ff04007210 */ /* 0x040fe20007ffe1ff */
[----:B----4-:R-:W-:-:S04]  /*7110*/  IMAD R3, R4, UR5, R3 ;  /* 0x0000000504037c24 */ /* 0x010fc8000f8e0203 */
[----:B------:R-:W-:-:S04]  /*7120*/  IMAD R0, R5, R0, R2 ;  /* 0x0000000005007224 */ /* 0x000fc800078e0202 */
[----:B------:R-:W-:Y:S01]  /*7130*/  IMAD R3, R0, UR4, R3 ;  /* 0x0000000400037c24 */ /* 0x000fe2000f8e0203 */
[----:B------:R-:W-:-:S03]  /*7140*/  MOV R0, 0xff800000 ;  /* 0xff80000000007802 */ /* 0x000fc60000000f00 */
[----:B--2---:R-:W-:-:S05]  /*7150*/  IMAD.WIDE R6, R3, 0x4, R6 ;  /* 0x0000000403067825 */ /* 0x004fca00078e0206 */
[----:B------:R2:W-:Y:S02]  /*7160*/  STG.E desc[UR44][R6.64], R0 ;  /* 0x0000000006007986 */ /* 0x0005e4000c10192c */
.L_x_159:
[----:B------:R-:W-:Y:S05]  /*7170*/  BSYNC.RECONVERGENT B0 ;  /* 0x0000000000007941 */ /* 0x000fea0003800200 */
.L_x_158:
[----:B------:R-:W-:-:S09]  /*7180*/  UISETP.NE.AND UP0, UPT, UR41, URZ, UPT ;  /* 0x000000ff2900728c */ /* 0x000fd2000bf05270 */
[----:B------:R-:W-:Y:S05]  /*7190*/  BRA.U UP0, `(.L_x_160) ;  /* 0x0000000100047547 */ /* 0x000fea000b800000 */
[----:B------:R-:W-:Y:S05]  /*71a0*/  BPT.TRAP 0x1 ;  /* 0x000000040000795c */ /* 0x000fea0000300000 */
.L_x_160:
[C---:B------:R-:W-:Y:S01]  /*71b0*/  IADD3 R17, P2, PT, R26.reuse, 0xc400, RZ ;  /* 0x0000c4001a117810 */ /* 0x040fe20007f5e0ff */
[----:B------:R3:W-:Y:S01]  /*71c0*/  SYNCS.ARRIVE.TRANS64.A1T0 RZ, [R16+URZ+0xe0b0], RZ ;  /* 0x00e0b0ff10ff79a7 */ /* 0x0007e200081000ff */
[C---:B-1----:R-:W-:Y:S01]  /*71d0*/  IADD3 R19, P1, PT, R26.reuse, 0xc200, RZ ;  /* 0x0000c2001a137810 */ /* 0x042fe20007f3e0ff */
[----:B------:R-:W-:Y:S01]  /*71e0*/  UISETP.NE.AND UP0, UPT, UR41, URZ, UPT ;  /* 0x000000ff2900728c */ /* 0x000fe2000bf05270 */
[C---:B------:R-:W-:Y:S01]  /*71f0*/  IADD3 R21, P0, PT, R26.reuse, 0xc000, RZ ;  /* 0x0000c0001a157810 */ /* 0x040fe20007f1e0ff */
[--C-:B------:R-:W-:Y:S01]  /*7200*/  IMAD.X R59, RZ, RZ, R27.reuse, P2 ;  /* 0x000000ffff3b7224 */ /* 0x100fe200010e061b */
        /* <DEDUP_REMOVED lines=13> */
[----:B------:R-:W-:Y:S01]  /*72e0*/  IMAD.X R49, RZ, RZ, R27, P0 ;  /* 0x000000ffff317224 */ /* 0x000fe200000e061b */
[----:B------:R-:W-:Y:S01]  /*72f0*/  SHF.R.U64 R18, R17, 0x3, R59 ;  /* 0x0000000311127819 */ /* 0x000fe2000000123b */
[--C-:B------:R-:W-:Y:S01]  /*7300*/  IMAD.X R39, RZ, RZ, R27.reuse, P3 ;  /* 0x000000ffff277224 */ /* 0x100fe200018e061b */
[C---:B--2---:R-:W-:Y:S01]  /*7310*/  IADD3 R7, P2, PT, R26.reuse, 0xd400, RZ ;  /* 0x0000d4001a077810 */ /* 0x044fe20007f5e0ff */
[----:B------:R-:W-:Y:S01]  /*7320*/  IMAD.X R37, RZ, RZ, R27, P4 ;  /* 0x000000ffff257224 */ /* 0x000fe200020e061b */
[----:B------:R-:W-:-:S02]  /*7330*/  IADD3 R6, P1, PT, R26, 0xd600, RZ ;  /* 0x0000d6001a067810 */ /* 0x000fc40007f3e0ff */
[----:B------:R-:W-:Y:S01]  /*7340*/  SHF.R.U64 R15, R14, 0x3, R57 ;  /* 0x000000030e0f7819 */ /* 0x000fe20000001239 */
[----:B------:R-:W-:Y:S01]  /*7350*/  IMAD.X R35, RZ, RZ, R27, P2 ;  /* 0x000000ffff237224 */ /* 0x000fe200010e061b */
[----:B------:R-:W-:Y:S01]  /*7360*/  SHF.R.U64 R24, R21, 0x3, R63 ;  /* 0x0000000315187819 */ /* 0x000fe2000000123f */
[----:B------:R-:W-:Y:S01]  /*7370*/  IMAD.X R33, RZ, RZ, R27, P1 ;  /* 0x000000ffff217224 */ /* 0x000fe200008e061b */
[----:B------:R-:W-:Y:S02]  /*7380*/  SHF.R.U64 R20, R19, 0x3, R61 ;  /* 0x0000000313147819 */ /* 0x000fe4000000123d */
[----:B------:R-:W-:Y:S02]  /*7390*/  LOP3.LUT R58, R17, 0x30, R18, 0x78, !PT ;  /* 0x00000030113a7812 */ /* 0x000fe400078e7812 */
[----:B------:R-:W-:Y:S02]  /*73a0*/  IADD3 R5, P0, PT, R26, 0xd800, RZ ;  /* 0x0000d8001a057810 */ /* 0x000fe40007f1e0ff */
[----:B------:R-:W-:-:S02]  /*73b0*/  SHF.R.U64 R18, R13, 0x3, R55 ;  /* 0x000000030d127819 */ /* 0x000fc40000001237 */
[C---:B------:R-:W-:Y:S01]  /*73c0*/  IADD3 R4, P3, PT, R26.reuse, 0xda00, RZ ;  /* 0x0000da001a047810 */ /* 0x040fe20007f7e0ff */
[----:B------:R-:W-:Y:S01]  /*73d0*/  IMAD.X R31, RZ, RZ, R27, P0 ;  /* 0x000000ffff1f7224 */ /* 0x000fe200000e061b */
[----:B------:R-:W-:Y:S02]  /*73e0*/  IADD3 R0, P4, PT, R26, 0xde00, RZ ;  /* 0x0000de001a007810 */ /* 0x000fe40007f9e0ff */
[----:B------:R-:W-:Y:S01]  /*73f0*/  LOP3.LUT R56, R14, 0x30, R15, 0x78, !PT ;  /* 0x000000300e387812 */ /* 0x000fe200078e780f */
[----:B------:R-:W-:Y:S01]  /*7400*/  IMAD.X R29, RZ, RZ, R27, P3 ;  /* 0x000000ffff1d7224 */ /* 0x000fe200018e061b */
[----:B------:R-:W-:Y:S01]  /*7410*/  SHF.R.U64 R17, R12, 0x3, R53 ;  /* 0x000000030c117819 */ /* 0x000fe20000001235 */
[----:B------:R-:W-:Y:S01]  /*7420*/  IMAD.X R25, RZ, RZ, R27, P4 ;  /* 0x000000ffff197224 */ /* 0x000fe200020e061b */
[----:B------:R-:W-:Y:S02]  /*7430*/  IADD3 R3, P2, PT, R26, 0xdc00, RZ ;  /* 0x0000dc001a037810 */ /* 0x000fe40007f5e0ff */
[----:B------:R-:W-:-:S02]  /*7440*/  LOP3.LUT R62, R21, 0x30, R24, 0x78, !PT ;  /* 0x00000030153e7812 */ /* 0x000fc400078e7818 */
[----:B------:R-:W-:Y:S01]  /*7450*/  SHF.R.U64 R14, R11, 0x3, R51 ;  /* 0x000000030b0e7819 */ /* 0x000fe20000001233 */
[----:B------:R-:W-:Y:S01]  /*7460*/  IMAD.X R27, RZ, RZ, R27, P2 ;  /* 0x000000ffff1b7224 */ /* 0x000fe200010e061b */
[----:B------:R-:W-:Y:S01]  /*7470*/  LOP3.LUT R60, R19, 0x30, R20, 0x78, !PT ;  /* 0x00000030133c7812 */ /* 0x000fe200078e7814 */
[----:B------:R3:W-:Y:S01]  /*7480*/  ST.E desc[UR44][R62.64], RZ ;  /* 0x000000ff3e007985 */ /* 0x0007e2000c10192c */
[----:B------:R-:W-:Y:S02]  /*7490*/  SHF.R.U64 R15, R10, 0x3, R49 ;  /* 0x000000030a0f7819 */ /* 0x000fe40000001231 */
[----:B------:R-:W-:Y:S01]  /*74a0*/  LOP3.LUT R54, R13, 0x30, R18, 0x78, !PT ;  /* 0x000000300d367812 */ /* 0x000fe200078e7812 */
[----:B------:R3:W-:Y:S01]  /*74b0*/  ST.E desc[UR44][R60.64], RZ ;  /* 0x000000ff3c007985 */ /* 0x0007e2000c10192c */
[----:B------:R-:W-:Y:S02]  /*74c0*/  LOP3.LUT R52, R12, 0x30, R17, 0x78, !PT ;  /* 0x000000300c347812 */ /* 0x000fe400078e7811 */
[----:B------:R-:W-:Y:S01]  /*74d0*/  SHF.R.U64 R13, R8, 0x3, R37 ;  /* 0x00000003080d7819 */ /* 0x000fe20000001225 */
[----:B------:R3:W-:Y:S01]  /*74e0*/  ST.E desc[UR44][R58.64], RZ ;  /* 0x000000ff3a007985 */ /* 0x0007e2000c10192c */
[----:B------:R-:W-:-:S02]  /*74f0*/  LOP3.LUT R50, R11, 0x30, R14, 0x78, !PT ;  /* 0x000000300b327812 */ /* 0x000fc400078e780e */
[----:B------:R-:W-:Y:S01]  /*7500*/  SHF.R.U64 R12, R9, 0x3, R39 ;  /* 0x00000003090c7819 */ /* 0x000fe20000001227 */
[----:B------:R3:W-:Y:S01]  /*7510*/  ST.E desc[UR44][R56.64], RZ ;  /* 0x000000ff38007985 */ /* 0x0007e2000c10192c */
[----:B------:R-:W-:Y:S02]  /*7520*/  LOP3.LUT R48, R10, 0x30, R15, 0x78, !PT ;  /* 0x000000300a307812 */ /* 0x000fe400078e780f */
[----:B------:R-:W-:Y:S01]  /*7530*/  SHF.R.U64 R11, R6, 0x3, R33 ;  /* 0x00000003060b7819 */ /* 0x000fe20000001221 */
[----:B------:R3:W-:Y:S01]  /*7540*/  ST.E desc[UR44][R54.64], RZ ;  /* 0x000000ff36007985 */ /* 0x0007e2000c10192c */
[----:B------:R-:W-:Y:S02]  /*7550*/  SHF.R.U64 R10, R7, 0x3, R35 ;  /* 0x00000003070a7819 */ /* 0x000fe40000001223 */
[----:B------:R-:W-:Y:S01]  /*7560*/  LOP3.LUT R36, R8, 0x30, R13, 0x78, !PT ;  /* 0x0000003008247812 */ /* 0x000fe200078e780d */
[----:B------:R3:W-:Y:S01]  /*7570*/  ST.E desc[UR44][R52.64], RZ ;  /* 0x000000ff34007985 */ /* 0x0007e2000c10192c */
[----:B------:R-:W-:-:S02]  /*7580*/  LOP3.LUT R38, R9, 0x30, R12, 0x78, !PT ;  /* 0x0000003009267812 */ /* 0x000fc400078e780c */
[----:B------:R-:W-:Y:S01]  /*7590*/  SHF.R.U64 R8, R5, 0x3, R31 ;  /* 0x0000000305087819 */ /* 0x000fe2000000121f */
[----:B------:R3:W-:Y:S01]  /*75a0*/  ST.E desc[UR44][R50.64], RZ ;  /* 0x000000ff32007985 */ /* 0x0007e2000c10192c */
[----:B------:R-:W-:Y:S02]  /*75b0*/  LOP3.LUT R32, R6, 0x30, R11, 0x78, !PT ;  /* 0x0000003006207812 */ /* 0x000fe400078e780b */
[----:B------:R-:W-:Y:S01]  /*75c0*/  SHF.R.U64 R9, R4, 0x3, R29 ;  /* 0x0000000304097819 */ /* 0x000fe2000000121d */
[----:B------:R3:W-:Y:S01]  /*75d0*/  ST.E desc[UR44][R48.64], RZ ;  /* 0x000000ff30007985 */ /* 0x0007e2000c10192c */
[----:B------:R-:W-:Y:S02]  /*75e0*/  LOP3.LUT R34, R7, 0x30, R10, 0x78, !PT ;  /* 0x0000003007227812 */ /* 0x000fe400078e780a */
[----:B------:R-:W-:Y:S01]  /*75f0*/  SHF.R.U64 R6, R3, 0x3, R27 ;  /* 0x0000000303067819 */ /* 0x000fe2000000121b */
[----:B------:R3:W-:Y:S01]  /*7600*/  ST.E desc[UR44][R38.64], RZ ;  /* 0x000000ff26007985 */ /* 0x0007e2000c10192c */
[----:B------:R-:W-:-:S02]  /*7610*/  SHF.R.U64 R7, R0, 0x3, R25 ;  /* 0x0000000300077819 */ /* 0x000fc40000001219 */
[----:B------:R-:W-:Y:S01]  /*7620*/  LOP3.LUT R30, R5, 0x30, R8, 0x78, !PT ;  /* 0x00000030051e7812 */ /* 0x000fe200078e7808 */
[----:B------:R3:W-:Y:S01]  /*7630*/  ST.E desc[UR44][R36.64], RZ ;  /* 0x000000ff24007985 */ /* 0x0007e2000c10192c */
[----:B------:R-:W-:Y:S02]  /*7640*/  LOP3.LUT R28, R4, 0x30, R9, 0x78, !PT ;  /* 0x00000030041c7812 */ /* 0x000fe400078e7809 */
[----:B------:R-:W-:Y:S01]  /*7650*/  LOP3.LUT R26, R3, 0x30, R6, 0x78, !PT ;  /* 0x00000030031a7812 */ /* 0x000fe200078e7806 */
[----:B------:R3:W-:Y:S01]  /*7660*/  ST.E desc[UR44][R34.64], RZ ;  /* 0x000000ff22007985 */ /* 0x0007e2000c10192c */
[----:B------:R-:W-:-:S03]  /*7670*/  LOP3.LUT R24, R0, 0x30, R7, 0x78, !PT ;  /* 0x0000003000187812 */ /* 0x000fc600078e7807 */
[----:B------:R3:W-:Y:S04]  /*7680*/  ST.E desc[UR44][R32.64], RZ ;  /* 0x000000ff20007985 */ /* 0x0007e8000c10192c */
[----:B------:R3:W-:Y:S04]  /*7690*/  ST.E desc[UR44][R30.64], RZ ;  /* 0x000000ff1e007985 */ /* 0x0007e8000c10192c */
[----:B------:R3:W-:Y:S04]  /*76a0*/  ST.E desc[UR44][R28.64], RZ ;  /* 0x000000ff1c007985 */ /* 0x0007e8000c10192c */
[----:B------:R3:W-:Y:S04]  /*76b0*/  ST.E desc[UR44][R26.64], RZ ;  /* 0x000000ff1a007985 */ /* 0x0007e8000c10192c */
[----:B------:R3:W-:Y:S01]  /*76c0*/  ST.E desc[UR44][R24.64], RZ ;  /* 0x000000ff18007985 */ /* 0x0007e2000c10192c */
[----:B------:R-:W-:Y:S01]  /*76d0*/  @!PT LDS RZ, [RZ] ;  /* 0x00000000fffff984 */ /* 0x000fe20000000800 */
[----:B------:R-:W-:Y:S01]  /*76e0*/  @!PT LDS RZ, [RZ] ;  /* 0x00000000fffff984 */ /* 0x000fe20000000800 */
[----:B------:R-:W-:Y:S01]  /*76f0*/  @!PT LDS RZ, [RZ] ;  /* 0x00000000fffff984 */ /* 0x000fe20000000800 */
[----:B------:R-:W-:Y:S01]  /*7700*/  @!PT LDS RZ, [RZ] ;  /* 0x00000000fffff984 */ /* 0x000fe20000000800 */
[----:B------:R1:W-:Y:S06]  /*7710*/  MEMBAR.ALL.CTA ;  /* 0x0000000000007992 */ /* 0x0003ec0000008000 */
[----:B-1----:R-:W1:Y:S01]  /*7720*/  FENCE.VIEW.ASYNC.S ;  /* 0x00000000000073c6 */ /* 0x002e620000000000 */
[----:B------:R-:W-:Y:S05]  /*7730*/  BRA.U UP0, `(.L_x_161) ;  /* 0x0000000100047547 */ /* 0x000fea000b800000 */
[----:B------:R-:W-:Y:S05]  /*7740*/  BPT.TRAP 0x1 ;  /* 0x000000040000795c */ /* 0x000fea0000300000 */
.L_x_161:
[----:B------:R-:W-:Y:S01]  /*7750*/  SHF.L.U32 R3, R43, 0x1f, RZ ;  /* 0x0000001f2b037819 */ /* 0x000fe200000006ff */
[----:B------:R-:W-:Y:S03]  /*7760*/  BSSY B0, `(.L_x_162) ;  /* 0x0000003000007945 */ /* 0x000fe60003800000 */
[----:B-1----:R-:W1:Y:S02]  /*7770*/  SYNCS.PHASECHK.TRANS64.TRYWAIT P0, [R16+URZ+0xe0c8], R3 ;  /* 0x00e0c803100075a7 */ /* 0x002e6400080011ff */
[----:B-1----:R-:W-:Y:S05]  /*7780*/  @!P0 BRA `(.L_x_163) ;  /* 0x000000b400fc8947 */ /* 0x002fea0003800000 */
.L_x_395:
[----:B------:R-:W-:Y:S05]  /*7790*/  BSYNC B0 ;  /* 0x0000000000007941 */ /* 0x000fea0003800000 */
.L_x_162:
[----:B------:R-:W-:Y:S05]  /*77a0*/  @!P5 BRA `(.L_x_164) ;  /* 0x0000000000ccd947 */ /* 0x000fea0003800000 */
[----:B-1----:R-:W1:Y:S01]  /*77b0*/  LDC R3, c[0x0][0x904] ;  /* 0x00024100ff037b82 */ /* 0x002e620000000800 */
[----:B------:R-:W2:Y:S01]  /*77c0*/  LDCU.64 UR4, c[0x0][0x908] ;  /* 0x00012100ff0477ac */ /* 0x000ea20008000a00 */
[----:B------:R-:W-:Y:S01]  /*77d0*/  BSSY.RECONVERGENT B0, `(.L_x_164) ;  /* 0x0000030000007945 */ /* 0x000fe20003800200 */
[----:B--2---:R-:W-:Y:S01]  /*77e0*/  IMAD.HI.U32 R0, R45, UR4, RZ ;  /* 0x000000042d007c27 */ /* 0x004fe2000f8e00ff */
[----:B------:R-:W2:Y:S01]  /*77f0*/  LDCU UR4, c[0x0][0x380] ;  /* 0x00007000ff0477ac */ /* 0x000ea20008000800 */
[----:B-1----:R-:W-:-:S03]  /*7800*/  ISETP.NE.AND P0, PT, R3, 0x1, PT ;  /* 0x000000010300780c */ /* 0x002fc60003f05270 */
[----:B------:R-:W-:-:S04]  /*7810*/  SHF.R.U32.HI R0, RZ, UR5, R0 ;  /* 0x00000005ff007c19 */ /* 0x000fc80008011600 */
[----:B------:R-:W-:-:S05]  /*7820*/  SEL R0, R45, R0, !P0 ;  /* 0x000000002d007207 */ /* 0x000fca0004000000 */
[----:B------:R-:W-:-:S04]  /*7830*/  IMAD.MOV R0, RZ, RZ, -R0 ;  /* 0x000000ffff007224 */ /* 0x000fc800078e0a00 */
[----:B------:R-:W-:-:S05]  /*7840*/  IMAD R7, R3, R0, R45 ;  /* 0x0000000003077224 */ /* 0x000fca00078e022d */
[----:B------:R-:W-:-:S05]  /*7850*/  LEA R7, R7, R44, 0x8 ;  /* 0x0000002c07077211 */ /* 0x000fca00078e40ff */
[----:B------:R-:W-:-:S05]  /*7860*/  VIADD R7, R7, 0x80 ;  /* 0x0000008007077836 */ /* 0x000fca0000000000 */
[----:B--2---:R-:W-:-:S13]  /*7870*/  ISETP.GE.AND P0, PT, R7, UR4, PT ;  /* 0x0000000407007c0c */ /* 0x004fda000bf06270 */
[----:B------:R-:W-:Y:S05]  /*7880*/  @P0 BRA `(.L_x_165) ;  /* 0x0000000000900947 */ /* 0x000fea0003800000 */
[----:B------:R-:W1:Y:S01]  /*7890*/  LDC R5, c[0x0][0x38c] ;  /* 0x0000e300ff057b82 */ /* 0x000e620000000800 */
[----:B------:R-:W2:Y:S01]  /*78a0*/  LDCU UR6, c[0x0][0x890] ;  /* 0x00011200ff0677ac */ /* 0x000ea20008000800 */
[----:B------:R-:W4:Y:S01]  /*78b0*/  LDCU.64 UR4, c[0x0][0x888] ;  /* 0x00011100ff0477ac */ /* 0x000f220008000a00 */
[----:B--2---:R-:W-:Y:S01]  /*78c0*/  IMAD R7, R40, UR6, R7 ;  /* 0x0000000628077c24 */ /* 0x004fe2000f8e0207 */
[----:B-1----:R-:W-:-:S04]  /*78d0*/  IABS R4, R5 ;  /* 0x0000000500047213 */ /* 0x002fc80000000000 */
[----:B------:R-:W1:Y:S08]  /*78e0*/  I2F.RP R10, R4 ;  /* 0x00000004000a7306 */ /* 0x000e700000209400 */
[----:B-1----:R-:W1:Y:S02]  /*78f0*/  MUFU.RCP R8, R10 ;  /* 0x0000000a00087308 */ /* 0x002e640000001000 */
[----:B-1----:R-:W-:-:S06]  /*7900*/  IADD3 R8, PT, PT, R8, 0xffffffe, RZ ;  /* 0x0ffffffe08087810 */ /* 0x002fcc0007ffe0ff */
[----:B------:R-:W1:Y:S02]  /*7910*/  F2I.FTZ.U32.TRUNC.NTZ R9, R8 ;  /* 0x0000000800097305 */ /* 0x000e64000021f000 */
[----:B-1----:R-:W-:Y:S01]  /*7920*/  IADD3 R0, PT, PT, RZ, -R9, RZ ;  /* 0x80000009ff007210 */ /* 0x002fe20007ffe0ff */
[----:B------:R-:W-:-:S04]  /*7930*/  IMAD.MOV.U32 R8, RZ, RZ, RZ ;  /* 0x000000ffff087224 */ /* 0x000fc800078e00ff */
[----:B------:R-:W-:Y:S01]  /*7940*/  IMAD R3, R0, R4, RZ ;  /* 0x0000000400037224 */ /* 0x000fe200078e02ff */
[----:B------:R-:W-:-:S03]  /*7950*/  IABS R0, R2 ;  /* 0x0000000200007213 */ /* 0x000fc60000000000 */
[----:B------:R-:W-:Y:S01]  /*7960*/  IMAD.HI.U32 R3, R9, R3, R8 ;  /* 0x0000000309037227 */ /* 0x000fe200078e0008 */
[----:B------:R-:W-:Y:S01]  /*7970*/  MOV R6, R0 ;  /* 0x0000000000067202 */ /* 0x000fe20000000f00 */
[----:B------:R-:W1:Y:S04]  /*7980*/  LDC.64 R8, c[0x0][0x880] ;  /* 0x00022000ff087b82 */ /* 0x000e680000000a00 */
[----:B------:R-:W-:-:S04]  /*7990*/  IMAD.HI.U32 R0, R3, R6, RZ ;  /* 0x0000000603007227 */ /* 0x000fc800078e00ff */
[----:B------:R-:W-:-:S04]  /*79a0*/  IMAD.MOV R3, RZ, RZ, -R0 ;  /* 0x000000ffff037224 */ /* 0x000fc800078e0a00 */
[----:B------:R-:W-:-:S05]  /*79b0*/  IMAD R3, R4, R3, R6 ;  /* 0x0000000304037224 */ /* 0x000fca00078e0206 */
[----:B------:R-:W-:-:S13]  /*79c0*/  ISETP.GT.U32.AND P0, PT, R4, R3, PT ;  /* 0x000000030400720c */ /* 0x000fda0003f04070 */
[-C--:B------:R-:W-:Y:S01]  /*79d0*/  @!P0 IADD3 R3, PT, PT, R3, -R4.reuse, RZ ;  /* 0x8000000403038210 */ /* 0x080fe20007ffe0ff */
[----:B------:R-:W-:Y:S01]  /*79e0*/  @!P0 VIADD R0, R0, 0x1 ;  /* 0x0000000100008836 */ /* 0x000fe20000000000 */
[----:B------:R-:W-:Y:S02]  /*79f0*/  ISETP.NE.AND P0, PT, R5, RZ, PT ;  /* 0x000000ff0500720c */ /* 0x000fe40003f05270 */
[----:B------:R-:W-:Y:S02]  /*7a00*/  ISETP.GE.U32.AND P2, PT, R3, R4, PT ;  /* 0x000000040300720c */ /* 0x000fe40003f46070 */
[----:B------:R-:W-:-:S04]  /*7a10*/  LOP3.LUT R3, R2, R5, RZ, 0x3c, !PT ;  /* 0x0000000502037212 */ /* 0x000fc800078e3cff */
[----:B------:R-:W-:-:S07]  /*7a20*/  ISETP.GE.AND P1, PT, R3, RZ, PT ;  /* 0x000000ff0300720c */ /* 0x000fce0003f26270 */
[----:B------:R-:W-:-:S06]  /*7a30*/  @P2 IADD3 R0, PT, PT, R0, 0x1, RZ ;  /* 0x0000000100002810 */ /* 0x000fcc0007ffe0ff */
[----:B------:R-:W-:Y:S01]  /*7a40*/  @!P1 IMAD.MOV R0, RZ, RZ, -R0 ;  /* 0x000000ffff009224 */ /* 0x000fe200078e0a00 */
[----:B------:R-:W-:-:S04]  /*7a50*/  @!P0 LOP3.LUT R0, RZ, R5, RZ, 0x33, !PT ;  /* 0x00000005ff008212 */ /* 0x000fc800078e33ff */
[C---:B------:R-:W-:Y:S01]  /*7a60*/  IADD3 R3, PT, PT, -R0.reuse, RZ, RZ ;  /* 0x000000ff00037210 */ /* 0x040fe20007ffe1ff */
[----:B----4-:R-:W-:Y:S02]  /*7a70*/  IMAD R7, R0, UR5, R7 ;  /* 0x0000000500077c24 */ /* 0x010fe4000f8e0207 */
[----:B------:R-:W-:Y:S02]  /*7a80*/  IMAD.MOV.U32 R0, RZ, RZ, -0x800000 ;  /* 0xff800000ff007424 */ /* 0x000fe400078e00ff */
[----:B------:R-:W-:-:S04]  /*7a90*/  IMAD R2, R5, R3, R2 ;  /* 0x0000000305027224 */ /* 0x000fc800078e0202 */
[----:B------:R-:W-:-:S04]  /*7aa0*/  IMAD R7, R2, UR4, R7 ;  /* 0x0000000402077c24 */ /* 0x000fc8000f8e0207 */
[----:B-1----:R-:W-:-:S05]  /*7ab0*/  IMAD.WIDE R8, R7, 0x4, R8 ;  /* 0x0000000407087825 */ /* 0x002fca00078e0208 */
[----:B------:R1:W-:Y:S02]  /*7ac0*/  STG.E desc[UR44][R8.64], R0 ;  /* 0x0000000008007986 */ /* 0x0003e4000c10192c */
.L_x_165:
[----:B------:R-:W-:Y:S05]  /*7ad0*/  BSYNC.RECONVERGENT B0 ;  /* 0x0000000000007941 */ /* 0x000fea0003800200 */
.L_x_164:
[----:B------:R-:W-:Y:S01]  /*7ae0*/  @!PT LDS RZ, [RZ] ;  /* 0x00000000fffff984 */ /* 0x000fe20000000800 */
[----:B------:R-:W-:Y:S01]  /*7af0*/  @!PT LDS RZ, [RZ] ;  /* 0x00000000fffff984 */ /* 0x000fe20000000800 */
[----:B------:R-:W-:Y:S01]  /*7b00*/  @!PT LDS RZ, [RZ] ;  /* 0x00000000fffff984 */ /* 0x000fe20000000800 */
[----:B------:R-:W-:Y:S01]  /*7b10*/  @!PT LDS RZ, [RZ] ;  /* 0x00000000fffff984 */ /* 0x000fe20000000800 */
[----:B------:R2:W-:Y:S06]  /*7b20*/  MEMBAR.ALL.CTA ;  /* 0x0000000000007992 */ /* 0x0005ec0000008000 */
[----:B--2---:R-:W2:Y:S01]  /*7b30*/  FENCE.VIEW.ASYNC.S ;  /* 0x00000000000073c6 */ /* 0x004ea20000000000 */
[----:B------:R-:W-:-:S09]  /*7b40*/  UISETP.NE.AND UP0, UPT, UR41, URZ, UPT ;  /* 0x000000ff2900728c */ /* 0x000fd2000bf05270 */
[----:B------:R-:W-:Y:S05]  /*7b50*/  BRA.U UP0, `(.L_x_166) ;  /* 0x0000000100047547 */ /* 0x000fea000b800000 */
[----:B------:R-:W-:Y:S05]  /*7b60*/  BPT.TRAP 0x1 ;  /* 0x000000040000795c */ /* 0x000fea0000300000 */
.L_x_166:
[----:B--2---:R2:W-:Y:S01]  /*7b70*/  SYNCS.ARRIVE.TRANS64.A1T0 RZ, [R16+URZ+0xe0b8], RZ ;  /* 0x00e0b8ff10ff79a7 */ /* 0x0045e200081000ff */
[----:B------:R-:W-:Y:S01]  /*7b80*/  LOP3.LUT R43, R43, 0x1, RZ, 0x3c, !PT ;  /* 0x000000012b2b7812 */ /* 0x000fe200078e3cff */
[----:B------:R-:W-:Y:S06]  /*7b90*/  BRA `(.L_x_92) ;  /* 0x0000002c001c7947 */ /* 0x000fec0003800000 */
.L_x_93:
[----:B------:R-:W-:-:S09]  /*7ba0*/  UISETP.NE.AND UP0, UPT, UR40, URZ, UPT ;  /* 0x000000ff2800728c */ /* 0x000fd2000bf05270 */
[----:B------:R-:W-:Y:S05]  /*7bb0*/  BRA.U !UP0, `(.L_x_167) ;  /* 0x0000000108047547 */ /* 0x000fea000b800000 */
[----:B------:R-:W-:Y:S05]  /*7bc0*/  BPT.TRAP 0x1 ;  /* 0x000000040000795c */ /* 0x000fea0000300000 */
.L_x_167:
[----:B------:R-:W1:Y:S01]  /*7bd0*/  S2R R48, SR_CgaCtaId ;  /* 0x0000000000307919 */ /* 0x000e620000008800 */
[----:B------:R-:W-:Y:S01]  /*7be0*/  MOV R47, 0x400 ;  /* 0x00000400002f7802 */ /* 0x000fe20000000f00 */
[----:B------:R-:W-:Y:S01]  /*7bf0*/  BSSY B0, `(.L_x_168) ;  /* 0x0000005000007945 */ /* 0x000fe20003800000 */
[----:B------:R-:W-:Y:S02]  /*7c00*/  SHF.L.U32 R0, R42, 0x1f, RZ ;  /* 0x0000001f2a007819 */ /* 0x000fe400000006ff */
[----:B-1----:R-:W-:-:S04]  /*7c10*/  LEA R47, R48, R47, 0x18 ;  /* 0x0000002f302f7211 */ /* 0x002fc800078ec0ff */
[----:B------:R-:W1:Y:S02]  /*7c20*/  SYNCS.PHASECHK.TRANS64.TRYWAIT P0, [R47+URZ+0xe070], R0 ;  /* 0x00e070002f0075a7 */ /* 0x000e6400080011ff */
[----:B-1----:R-:W-:Y:S05]  /*7c30*/  @!P0 BRA `(.L_x_169) ;  /* 0x000000b000e48947 */ /* 0x002fea0003800000 */
.L_x_396:
[----:B------:R-:W-:Y:S05]  /*7c40*/  BSYNC B0 ;  /* 0x0000000000007941 */ /* 0x000fea0003800000 */
.L_x_168:
[----:B------:R-:W-:-:S09]  /*7c50*/  UISETP.NE.AND UP0, UPT, UR40, URZ, UPT ;  /* 0x000000ff2800728c */ /* 0x000fd2000bf05270 */
[----:B------:R-:W-:Y:S05]  /*7c60*/  BRA.U !UP0, `(.L_x_170) ;  /* 0x0000000108047547 */ /* 0x000fea000b800000 */
[----:B------:R-:W-:Y:S05]  /*7c70*/  BPT.TRAP 0x1 ;  /* 0x000000040000795c */ /* 0x000fea0000300000 */
.L_x_170:
[----:B------:R-:W-:Y:S01]  /*7c80*/  IADD3 R23, PT, PT, R47, 0xe078, RZ ;  /* 0x0000e0782f177810 */ /* 0x000fe20007ffe0ff */
[----:B------:R-:W-:-:S03]  /*7c90*/  UISETP.NE.AND UP0, UPT, UR39, URZ, UPT ;  /* 0x000000ff2700728c */ /* 0x000fc6000bf05270 */
[----:B-1----:R-:W-:-:S04]  /*7ca0*/  PRMT R0, R48, 0x654, R23 ;  /* 0x0000065430007816 */ /* 0x002fc80000000017 */
[----:B------:R1:W-:Y:S02]  /*7cb0*/  SYNCS.ARRIVE.TRANS64.RED.A1T0 RZ, [R0+URZ], RZ ;  /* 0x000000ff00ff79a7 */ /* 0x0003e400081004ff */
[----:B------:R-:W-:Y:S05]  /*7cc0*/  BRA.U !UP0, `(.L_x_171) ;  /* 0x0000000108047547 */ /* 0x000fea000b800000 */
[----:B------:R-:W-:Y:S05]  /*7cd0*/  BPT.TRAP 0x1 ;  /* 0x000000040000795c */ /* 0x000fea0000300000 */
.L_x_171:
[----:B------:R-:W-:Y:S01]  /*7ce0*/  IMAD.U32 R3, RZ, RZ, UR42 ;  /* 0x0000002aff037e24 */ /* 0x000fe2000f8e00ff */
[----:B------:R-:W-:-:S04]  /*7cf0*/  ISETP.GE.AND P0, PT, R4, 0x81, PT ;  /* 0x000000810400780c */ /* 0x000fc80003f06270 */
[----:B------:R-:W-:-:S04]  /*7d00*/  SHF.L.U32 R6, R3, 0x1f, RZ ;  /* 0x0000001f03067819 */ /* 0x000fc800000006ff */
[----:B------:R-:W2:Y:S02]  /*7d10*/  SYNCS.PHASECHK.TRANS64.TRYWAIT P1, [R47+URZ+0xe080], R6 ;  /* 0x00e080062f0075a7 */ /* 0x000ea400080211ff */
[----:B--2---:R-:W-:Y:S05]  /*7d20*/  @!P1 BRA `(.L_x_172) ;  /* 0x000000b000bc9947 */ /* 0x004fea0003800000 */
.L_x_397:
[----:B------:R-:W-:Y:S02]  /*7d30*/  LOP3.LUT R3, R42, 0x1, RZ, 0x3c, !PT ;  /* 0x000000012a037812 */ /* 0x000fe400078e3cff */
[----:B------:R-:W-:Y:S01]  /*7d40*/  MOV R49, R22 ;  /* 0x0000001600317202 */ /* 0x000fe20000000f00 */
[----:B------:R-:W-:Y:S06]  /*7d50*/  @!P0 BRA `(.L_x_173) ;  /* 0x0000000c004c8947 */ /* 0x000fec0003800000 */
[----:B------:R-:W-:-:S05]  /*7d60*/  VIADD R5, R4, 0x7f ;  /* 0x0000007f04057836 */ /* 0x000fca0000000000 */
[----:B-1----:R-:W-:-:S04]  /*7d70*/  SHF.R.S32.HI R0, RZ, 0x1f, R5 ;  /* 0x0000001fff007819 */ /* 0x002fc80000011405 */
[----:B------:R-:W-:-:S04]  /*7d80*/  LEA.HI R0, R0, R5, RZ, 0x7 ;  /* 0x0000000500007211 */ /* 0x000fc800078f38ff */
[----:B------:R-:W-:-:S04]  /*7d90*/  SHF.R.S32.HI R0, RZ, 0x7, R0 ;  /* 0x00000007ff007819 */ /* 0x000fc80000011400 */
[----:B------:R-:W-:-:S04]  /*7da0*/  VIMNMX R5, PT, PT, R0, 0x2, PT ;  /* 0x0000000200057848 */ /* 0x000fc80003fe0100 */
[----:B------:R-:W-:-:S05]  /*7db0*/  IADD3 R5, PT, PT, -R5, R22, R0 ;  /* 0x0000001605057210 */ /* 0x000fca0007ffe100 */
[----:B------:R-:W-:-:S07]  /*7dc0*/  VIADD R49, R5, 0x1 ;  /* 0x0000000105317836 */ /* 0x000fce0000000000 */
.L_x_192:
[----:B------:R-:W-:Y:S05]  /*7dd0*/  YIELD ;  /* 0x0000000000007946 */ /* 0x000fea0003800000 */
[----:B------:R-:W-:Y:S01]  /*7de0*/  UISETP.NE.AND UP0, UPT, UR40, URZ, UPT ;  /* 0x000000ff2800728c */ /* 0x000fe2000bf05270 */
[----:B------:R-:W-:Y:S02]  /*7df0*/  VIADD R22, R22, 0x1 ;  /* 0x0000000116167836 */ /* 0x000fe40000000000 */
[----:B------:R-:W-:-:S03]  /*7e00*/  IMAD.MOV.U32 R42, RZ, RZ, R3 ;  /* 0x000000ffff2a7224 */ /* 0x000fc600078e0003 */
[----:B------:R-:W-:-:S04]  /*7e10*/  ISETP.NE.AND P0, PT, R22, R49, PT ;  /* 0x000000311600720c */ /* 0x000fc80003f05270 */
[----:B------:R-:W-:Y:S01]  /*7e20*/  P2R R50, PR, RZ, 0x1 ;  /* 0x00000001ff327803 */ /* 0x000fe20000000000 */
[----:B-1-3--:R-:W-:Y:S08]  /*7e30*/  BRA.U !UP0, `(.L_x_174) ;  /* 0x0000000108047547 */ /* 0x00aff0000b800000 */
[----:B------:R-:W-:Y:S05]  /*7e40*/  BPT.TRAP 0x1 ;  /* 0x000000040000795c */ /* 0x000fea0000300000 */
.L_x_174:
[----:B------:R-:W-:Y:S01]  /*7e50*/  SHF.L.U32 R0, R42, 0x1f, RZ ;  /* 0x0000001f2a007819 */ /* 0x000fe200000006ff */
[----:B------:R-:W-:-:S03]  /*7e60*/  IMAD.U32 R51, R41, 0x10000, RZ ;  /* 0x0001000029337824 */ /* 0x000fc600078e00ff */
[----:B------:R-:W1:Y:S02]  /*7e70*/  SYNCS.PHASECHK.TRANS64.TRYWAIT P0, [R47+URZ+0xe070], R0 ;  /* 0x00e070002f0075a7 */ /* 0x000e6400080011ff */
[----:B------:R-:W-:Y:S01]  /*7e80*/  LOP3.LUT R51, R51, 0x600000, RZ, 0xc0, !PT ;  /* 0x0060000033337812 */ /* 0x000fe200078ec0ff */
[----:B-1----:R-:W-:Y:S06]  /*7e90*/  @!P0 BRA `(.L_x_175) ;  /* 0x000000b000748947 */ /* 0x002fec0003800000 */
.L_x_398:
[----:B------:R-:W-:Y:S05]  /*7ea0*/  WARPSYNC.ALL ;  /* 0x0000000000007948 */ /* 0x000fea0003800000 */
[----:B------:R-:W-:Y:S01]  /*7eb0*/  R2UR UR4, R51 ;  /* 0x00000000330472ca */ /* 0x000fe200000e0000 */
[----:B------:R-:W-:Y:S01]  /*7ec0*/  UISETP.NE.AND UP0, UPT, UR41, URZ, UPT ;  /* 0x000000ff2900728c */ /* 0x000fe2000bf05270 */
[----:B------:R-:W-:Y:S01]  /*7ed0*/  PLOP3.LUT P0, PT, PT, PT, PT, 0x80, 0x8 ;  /* 0x000000000008781c */ /* 0x000fe20003f0f070 */
[----:B------:R-:W-:-:S10]  /*7ee0*/  IMAD.MOV.U32 R53, RZ, RZ, 0x3f800000 ;  /* 0x3f800000ff357424 */ /* 0x000fd400078e00ff */
[----:B------:R-:W3:Y:S02]  /*7ef0*/  LDTM.x2 R4, tmem[UR4] ;  /* 0x00000004000479ee */ /* 0x000ee400080c0000 */
[----:B---3--:R-:W-:-:S13]  /*7f00*/  FSETP.NEU.AND P2, PT, R4, R5, PT ;  /* 0x000000050400720b */ /* 0x008fda0003f4d000 */
[----:B-1----:R-:W1:Y:S01]  /*7f10*/  @P2 LDC R0, c[0x0][0x704] ;  /* 0x0001c100ff002b82 */ /* 0x002e620000000800 */
[----:B------:R-:W-:-:S04]  /*7f20*/  @P2 FADD R5, R4, -R5 ;  /* 0x8000000504052221 */ /* 0x000fc80000000000 */
[----:B-1----:R-:W-:-:S05]  /*7f30*/  @P2 FMUL R5, R5, R0 ;  /* 0x0000000005052220 */ /* 0x002fca0000400000 */
[----:B------:R-:W-:-:S04]  /*7f40*/  @P2 FSETP.GEU.AND P1, PT, R5, -126, PT ;  /* 0xc2fc00000500280b */ /* 0x000fc80003f2e000 */
[----:B------:R-:W-:-:S13]  /*7f50*/  @P2 PLOP3.LUT P0, PT, P1, PT, PT, 0x80, 0x8 ;  /* 0x000000000008281c */ /* 0x000fda0000f0f070 */
[----:B------:R-:W-:-:S04]  /*7f60*/  @!P0 FMUL R5, R5, 0.5 ;  /* 0x3f00000005058820 */ /* 0x000fc80000400000 */
[----:B------:R-:W1:Y:S02]  /*7f70*/  @P2 MUFU.EX2 R0, R5 ;  /* 0x0000000500002308 */ /* 0x000e640000000800 */
[----:B-1----:R-:W-:-:S05]  /*7f80*/  @!P0 FMUL R0, R0, R0 ;  /* 0x0000000000008220 */ /* 0x002fca0000400000 */
[----:B------:R-:W-:Y:S01]  /*7f90*/  @P2 MOV R53, R0 ;  /* 0x0000000000352202 */ /* 0x000fe20000000f00 */
[----:B------:R-:W-:Y:S06]  /*7fa0*/  BRA.U UP0, `(.L_x_176) ;  /* 0x0000000100047547 */ /* 0x000fec000b800000 */
[----:B------:R-:W-:Y:S05]  /*7fb0*/  BPT.TRAP 0x1 ;  /* 0x000000040000795c */ /* 0x000fea0000300000 */
.L_x_176:
[----:B------:R-:W-:Y:S01]  /*7fc0*/  IMAD.U32 R0, RZ, RZ, UR43 ;  /* 0x0000002bff007e24 */ /* 0x000fe2000f8e00ff */
[----:B------:R-:W-:-:S04]  /*7fd0*/  FSETP.NEU.AND P1, PT, R53, 1, PT ;  /* 0x3f8000003500780b */ /* 0x000fc80003f2d000 */
[----:B------:R-:W-:-:S04]  /*7fe0*/  SHF.L.U32 R0, R0, 0x1f, RZ ;  /* 0x0000001f00007819 */ /* 0x000fc800000006ff */
[----:B------:R-:W1:Y:S02]  /*7ff0*/  SYNCS.PHASECHK.TRANS64.TRYWAIT P0, [R47+URZ+0xe090], R0 ;  /* 0x00e090002f0075a7 */ /* 0x000e6400080011ff */
[----:B-1----:R-:W-:Y:S05]  /*8000*/  @!P0 BRA `(.L_x_177) ;  /* 0x000000b0002c8947 */ /* 0x002fea0003800000 */
.L_x_399:
[----:B------:R-:W-:-:S13]  /*8010*/  VOTE.ANY P1, P1 ;  /* 0x0000000000ff7806 */ /* 0x000fda0000820100 */
[----:B------:R-:W-:Y:S05]  /*8020*/  @!P1 BRA `(.L_x_178) ;  /* 0x0000000000cc9947 */ /* 0x000fea0003800000 */
[----:B-1----:R-:W-:Y:S01]  /*8030*/  SHF.R.U32.HI R0, RZ, 0x5, R41 ;  /* 0x00000005ff007819 */ /* 0x002fe20000011629 */
[----:B------:R-:W-:Y:S01]  /*8040*/  BSSY.RECONVERGENT B6, `(.L_x_179) ;  /* 0x0000018000067945 */ /* 0x000fe20003800200 */
[----:B------:R-:W-:Y:S02]  /*8050*/  LOP3.LUT R52, R51, 0x100, RZ, 0xfc, !PT ;  /* 0x0000010033347812 */ /* 0x000fe400078efcff */
[----:B------:R-:W-:Y:S02]  /*8060*/  SHF.R.U32.HI R3, RZ, 0x15, R51 ;  /* 0x00000015ff037819 */ /* 0x000fe40000011633 */
[----:B------:R-:W-:Y:S02]  /*8070*/  LOP3.LUT R0, R0, 0x3, RZ, 0xc0, !PT ;  /* 0x0000000300007812 */ /* 0x000fe400078ec0ff */
[----:B------:R-:W-:Y:S02]  /*8080*/  R2UR UR4, R52 ;  /* 0x00000000340472ca */ /* 0x000fe400000e0000 */
[----:B------:R-:W-:-:S11]  /*8090*/  ISETP.NE.AND P0, PT, R0, R3, PT ;  /* 0x000000030000720c */ /* 0x000fd60003f05270 */
[----:B------:R-:W1:Y:S02]  /*80a0*/  LDTM.x16 R24, tmem[UR4] ;  /* 0x00000004001879ee */ /* 0x000e640008240000 */
[----:B-1----:R-:W-:Y:S05]  /*80b0*/  @!P0 BRA `(.L_x_180) ;  /* 0x0000000000408947 */ /* 0x002fea0003800000 */
[----:B------:R-:W-:Y:S01]  /*80c0*/  MOV R14, 0x8 ;  /* 0x00000008000e7802 */ /* 0x000fe20000000f00 */
[----:B------:R-:W1:Y:S01]  /*80d0*/  LDCU.64 UR8, c[0x4][0xb0] ;  /* 0x01001600ff0877ac */ /* 0x000e620008000a00 */
[----:B------:R-:W-:Y:S02]  /*80e0*/  HFMA2 R12, -RZ, RZ, 0, 5.9604644775390625e-08 ;  /* 0x00000001ff0c7431 */ /* 0x000fe400000001ff */
[----:B------:R-:W-:Y:S01]  /*80f0*/  IMAD.MOV.U32 R8, RZ, RZ, 0x192 ;  /* 0x00000192ff087424 */ /* 0x000fe200078e00ff */
[----:B------:R-:W2:Y:S01]  /*8100*/  LDCU.64 UR6, c[0x4][0xb8] ;  /* 0x01001700ff0677ac */ /* 0x000ea20008000a00 */
[----:B------:R-:W3:Y:S01]  /*8110*/  LDC.64 R14, c[0x4][R14] ;  /* 0x010000000e0e7b82 */ /* 0x000ee20000000a00 */
[----:B------:R-:W-:Y:S01]  /*8120*/  IMAD.MOV.U32 R13, RZ, RZ, RZ ;  /* 0x000000ffff0d7224 */ /* 0x000fe200078e00ff */
[----:B------:R-:W4:Y:S01]  /*8130*/  LDCU.64 UR4, c[0x4][0x30] ;  /* 0x01000600ff0477ac */ /* 0x000f220008000a00 */
[----:B-1----:R-:W-:Y:S01]  /*8140*/  IMAD.U32 R4, RZ, RZ, UR8 ;  /* 0x00000008ff047e24 */ /* 0x002fe2000f8e00ff */
[----:B------:R-:W-:Y:S01]  /*8150*/  MOV R5, UR9 ;  /* 0x0000000900057c02 */ /* 0x000fe20008000f00 */
[----:B--2---:R-:W-:Y:S01]  /*8160*/  IMAD.U32 R6, RZ, RZ, UR6 ;  /* 0x00000006ff067e24 */ /* 0x004fe2000f8e00ff */
[----:B------:R-:W-:Y:S01]  /*8170*/  MOV R7, UR7 ;  /* 0x0000000700077c02 */ /* 0x000fe20008000f00 */
[----:B----4-:R-:W-:Y:S01]  /*8180*/  IMAD.U32 R10, RZ, RZ, UR4 ;  /* 0x00000004ff0a7e24 */ /* 0x010fe2000f8e00ff */
[----:B------:R-:W-:-:S02]  /*8190*/  MOV R11, UR5 ;  /* 0x00000005000b7c02 */ /* 0x000fc40008000f00 */
[----:B------:R-:W-:-:S07]  /*81a0*/  LEPC R20, `(.L_x_180) ;  /* 0x000000001014794e */ /* 0x000fce0000000000 */
[----:B---3--:R-:W-:Y:S05]  /*81b0*/  CALL.ABS.NOINC R14 ;  /* 0x000000000e007343 */ /* 0x008fea0003c00000 */
.L_x_180:
[----:B------:R-:W-:Y:S05]  /*81c0*/  BSYNC.RECONVERGENT B6 ;  /* 0x0000000000067941 */ /* 0x000fea0003800200 */
.L_x_179:
[----:B------:R-:W-:Y:S01]  /*81d0*/  LOP3.LUT R0, R51, 0x110, RZ, 0xfc, !PT ;  /* 0x0000011033007812 */ /* 0x000fe200078efcff */
[----:B------:R-:W-:Y:S05]  /*81e0*/  WARPSYNC.ALL ;  /* 0x0000000000007948 */ /* 0x000fea0003800000 */
[----:B------:R-:W-:Y:S02]  /*81f0*/  R2UR UR4, R0 ;  /* 0x00000000000472ca */ /* 0x000fe400000e0000 */
[----:B------:R-:W-:Y:S02]  /*8200*/  FSETP.NEU.AND P0, PT, R53, 1, PT ;  /* 0x3f8000003500780b */ /* 0x000fe40003f0d000 */
[----:B------:R-:W-:-:S09]  /*8210*/  R2UR UR5, R52 ;  /* 0x00000000340572ca */ /* 0x000fd200000e0000 */
[----:B--2---:R-:W1:Y:S01]  /*8220*/  LDTM.x16 R4, tmem[UR4] ;  /* 0x00000004000479ee */ /* 0x004e620008240000 */
[----:B------:R-:W-:Y:S01]  /*8230*/  R2UR UR4, R0 ;  /* 0x00000000000472ca */ /* 0x000fe200000e0000 */
[C---:B------:R-:W-:Y:S02]  /*8240*/  @P0 FMUL2 R24, R53.reuse.F32, R24.F32x2.HI_LO ;  /* 0x000000183518024a */ /* 0x040fe40000040000 */
[C---:B------:R-:W-:Y:S02]  /*8250*/  @P0 FMUL2 R26, R53.reuse.F32, R26.F32x2.HI_LO ;  /* 0x0000001a351a024a */ /* 0x040fe40000040000 */
[C---:B------:R-:W-:Y:S02]  /*8260*/  @P0 FMUL2 R28, R53.reuse.F32, R28.F32x2.HI_LO ;  /* 0x0000001c351c024a */ /* 0x040fe40000040000 */
[C---:B------:R-:W-:Y:S02]  /*8270*/  @P0 FMUL2 R30, R53.reuse.F32, R30.F32x2.HI_LO ;  /* 0x0000001e351e024a */ /* 0x040fe40000040000 */
[----:B------:R-:W-:-:S02]  /*8280*/  @P0 FMUL2 R32, R53.F32, R32.F32x2.HI_LO ;  /* 0x000000203520024a */ /* 0x000fc40000040000 */
[C---:B------:R-:W-:Y:S02]  /*8290*/  @P0 FMUL2 R34, R53.reuse.F32, R34.F32x2.HI_LO ;  /* 0x000000223522024a */ /* 0x040fe40000040000 */
[C---:B------:R-:W-:Y:S02]  /*82a0*/  @P0 FMUL2 R36, R53.reuse.F32, R36.F32x2.HI_LO ;  /* 0x000000243524024a */ /* 0x040fe40000040000 */
[----:B------:R-:W-:-:S04]  /*82b0*/  @P0 FMUL2 R38, R53.F32, R38.F32x2.HI_LO ;  /* 0x000000263526024a */ /* 0x000fc80000040000 */
[----:B------:R3:W-:Y:S01]  /*82c0*/  STTM.x16 tmem[UR5], R24 ;  /* 0x00000018000079ed */ /* 0x0007e20008240005 */
[C---:B-1----:R-:W-:Y:S02]  /*82d0*/  @P0 FMUL2 R4, R53.reuse.F32, R4.F32x2.HI_LO ;  /* 0x000000043504024a */ /* 0x042fe40000040000 */
[C---:B------:R-:W-:Y:S02]  /*82e0*/  @P0 FMUL2 R6, R53.reuse.F32, R6.F32x2.HI_LO ;  /* 0x000000063506024a */ /* 0x040fe40000040000 */
[C---:B------:R-:W-:Y:S02]  /*82f0*/  @P0 FMUL2 R8, R53.reuse.F32, R8.F32x2.HI_LO ;  /* 0x000000083508024a */ /* 0x040fe40000040000 */
[C---:B------:R-:W-:Y:S02]  /*8300*/  @P0 FMUL2 R10, R53.reuse.F32, R10.F32x2.HI_LO ;  /* 0x0000000a350a024a */ /* 0x040fe40000040000 */
[C---:B------:R-:W-:Y:S02]  /*8310*/  @P0 FMUL2 R12, R53.reuse.F32, R12.F32x2.HI_LO ;  /* 0x0000000c350c024a */ /* 0x040fe40000040000 */
[----:B------:R-:W-:-:S02]  /*8320*/  @P0 FMUL2 R14, R53.F32, R14.F32x2.HI_LO ;  /* 0x0000000e350e024a */ /* 0x000fc40000040000 */
[C---:B------:R-:W-:Y:S02]  /*8330*/  @P0 FMUL2 R16, R53.reuse.F32, R16.F32x2.HI_LO ;  /* 0x000000103510024a */ /* 0x040fe40000040000 */
[----:B------:R-:W-:-:S04]  /*8340*/  @P0 FMUL2 R18, R53.F32, R18.F32x2.HI_LO ;  /* 0x000000123512024a */ /* 0x000fc80000040000 */
[----:B------:R3:W-:Y:S02]  /*8350*/  STTM.x16 tmem[UR4], R4 ;  /* 0x00000004000079ed */ /* 0x0007e40008240004 */
.L_x_178:
[----:B------:R-:W-:-:S09]  /*8360*/  UISETP.NE.AND UP0, UPT, UR39, URZ, UPT ;  /* 0x000000ff2700728c */ /* 0x000fd2000bf05270 */
[----:B------:R-:W-:Y:S05]  /*8370*/  BRA.U !UP0, `(.L_x_181) ;  /* 0x0000000108047547 */ /* 0x000fea000b800000 */
[----:B------:R-:W-:Y:S05]  /*8380*/  BPT.TRAP 0x1 ;  /* 0x000000040000795c */ /* 0x000fea0000300000 */
.L_x_181:
[----:B------:R-:W-:Y:S01]  /*8390*/  IADD3 R3, PT, PT, R47, 0xe088, RZ ;  /* 0x0000e0882f037810 */ /* 0x000fe20007ffe0ff */
[----:B------:R-:W-:Y:S02]  /*83a0*/  UISETP.NE.AND UP0, UPT, UR41, URZ, UPT ;  /* 0x000000ff2900728c */ /* 0x000fe4000bf05270 */
[----:B------:R-:W-:Y:S01]  /*83b0*/  ULOP3.LUT UR42, UR42, 0x1, URZ, 0x3c, !UPT ;  /* 0x000000012a2a7892 */ /* 0x000fe2000f8e3cff */
[----:B-1----:R-:W-:-:S04]  /*83c0*/  PRMT R0, R48, 0x654, R3 ;  /* 0x0000065430007816 */ /* 0x002fc80000000003 */
[----:B------:R1:W-:Y:S01]  /*83d0*/  SYNCS.ARRIVE.TRANS64.RED.A1T0 RZ, [R0+URZ], RZ ;  /* 0x000000ff00ff79a7 */ /* 0x0003e200081004ff */
[----:B------:R-:W4:Y:S01]  /*83e0*/  FENCE.VIEW.ASYNC.T ;  /* 0x00000000000073c6 */ /* 0x000f220000000200 */
[----:B------:R-:W-:Y:S05]  /*83f0*/  BRA.U UP0, `(.L_x_182) ;  /* 0x0000000100087547 */ /* 0x000fea000b800000 */
[----:B------:R-:W-:Y:S05]  /*8400*/  BPT.TRAP 0x1 ;  /* 0x000000040000795c */ /* 0x000fea0000300000 */
[----:B------:R-:W-:Y:S05]  /*8410*/  BPT.TRAP 0x1 ;  /* 0x000000040000795c */ /* 0x000fea0000300000 */
.L_x_182:
[----:B------:R-:W-:Y:S01]  /*8420*/  IADD3 R3, PT, PT, R47, 0xe0a0, RZ ;  /* 0x0000e0a02f037810 */ /* 0x000fe20007ffe0ff */
[----:B------:R-:W-:-:S03]  /*8430*/  UISETP.NE.AND UP0, UPT, UR39, URZ, UPT ;  /* 0x000000ff2700728c */ /* 0x000fc6000bf05270 */
[----:B-1----:R-:W-:-:S04]  /*8440*/  PRMT R0, R48, 0x654, R3 ;  /* 0x0000065430007816 */ /* 0x002fc80000000003 */
[----:B----4-:R1:W-:Y:S02]  /*8450*/  SYNCS.ARRIVE.TRANS64.RED.A1T0 RZ, [R0+URZ], RZ ;  /* 0x000000ff00ff79a7 */ /* 0x0103e400081004ff */
[----:B------:R-:W-:Y:S05]  /*8460*/  BRA.U !UP0, `(.L_x_183) ;  /* 0x0000000108047547 */ /* 0x000fea000b800000 */
[----:B------:R-:W-:Y:S05]  /*8470*/  BPT.TRAP 0x1 ;  /* 0x000000040000795c */ /* 0x000fea0000300000 */
.L_x_183:
[----:B-1----:R-:W-:Y:S01]  /*8480*/  IMAD.U32 R0, RZ, RZ, UR42 ;  /* 0x0000002aff007e24 */ /* 0x002fe2000f8e00ff */
[----:B------:R-:W-:-:S04]  /*8490*/  LOP3.LUT R3, R51, 0x80, RZ, 0xfc, !PT ;  /* 0x0000008033037812 */ /* 0x000fc800078efcff */
[----:B------:R-:W-:-:S04]  /*84a0*/  SHF.L.U32 R0, R0, 0x1f, RZ ;  /* 0x0000001f00007819 */ /* 0x000fc800000006ff */
[----:B------:R-:W1:Y:S02]  /*84b0*/  SYNCS.PHASECHK.TRANS64.TRYWAIT P0, [R47+URZ+0xe080], R0 ;  /* 0x00e080002f0075a7 */ /* 0x000e6400080011ff */
[----:B-1----:R-:W-:Y:S05]  /*84c0*/  @!P0 BRA `(.L_x_184) ;  /* 0x000000ac00108947 */ /* 0x002fea0003800000 */
.L_x_400:
[----:B------:R-:W-:Y:S01]  /*84d0*/  R2UR UR4, R3 ;  /* 0x00000000030472ca */ /* 0x000fe200000e0000 */
[----:B------:R-:W-:Y:S01]  /*84e0*/  UISETP.NE.AND UP0, UPT, UR41, URZ, UPT ;  /* 0x000000ff2900728c */ /* 0x000fe2000bf05270 */
[----:B------:R-:W-:Y:S01]  /*84f0*/  PLOP3.LUT P0, PT, PT, PT, PT, 0x80, 0x8 ;  /* 0x000000000008781c */ /* 0x000fe20003f0f070 */
[----:B------:R-:W-:-:S10]  /*8500*/  IMAD.MOV.U32 R53, RZ, RZ, 0x3f800000 ;  /* 0x3f800000ff357424 */ /* 0x000fd400078e00ff */
[----:B---3--:R-:W3:Y:S02]  /*8510*/  LDTM.x2 R4, tmem[UR4] ;  /* 0x00000004000479ee */ /* 0x008ee400080c0000 */
        /* <DEDUP_REMOVED lines=12> */
.L_x_185:
[----:B------:R-:W-:Y:S01]  /*85e0*/  IMAD.U32 R0, RZ, RZ, UR43 ;  /* 0x0000002bff007e24 */ /* 0x000fe2000f8e00ff */
[----:B------:R-:W-:-:S04]  /*85f0*/  FSETP.NEU.AND P1, PT, R53, 1, PT ;  /* 0x3f8000003500780b */ /* 0x000fc80003f2d000 */
[----:B------:R-:W-:-:S04]  /*8600*/  SHF.L.U32 R0, R0, 0x1f, RZ ;  /* 0x0000001f00007819 */ /* 0x000fc800000006ff */
[----:B------:R-:W1:Y:S02]  /*8610*/  SYNCS.PHASECHK.TRANS64.TRYWAIT P0, [R47+URZ+0xe098], R0 ;  /* 0x00e098002f0075a7 */ /* 0x000e6400080011ff */
[----:B-1----:R-:W-:Y:S05]  /*8620*/  @!P0 BRA `(.L_x_186) ;  /* 0x000000a800cc8947 */ /* 0x002fea0003800000 */
.L_x_401:
        /* <DEDUP_REMOVED lines=27> */
.L_x_189:
[----:B------:R-:W-:Y:S05]  /*87e0*/  BSYNC.RECONVERGENT B6 ;  /* 0x0000000000067941 */ /* 0x000fea0003800200 */
.L_x_188:
        /* <DEDUP_REMOVED lines=25> */
.L_x_187:
[----:B------:R-:W-:-:S09]  /*8980*/  UISETP.NE.AND UP0, UPT, UR40, URZ, UPT ;  /* 0x000000ff2800728c */ /* 0x000fd2000bf05270 */
[----:B------:R-:W-:Y:S05]  /*8990*/  BRA.U !UP0, `(.L_x_190) ;  /* 0x0000000108047547 */ /* 0x000fea000b800000 */
[----:B------:R-:W-:Y:S05]  /*89a0*/  BPT.TRAP 0x1 ;  /* 0x000000040000795c */ /* 0x000fea0000300000 */
.L_x_190:
[----:B-1----:R-:W-:Y:S01]  /*89b0*/  PRMT R0, R48, 0x654, R23 ;  /* 0x0000065430007816 */ /* 0x002fe20000000017 */
[----:B------:R-:W-:-:S03]  /*89c0*/  UISETP.NE.AND UP0, UPT, UR41, URZ, UPT ;  /* 0x000000ff2900728c */ /* 0x000fc6000bf05270 */
[----:B------:R1:W-:Y:S01]  /*89d0*/  SYNCS.ARRIVE.TRANS64.RED.A1T0 RZ, [R0+URZ], RZ ;  /* 0x000000ff00ff79a7 */ /* 0x0003e200081004ff */
[----:B------:R-:W4:Y:S05]  /*89e0*/  FENCE.VIEW.ASYNC.T ;  /* 0x00000000000073c6 */ /* 0x000f2a0000000200 */
[----:B------:R-:W-:Y:S05]  /*89f0*/  BRA.U UP0, `(.L_x_191) ;  /* 0x0000000100087547 */ /* 0x000fea000b800000 */
[----:B------:R-:W-:Y:S05]  /*8a00*/  BPT.TRAP 0x1 ;  /* 0x000000040000795c */ /* 0x000fea0000300000 */
[----:B------:R-:W-:Y:S05]  /*8a10*/  BPT.TRAP 0x1 ;  /* 0x000000040000795c */ /* 0x000fea0000300000 */
.L_x_191:
[----:B------:R-:W-:Y:S01]  /*8a20*/  ISETP.NE.AND P0, PT, R50, RZ, PT ;  /* 0x000000ff3200720c */ /* 0x000fe20003f05270 */
[----:B------:R-:W-:Y:S01]  /*8a30*/  VIADD R3, R47, 0xe0a8 ;  /* 0x0000e0a82f037836 */ /* 0x000fe20000000000 */
[----:B------:R-:W-:-:S04]  /*8a40*/  ULOP3.LUT UR43, UR43, 0x1, URZ, 0x3c, !UPT ;  /* 0x000000012b2b7892 */ /* 0x000fc8000f8e3cff */
[----:B------:R-:W-:-:S04]  /*8a50*/  PRMT R3, R48, 0x654, R3 ;  /* 0x0000065430037816 */ /* 0x000fc80000000003 */
[----:B----4-:R4:W-:Y:S02]  /*8a60*/  SYNCS.ARRIVE.TRANS64.RED.A1T0 RZ, [R3+URZ], RZ ;  /* 0x000000ff03ff79a7 */ /* 0x0109e400081004ff */
[----:B----4-:R-:W-:Y:S01]  /*8a70*/  LOP3.LUT R3, R42, 0x1, RZ, 0x3c, !PT ;  /* 0x000000012a037812 */ /* 0x010fe200078e3cff */
[----:B------:R-:W-:Y:S06]  /*8a80*/  @P0 BRA `(.L_x_192) ;  /* 0xfffffff000d00947 */ /* 0x000fec000383ffff */
.L_x_173:
[----:B------:R-:W-:-:S09]  /*8a90*/  UISETP.NE.AND UP0, UPT, UR39, URZ, UPT ;  /* 0x000000ff2700728c */ /* 0x000fd2000bf05270 */
[----:B------:R-:W-:Y:S05]  /*8aa0*/  BRA.U !UP0, `(.L_x_193) ;  /* 0x0000000108047547 */ /* 0x000fea000b800000 */
[----:B------:R-:W-:Y:S05]  /*8ab0*/  BPT.TRAP 0x1 ;  /* 0x000000040000795c */ /* 0x000fea0000300000 */
.L_x_193:
[----:B---3--:R-:W-:Y:S01]  /*8ac0*/  IADD3 R31, PT, PT, R47, 0xe088, RZ ;  /* 0x0000e0882f1f7810 */ /* 0x008fe20007ffe0ff */
[----:B------:R-:W-:-:S03]  /*8ad0*/  UISETP.NE.AND UP0, UPT, UR40, URZ, UPT ;  /* 0x000000ff2800728c */ /* 0x000fc6000bf05270 */
[----:B------:R-:W-:-:S04]  /*8ae0*/  PRMT R4, R48, 0x654, R31 ;  /* 0x0000065430047816 */ /* 0x000fc8000000001f */
[----:B------:R3:W-:Y:S02]  /*8af0*/  SYNCS.ARRIVE.TRANS64.RED.A1T0 RZ, [R4+URZ], RZ ;  /* 0x000000ff04ff79a7 */ /* 0x0007e400081004ff */
[----:B------:R-:W-:Y:S05]  /*8b00*/  BRA.U !UP0, `(.L_x_194) ;  /* 0x0000000108047547 */ /* 0x000fea000b800000 */
[----:B------:R-:W-:Y:S05]  /*8b10*/  BPT.TRAP 0x1 ;  /* 0x000000040000795c */ /* 0x000fea0000300000 */
.L_x_194:
[----:B---3--:R-:W-:Y:S01]  /*8b20*/  SHF.L.U32 R4, R3, 0x1f, RZ ;  /* 0x0000001f03047819 */ /* 0x008fe200000006ff */
[----:B------:R-:W-:-:S03]  /*8b30*/  IMAD.U32 R27, R41, 0x10000, RZ ;  /* 0x00010000291b7824 */ /* 0x000fc600078e00ff */
[----:B------:R-:W3:Y:S02]  /*8b40*/  SYNCS.PHASECHK.TRANS64.TRYWAIT P0, [R47+URZ+0xe070], R4 ;  /* 0x00e070042f0075a7 */ /* 0x000ee400080011ff */
[----:B------:R-:W-:Y:S01]  /*8b50*/  LOP3.LUT R27, R27, 0x600000, RZ, 0xc0, !PT ;  /* 0x006000001b1b7812 */ /* 0x000fe200078ec0ff */
[----:B---3--:R-:W-:Y:S06]  /*8b60*/  @!P0 BRA `(.L_x_195) ;  /* 0x000000a400908947 */ /* 0x008fec0003800000 */
.L_x_402:
[----:B------:R-:W-:Y:S05]  /*8b70*/  WARPSYNC.ALL ;  /* 0x0000000000007948 */ /* 0x000fea0003800000 */
[----:B------:R-:W-:Y:S01]  /*8b80*/  R2UR UR4, R27 ;  /* 0x000000001b0472ca */ /* 0x000fe200000e0000 */
[----:B------:R-:W-:-:S12]  /*8b90*/  UISETP.NE.AND UP0, UPT, UR40, URZ, UPT ;  /* 0x000000ff2800728c */ /* 0x000fd8000bf05270 */
[----:B------:R-:W4:Y:S02]  /*8ba0*/  LDTM.x2 R22, tmem[UR4] ;  /* 0x00000004001679ee */ /* 0x000f2400080c0000 */
[----:B----4-:R-:W-:Y:S05]  /*8bb0*/  BRA.U !UP0, `(.L_x_196) ;  /* 0x0000000108047547 */ /* 0x010fea000b800000 */
[----:B------:R-:W-:Y:S05]  /*8bc0*/  BPT.TRAP 0x1 ;  /* 0x000000040000795c */ /* 0x000fea0000300000 */
.L_x_196:
[----:B------:R4:W-:Y:S01]  /*8bd0*/  SYNCS.ARRIVE.TRANS64.RED.A1T0 RZ, [R0+URZ], RZ ;  /* 0x000000ff00ff79a7 */ /* 0x0009e200081004ff */
[----:B------:R-:W-:-:S09]  /*8be0*/  UISETP.NE.AND UP0, UPT, UR41, URZ, UPT ;  /* 0x000000ff2900728c */ /* 0x000fd2000bf05270 */
[----:B------:R-:W-:Y:S05]  /*8bf0*/  BRA.U UP0, `(.L_x_197) ;  /* 0x0000000100047547 */ /* 0x000fea000b800000 */
[----:B------:R-:W-:Y:S05]  /*8c00*/  BPT.TRAP 0x1 ;  /* 0x000000040000795c */ /* 0x000fea0000300000 */
.L_x_197:
[----:B-1--4-:R-:W-:-:S04]  /*8c10*/  MOV R0, UR43 ;  /* 0x0000002b00007c02 */ /* 0x012fc80008000f00 */
[----:B------:R-:W-:-:S04]  /*8c20*/  SHF.L.U32 R0, R0, 0x1f, RZ ;  /* 0x0000001f00007819 */ /* 0x000fc800000006ff */
[----:B------:R-:W1:Y:S02]  /*8c30*/  SYNCS.PHASECHK.TRANS64.TRYWAIT P0, [R47+URZ+0xe090], R0 ;  /* 0x00e090002f0075a7 */ /* 0x000e6400080011ff */
[----:B-1----:R-:W-:Y:S05]  /*8c40*/  @!P0 BRA `(.L_x_198) ;  /* 0x000000a4006c8947 */ /* 0x002fea0003800000 */
.L_x_403:
[----:B------:R-:W-:-:S09]  /*8c50*/  UISETP.NE.AND UP0, UPT, UR41, URZ, UPT ;  /* 0x000000ff2900728c */ /* 0x000fd2000bf05270 */
[----:B------:R-:W-:Y:S05]  /*8c60*/  BRA.U UP0, `(.L_x_199) ;  /* 0x0000000100047547 */ /* 0x000fea000b800000 */
[----:B------:R-:W-:Y:S05]  /*8c70*/  BPT.TRAP 0x1 ;  /* 0x000000040000795c */ /* 0x000fea0000300000 */
.L_x_199:
[----:B-1----:R-:W-:Y:S01]  /*8c80*/  SHF.L.U32 R0, R43, 0x1f, RZ ;  /* 0x0000001f2b007819 */ /* 0x002fe200000006ff */
[----:B------:R1:W4:Y:S01]  /*8c90*/  MUFU.RCP R3, R22 ;  /* 0x0000001600037308 */ /* 0x0003220000001000 */
[----:B------:R-:W-:Y:S02]  /*8ca0*/  BSSY B0, `(.L_x_200) ;  /* 0x0000003000007945 */ /* 0x000fe40003800000 */
[----:B------:R-:W5:Y:S02]  /*8cb0*/  SYNCS.PHASECHK.TRANS64.TRYWAIT P0, [R47+URZ+0xe0c0], R0 ;  /* 0x00e0c0002f0075a7 */ /* 0x000f6400080011ff */
[----:B-1--45:R-:W-:Y:S05]  /*8cc0*/  @!P0 BRA `(.L_x_201) ;  /* 0x000000a400608947 */ /* 0x032fea0003800000 */
.L_x_404:
[----:B------:R-:W-:Y:S05]  /*8cd0*/  BSYNC B0 ;  /* 0x0000000000007941 */ /* 0x000fea0003800000 */
.L_x_200:
[----:B------:R-:W4:Y:S01]  /*8ce0*/  LDCU UR4, c[0x0][0x708] ;  /* 0x0000e100ff0477ac */ /* 0x000f220008000800 */
[----:B------:R-:W-:Y:S01]  /*8cf0*/  FFMA R32, -R22, R3, 1 ;  /* 0x3f80000016207423 */ /* 0x000fe20000000103 */
[----:B------:R-:W2:Y:S03]  /*8d00*/  LDC R30, c[0x0][0x708] ;  /* 0x0001c200ff1e7b82 */ /* 0x000ea60000000800 */
[----:B------:R-:W-:Y:S01]  /*8d10*/  FFMA R32, R3, R32, R3 ;  /* 0x0000002003207223 */ /* 0x000fe20000000003 */
[----:B----4-:R-:W-:-:S03]  /*8d20*/  MOV R3, UR4 ;  /* 0x0000000400037c02 */ /* 0x010fc60008000f00 */
[----:B------:R-:W-:Y:S01]  /*8d30*/  FFMA R5, R32, UR4, RZ ;  /* 0x0000000420057c23 */ /* 0x000fe200080000ff */
[----:B------:R-:W4:Y:S03]  /*8d40*/  FCHK P0, R3, R22 ;  /* 0x0000001603007302 */ /* 0x000f260000000000 */
[----:B-1----:R-:W-:-:S04]  /*8d50*/  FFMA R0, -R22, R5, UR4 ;  /* 0x0000000416007e23 */ /* 0x002fc80008000105 */
[----:B------:R-:W-:Y:S01]  /*8d60*/  FFMA R32, R32, R0, R5 ;  /* 0x0000000020207223 */ /* 0x000fe20000000005 */
[----:B----4-:R-:W-:Y:S06]  /*8d70*/  @!P0 BRA `(.L_x_202) ;  /* 0x0000000000088947 */ /* 0x010fec0003800000 */
[----:B---3--:R-:W-:Y:S02]  /*8d80*/  MOV R4, 0x8da0 ;  /* 0x00008da000047802 */ /* 0x008fe40000000f00 */
[----:B--2---:R-:W-:Y:S05]  /*8d90*/  CALL.REL.NOINC `($__internal_3_$__cuda_sm3x_div_rn_noftz_f32_slowpath) ;  /* 0x000000b000107944 */ /* 0x004fea0003c00000 */
.L_x_202:
[----:B------:R-:W-:Y:S01]  /*8da0*/  LOP3.LUT R0, R27, 0x100, RZ, 0xfc, !PT ;  /* 0x000001001b007812 */ /* 0x000fe200078efcff */
[----:B------:R-:W-:Y:S05]  /*8db0*/  WARPSYNC.ALL ;  /* 0x0000000000007948 */ /* 0x000fea0003800000 */
[----:B------:R-:W-:Y:S01]  /*8dc0*/  R2UR UR4, R0 ;  /* 0x00000000000472ca */ /* 0x000fe200000e0000 */
[----:B------:R-:W-:Y:S01]  /*8dd0*/  IMAD.SHL.U32 R26, R41, 0x20, RZ ;  /* 0x00000020291a7824 */ /* 0x000fe200078e00ff */
[----:B------:R-:W1:Y:S04]  /*8de0*/  S2R R0, SR_SWINHI ;  /* 0x0000000000007919 */ /* 0x000e680000002f00 */
[----:B------:R-:W-:-:S07]  /*8df0*/  LOP3.LUT R26, R26, 0xfe0, RZ, 0xc0, !PT ;  /* 0x00000fe01a1a7812 */ /* 0x000fce00078ec0ff */
[----:B--23--:R-:W2:Y:S01]  /*8e00*/  LDTM.x16 R4, tmem[UR4] ;  /* 0x00000004000479ee */ /* 0x00cea20008240000 */
[----:B------:R-:W-:Y:S02]  /*8e10*/  MOV R28, R47 ;  /* 0x0000002f001c7202 */ /* 0x000fe40000000f00 */
[----:B-1----:R-:W-:Y:S01]  /*8e20*/  MOV R29, R0 ;  /* 0x00000000001d7202 */ /* 0x002fe20000000f00 */
[----:B--2---:R-:W-:Y:S02]  /*8e30*/  FMUL2 R24, R32.F32, R10.F32x2.HI_LO ;  /* 0x0000000a2018724a */ /* 0x004fe40000040000 */
[----:B------:R-:W-:-:S04]  /*8e40*/  IMAD.WIDE.U32 R10, R26, 0x2, R28 ;  /* 0x000000021a0a7825 */ /* 0x000fc800078e001c */
[C---:B------:R-:W-:Y:S01]  /*8e50*/  FMUL2 R20, R32.reuse.F32, R8.F32x2.HI_LO ;  /* 0x000000082014724a */ /* 0x040fe20000040000 */
[----:B------:R-:W-:Y:S01]  /*8e60*/  SHF.R.U32.HI R29, RZ, 0x5, R41 ;  /* 0x00000005ff1d7819 */ /* 0x000fe20000011629 */
[C---:B------:R-:W-:Y:S01]  /*8e70*/  FMUL2 R4, R32.reuse.F32, R4.F32x2.HI_LO ;  /* 0x000000042004724a */ /* 0x040fe20000040000 */
[----:B------:R-:W-:Y:S01]  /*8e80*/  SHF.R.U32.HI R28, RZ, 0x15, R27 ;  /* 0x00000015ff1c7819 */ /* 0x000fe2000001161b */
[----:B------:R-:W-:Y:S01]  /*8e90*/  FMUL2 R6, R32.F32, R6.F32x2.HI_LO ;  /* 0x000000062006724a */ /* 0x000fe20000040000 */
[----:B------:R-:W-:Y:S01]  /*8ea0*/  IADD3 R0, P1, PT, R10, 0xa000, RZ ;  /* 0x0000a0000a007810 */ /* 0x000fe20007f3e0ff */
[----:B------:R-:W-:Y:S01]  /*8eb0*/  FMUL2 R12, R32.F32, R12.F32x2.HI_LO ;  /* 0x0000000c200c724a */ /* 0x000fe20000040000 */
[----:B------:R-:W-:Y:S01]  /*8ec0*/  IADD3 R3, P0, PT, R10, 0xa010, RZ ;  /* 0x0000a0100a037810 */ /* 0x000fe20007f1e0ff */
[C---:B------:R-:W-:Y:S01]  /*8ed0*/  FMUL2 R14, R32.reuse.F32, R14.F32x2.HI_LO ;  /* 0x0000000e200e724a */ /* 0x040fe20000040000 */
[----:B------:R-:W-:Y:S01]  /*8ee0*/  F2FP.F16.F32.PACK_AB R10, R21, R20 ;  /* 0x00000014150a723e */ /* 0x000fe200000000ff */
[--C-:B------:R-:W-:Y:S01]  /*8ef0*/  IMAD.X R35, RZ, RZ, R11.reuse, P1 ;  /* 0x000000ffff237224 */ /* 0x100fe200008e060b */
[----:B------:R-:W-:Y:S01]  /*8f00*/  F2FP.F16.F32.PACK_AB R8, R5, R4 ;  /* 0x000000040508723e */ /* 0x000fe200000000ff */
[----:B------:R-:W-:Y:S01]  /*8f10*/  IMAD.X R21, RZ, RZ, R11, P0 ;  /* 0x000000ffff157224 */ /* 0x000fe200000e060b */
[----:B------:R-:W-:Y:S01]  /*8f20*/  F2FP.F16.F32.PACK_AB R9, R7, R6 ;  /* 0x000000060709723e */ /* 0x000fe200000000ff */
[----:B------:R-:W-:Y:S01]  /*8f30*/  FMUL2 R16, R32.F32, R16.F32x2.HI_LO ;  /* 0x000000102010724a */ /* 0x000fe20000040000 */
[----:B------:R-:W-:Y:S01]  /*8f40*/  SHF.R.U64 R7, R0, 0x3, R35 ;  /* 0x0000000300077819 */ /* 0x000fe20000001223 */
[----:B------:R-:W-:Y:S01]  /*8f50*/  FMUL2 R18, R32.F32, R18.F32x2.HI_LO ;  /* 0x000000122012724a */ /* 0x000fe20000040000 */
[----:B------:R-:W-:-:S02]  /*8f60*/  F2FP.F16.F32.PACK_AB R4, R13, R12 ;  /* 0x0000000c0d04723e */ /* 0x000fc400000000ff */
[----:B------:R-:W-:Y:S02]  /*8f70*/  SHF.R.U64 R12, R3, 0x3, R21 ;  /* 0x00000003030c7819 */ /* 0x000fe40000001215 */
[----:B------:R-:W-:Y:S02]  /*8f80*/  F2FP.F16.F32.PACK_AB R11, R25, R24 ;  /* 0x00000018190b723e */ /* 0x000fe400000000ff */
[----:B------:R-:W-:Y:S02]  /*8f90*/  LOP3.LUT R34, R0, 0x30, R7, 0x78, !PT ;  /* 0x0000003000227812 */ /* 0x000fe400078e7807 */
[----:B------:R-:W-:Y:S02]  /*8fa0*/  F2FP.F16.F32.PACK_AB R5, R15, R14 ;  /* 0x0000000e0f05723e */ /* 0x000fe400000000ff */
[----:B------:R-:W-:Y:S01]  /*8fb0*/  F2FP.F16.F32.PACK_AB R6, R17, R16 ;  /* 0x000000101106723e */ /* 0x000fe200000000ff */
[----:B------:R1:W-:Y:S01]  /*8fc0*/  ST.E.128 desc[UR44][R34.64], R8 ;  /* 0x0000000822007985 */ /* 0x0003e2000c101d2c */
[----:B------:R-:W-:-:S02]  /*8fd0*/  LOP3.LUT R20, R3, 0x30, R12, 0x78, !PT ;  /* 0x0000003003147812 */ /* 0x000fc400078e780c */
[----:B------:R-:W-:Y:S02]  /*8fe0*/  F2FP.F16.F32.PACK_AB R7, R19, R18 ;  /* 0x000000121307723e */ /* 0x000fe400000000ff */
[----:B------:R-:W-:-:S03]  /*8ff0*/  LOP3.LUT R29, R29, 0x3, RZ, 0xc0, !PT ;  /* 0x000000031d1d7812 */ /* 0x000fc600078ec0ff */
[----:B------:R1:W-:Y:S01]  /*9000*/  ST.E.128 desc[UR44][R20.64], R4 ;  /* 0x0000000414007985 */ /* 0x0003e2000c101d2c */
[----:B------:R-:W-:-:S13]  /*9010*/  ISETP.NE.AND P0, PT, R29, R28, PT ;  /* 0x0000001c1d00720c */ /* 0x000fda0003f05270 */
[----:B------:R-:W-:Y:S05]  /*9020*/  @!P0 BRA `(.L_x_203) ;  /* 0x0000000000408947 */ /* 0x000fea0003800000 */
[----:B------:R-:W-:Y:S01]  /*9030*/  MOV R14, 0x8 ;  /* 0x00000008000e7802 */ /* 0x000fe20000000f00 */
[----:B------:R-:W2:Y:S01]  /*9040*/  LDCU.64 UR6, c[0x4][0xb0] ;  /* 0x01001600ff0677ac */ /* 0x000ea20008000a00 */
[----:B------:R-:W-:Y:S02]  /*9050*/  HFMA2 R12, -RZ, RZ, 0, 5.9604644775390625e-08 ;  /* 0x00000001ff0c7431 */ /* 0x000fe400000001ff */
[----:B-1----:R-:W-:Y:S01]  /*9060*/  IMAD.MOV.U32 R8, RZ, RZ, 0x192 ;  /* 0x00000192ff087424 */ /* 0x002fe200078e00ff */
[----:B------:R-:W1:Y:S01]  /*9070*/  LDCU.64 UR4, c[0x4][0xb8] ;  /* 0x01001700ff0477ac */ /* 0x000e620008000a00 */
[----:B------:R-:W3:Y:S01]  /*9080*/  LDC.64 R14, c[0x4][R14] ;  /* 0x010000000e0e7b82 */ /* 0x000ee20000000a00 */
[----:B------:R-:W-:Y:S01]  /*9090*/  IMAD.MOV.U32 R13, RZ, RZ, RZ ;  /* 0x000000ffff0d7224 */ /* 0x000fe200078e00ff */
[----:B------:R-:W4:Y:S01]  /*90a0*/  LDCU.64 UR8, c[0x4][0x40] ;  /* 0x01000800ff0877ac */ /* 0x000f220008000a00 */
[----:B--2---:R-:W-:Y:S01]  /*90b0*/  IMAD.U32 R4, RZ, RZ, UR6 ;  /* 0x00000006ff047e24 */ /* 0x004fe2000f8e00ff */
[----:B------:R-:W-:Y:S01]  /*90c0*/  MOV R5, UR7 ;  /* 0x0000000700057c02 */ /* 0x000fe20008000f00 */
[----:B-1----:R-:W-:Y:S01]  /*90d0*/  IMAD.U32 R6, RZ, RZ, UR4 ;  /* 0x00000004ff067e24 */ /* 0x002fe2000f8e00ff */
[----:B------:R-:W-:Y:S01]  /*90e0*/  MOV R7, UR5 ;  /* 0x0000000500077c02 */ /* 0x000fe20008000f00 */
[----:B----4-:R-:W-:Y:S01]  /*90f0*/  IMAD.U32 R10, RZ, RZ, UR8 ;  /* 0x00000008ff0a7e24 */ /* 0x010fe2000f8e00ff */
[----:B------:R-:W-:-:S02]  /*9100*/  MOV R11, UR9 ;  /* 0x00000009000b7c02 */ /* 0x000fc40008000f00 */
[----:B------:R-:W-:-:S07]  /*9110*/  LEPC R20, `(.L_x_203) ;  /* 0x000000001014794e */ /* 0x000fce0000000000 */
[----:B---3--:R-:W-:Y:S05]  /*9120*/  CALL.ABS.NOINC R14 ;  /* 0x000000000e007343 */ /* 0x008fea0003c00000 */
.L_x_203:
[----:B------:R-:W-:Y:S01]  /*9130*/  LOP3.LUT R0, R27, 0x110, RZ, 0xfc, !PT ;  /* 0x000001101b007812 */ /* 0x000fe200078efcff */
[----:B------:R-:W-:Y:S05]  /*9140*/  WARPSYNC.ALL ;  /* 0x0000000000007948 */ /* 0x000fea0003800000 */
[----:B------:R-:W-:Y:S02]  /*9150*/  R2UR UR4, R0 ;  /* 0x00000000000472ca */ /* 0x000fe400000e0000 */
[----:B------:R-:W2:Y:S11]  /*9160*/  S2R R0, SR_SWINHI ;  /* 0x0000000000007919 */ /* 0x000eb60000002f00 */
[----:B-1----:R-:W1:Y:S01]  /*9170*/  LDTM.x16 R4, tmem[UR4] ;  /* 0x00000004000479ee */ /* 0x002e620008240000 */
[----:B------:R-:W3:Y:S02]  /*9180*/  LDCU.64 UR4, c[0x0][0x880] ;  /* 0x00011000ff0477ac */ /* 0x000ee40008000a00 */
[----:B---3--:R-:W-:Y:S01]  /*9190*/  UISETP.NE.U32.AND UP0, UPT, UR4, URZ, UPT ;  /* 0x000000ff0400728c */ /* 0x008fe2000bf05070 */
[----:B------:R-:W-:-:S02]  /*91a0*/  MOV R34, R47 ;  /* 0x0000002f00227202 */ /* 0x000fc40000000f00 */
[----:B--2---:R-:W-:Y:S01]  /*91b0*/  MOV R35, R0 ;  /* 0x0000000000237202 */ /* 0x004fe20000000f00 */
[----:B------:R-:W-:Y:S01]  /*91c0*/  UISETP.NE.AND.EX UP0, UPT, UR5, URZ, UPT, UP0 ;  /* 0x000000ff0500728c */ /* 0x000fe2000bf05300 */
[----:B-1----:R-:W-:Y:S02]  /*91d0*/  FMUL2 R6, R32.F32, R6.F32x2.HI_LO ;  /* 0x000000062006724a */ /* 0x002fe40000040000 */
[----:B------:R-:W-:-:S04]  /*91e0*/  IMAD.WIDE.U32 R34, R26, 0x2, R34 ;  /* 0x000000021a227825 */ /* 0x000fc800078e0022 */
[C---:B------:R-:W-:Y:S02]  /*91f0*/  FMUL2 R20, R32.reuse.F32, R8.F32x2.HI_LO ;  /* 0x000000082014724a */ /* 0x040fe40000040000 */
[C---:B------:R-:W-:Y:S01]  /*9200*/  FMUL2 R4, R32.reuse.F32, R4.F32x2.HI_LO ;  /* 0x000000042004724a */ /* 0x040fe20000040000 */
[----:B------:R-:W-:Y:S01]  /*9210*/  F2FP.F16.F32.PACK_AB R9, R7, R6 ;  /* 0x000000060709723e */ /* 0x000fe200000000ff */
[----:B------:R-:W-:Y:S01]  /*9220*/  FMUL2 R24, R32.F32, R10.F32x2.HI_LO ;  /* 0x0000000a2018724a */ /* 0x000fe20000040000 */
[----:B------:R-:W-:Y:S01]  /*9230*/  IADD3 R0, P1, PT, R34, 0xa030, RZ ;  /* 0x0000a03022007810 */ /* 0x000fe20007f3e0ff */
[----:B------:R-:W-:Y:S01]  /*9240*/  FMUL2 R12, R32.F32, R12.F32x2.HI_LO ;  /* 0x0000000c200c724a */ /* 0x000fe20000040000 */
[----:B------:R-:W-:Y:S01]  /*9250*/  IADD3 R3, P0, PT, R34, 0xa020, RZ ;  /* 0x0000a02022037810 */ /* 0x000fe20007f1e0ff */
[----:B------:R-:W-:Y:S01]  /*9260*/  FMUL2 R14, R32.F32, R14.F32x2.HI_LO ;  /* 0x0000000e200e724a */ /* 0x000fe20000040000 */
[----:B------:R-:W-:Y:S01]  /*9270*/  F2FP.F16.F32.PACK_AB R8, R5, R4 ;  /* 0x000000040508723e */ /* 0x000fe200000000ff */
[----:B------:R-:W-:-:S02]  /*9280*/  IMAD.X R33, RZ, RZ, R35, P1 ;  /* 0x000000ffff217224 */ /* 0x000fc400008e0623 */
[C---:B------:R-:W-:Y:S02]  /*9290*/  FMUL2 R16, R32.reuse.F32, R16.F32x2.HI_LO ;  /* 0x000000102010724a */ /* 0x040fe40000040000 */
[----:B------:R-:W-:Y:S02]  /*92a0*/  IMAD.X R35, RZ, RZ, R35, P0 ;  /* 0x000000ffff237224 */ /* 0x000fe400000e0623 */
[----:B------:R-:W-:Y:S01]  /*92b0*/  FMUL2 R18, R32.F32, R18.F32x2.HI_LO ;  /* 0x000000122012724a */ /* 0x000fe20000040000 */
[----:B------:R-:W-:Y:S02]  /*92c0*/  F2FP.F16.F32.PACK_AB R10, R21, R20 ;  /* 0x00000014150a723e */ /* 0x000fe400000000ff */
[----:B------:R-:W-:Y:S02]  /*92d0*/  SHF.R.U64 R7, R0, 0x3, R33 ;  /* 0x0000000300077819 */ /* 0x000fe40000001221 */
[----:B------:R-:W-:Y:S02]  /*92e0*/  SHF.R.U64 R6, R3, 0x3, R35 ;  /* 0x0000000303067819 */ /* 0x000fe40000001223 */
[----:B------:R-:W-:-:S02]  /*92f0*/  F2FP.F16.F32.PACK_AB R11, R25, R24 ;  /* 0x00000018190b723e */ /* 0x000fc400000000ff */
[----:B------:R-:W-:Y:S02]  /*9300*/  LOP3.LUT R34, R3, 0x30, R6, 0x78, !PT ;  /* 0x0000003003227812 */ /* 0x000fe400078e7806 */
[----:B------:R-:W-:Y:S02]  /*9310*/  LOP3.LUT R32, R0, 0x30, R7, 0x78, !PT ;  /* 0x0000003000207812 */ /* 0x000fe400078e7807 */
[----:B------:R-:W-:Y:S01]  /*9320*/  F2FP.F16.F32.PACK_AB R4, R13, R12 ;  /* 0x0000000c0d04723e */ /* 0x000fe200000000ff */
[----:B------:R1:W-:Y:S01]  /*9330*/  ST.E.128 desc[UR44][R34.64], R8 ;  /* 0x0000000822007985 */ /* 0x0003e2000c101d2c */
[----:B------:R-:W-:Y:S02]  /*9340*/  F2FP.F16.F32.PACK_AB R5, R15, R14 ;  /* 0x0000000e0f05723e */ /* 0x000fe400000000ff */
[----:B------:R-:W-:Y:S02]  /*9350*/  F2FP.F16.F32.PACK_AB R6, R17, R16 ;  /* 0x000000101106723e */ /* 0x000fe400000000ff */
[----:B------:R-:W-:-:S05]  /*9360*/  F2FP.F16.F32.PACK_AB R7, R19, R18 ;  /* 0x000000121307723e */ /* 0x000fca00000000ff */
[----:B------:R1:W-:Y:S01]  /*9370*/  ST.E.128 desc[UR44][R32.64], R4 ;  /* 0x0000000420007985 */ /* 0x0003e2000c101d2c */
[----:B------:R-:W-:Y:S01]  /*9380*/  @!PT LDS RZ, [RZ] ;  /* 0x00000000fffff984 */ /* 0x000fe20000000800 */
[----:B------:R-:W-:Y:S01]  /*9390*/  @!PT LDS RZ, [RZ] ;  /* 0x00000000fffff984 */ /* 0x000fe20000000800 */
[----:B------:R-:W-:Y:S01]  /*93a0*/  @!PT LDS RZ, [RZ] ;  /* 0x00000000fffff984 */ /* 0x000fe20000000800 */
[----:B------:R-:W-:Y:S01]  /*93b0*/  @!PT LDS RZ, [RZ] ;  /* 0x00000000fffff984 */ /* 0x000fe20000000800 */
[----:B------:R2:W-:Y:S06]  /*93c0*/  MEMBAR.ALL.CTA ;  /* 0x0000000000007992 */ /* 0x0005ec0000008000 */
[----:B--2---:R-:W2:Y:S01]  /*93d0*/  FENCE.VIEW.ASYNC.S ;  /* 0x00000000000073c6 */ /* 0x004ea20000000000 */
[----:B------:R-:W-:Y:S05]  /*93e0*/  BRA.U !UP0, `(.L_x_204) ;  /* 0x0000000508347547 */ /* 0x000fea000b800000 */
[C---:B------:R-:W-:Y:S01]  /*93f0*/  FSETP.GEU.AND P0, PT, R22.reuse, 1.175494350822287508e-38, PT ;  /* 0x008000001600780b */ /* 0x040fe20003f0e000 */
[----:B-1----:R-:W1:Y:S01]  /*9400*/  LDC R4, c[0x0][0x904] ;  /* 0x00024100ff047b82 */ /* 0x002e620000000800 */
[----:B------:R-:W-:Y:S01]  /*9410*/  MOV R3, 0x3e055027 ;  /* 0x3e05502700037802 */ /* 0x000fe20000000f00 */
[----:B------:R-:W3:Y:S01]  /*9420*/  LDCU.64 UR4, c[0x0][0x908] ;  /* 0x00012100ff0477ac */ /* 0x000ee20008000a00 */
[----:B------:R-:W-:Y:S01]  /*9430*/  FSEL R8, RZ, -23, P0 ;  /* 0xc1b80000ff087808 */ /* 0x000fe20000000000 */
[----:B------:R-:W-:Y:S08]  /*9440*/  BSSY.RECONVERGENT B0, `(.L_x_204) ;  /* 0x0000047000007945 */ /* 0x000ff00003800200 */
[----:B------:R-:W-:-:S05]  /*9450*/  @!P0 FMUL R22, R22, 8388608 ;  /* 0x4b00000016168820 */ /* 0x000fca0000400000 */
[C---:B------:R-:W-:Y:S02]  /*9460*/  IADD3 R5, PT, PT, R22.reuse, -0x3f2aaaab, RZ ;  /* 0xc0d5555516057810 */ /* 0x040fe40007ffe0ff */
[----:B------:R-:W-:Y:S01]  /*9470*/  ISETP.GT.U32.AND P1, PT, R22, 0x7f7fffff, PT ;  /* 0x7f7fffff1600780c */ /* 0x000fe20003f24070 */
[----:B---3--:R-:W-:Y:S01]  /*9480*/  IMAD.HI.U32 R0, R45, UR4, RZ ;  /* 0x000000042d007c27 */ /* 0x008fe2000f8e00ff */
[----:B------:R-:W-:Y:S01]  /*9490*/  LOP3.LUT R5, R5, 0xff800000, RZ, 0xc0, !PT ;  /* 0xff80000005057812 */ /* 0x000fe200078ec0ff */
[----:B------:R-:W3:Y:S01]  /*94a0*/  LDCU UR4, c[0x0][0x380] ;  /* 0x00007000ff0477ac */ /* 0x000ee20008000800 */
[----:B-1----:R-:W-:Y:S02]  /*94b0*/  ISETP.NE.AND P0, PT, R4, 0x1, PT ;  /* 0x000000010400780c */ /* 0x002fe40003f05270 */
[-C--:B------:R-:W-:Y:S02]  /*94c0*/  IADD3 R6, PT, PT, R22, -R5.reuse, RZ ;  /* 0x8000000516067210 */ /* 0x080fe40007ffe0ff */
[----:B------:R-:W-:Y:S01]  /*94d0*/  SHF.R.U32.HI R0, RZ, UR5, R0 ;  /* 0x00000005ff007c19 */ /* 0x000fe20008011600 */
[----:B------:R-:W1:Y:S01]  /*94e0*/  LDCU UR5, c[0x0][0x700] ;  /* 0x0000e000ff0577ac */ /* 0x000e620008000800 */
[----:B------:R-:W-:Y:S01]  /*94f0*/  I2FP.F32.S32 R5, R5 ;  /* 0x0000000500057245 */ /* 0x000fe20000201400 */
[----:B------:R-:W-:Y:S01]  /*9500*/  FADD R6, R6, -1 ;  /* 0xbf80000006067421 */ /* 0x000fe20000000000 */
[----:B------:R-:W-:-:S03]  /*9510*/  SEL R0, R45, R0, !P0 ;  /* 0x000000002d007207 */ /* 0x000fc60004000000 */
[----:B------:R-:W-:Y:S01]  /*9520*/  FFMA R3, R6, -R3, 0.14084610342979431152 ;  /* 0x3e1039f606037423 */ /* 0x000fe20000000803 */
[----:B------:R-:W-:Y:S01]  /*9530*/  IADD3 R0, PT, PT, -R0, RZ, RZ ;  /* 0x000000ff00007210 */ /* 0x000fe20007ffe1ff */
[----:B------:R-:W-:Y:S02]  /*9540*/  FFMA R5, R5, 1.1920928955078125e-07, R8 ;  /* 0x3400000005057823 */ /* 0x000fe40000000008 */
[----:B------:R-:W-:Y:S02]  /*9550*/  FFMA R3, R6, R3, -0.12148627638816833496 ;  /* 0xbdf8cdcc06037423 */ /* 0x000fe40000000003 */
[----:B------:R-:W-:Y:S02]  /*9560*/  IMAD R7, R4, R0, R45 ;  /* 0x0000000004077224 */ /* 0x000fe400078e022d */
[----:B------:R-:W-:-:S04]  /*9570*/  FFMA R3, R6, R3, 0.13980610668659210205 ;  /* 0x3e0f295506037423 */ /* 0x000fc80000000003 */
[----:B------:R-:W-:-:S04]  /*9580*/  FFMA R3, R6, R3, -0.16684235632419586182 ;  /* 0xbe2ad8b906037423 */ /* 0x000fc80000000003 */
[----:B------:R-:W-:-:S04]  /*9590*/  FFMA R3, R6, R3, 0.20012299716472625732 ;  /* 0x3e4ced0b06037423 */ /* 0x000fc80000000003 */
[----:B------:R-:W-:-:S04]  /*95a0*/  FFMA R3, R6, R3, -0.24999669194221496582 ;  /* 0xbe7fff2206037423 */ /* 0x000fc80000000003 */
[----:B------:R-:W-:-:S04]  /*95b0*/  FFMA R3, R6, R3, 0.33333182334899902344 ;  /* 0x3eaaaa7806037423 */ /* 0x000fc80000000003 */
[----:B------:R-:W-:-:S04]  /*95c0*/  FFMA R3, R6, R3, -0.5 ;  /* 0xbf00000006037423 */ /* 0x000fc80000000003 */
[----:B------:R-:W-:-:S04]  /*95d0*/  FMUL R3, R6, R3 ;  /* 0x0000000306037220 */ /* 0x000fc80000400000 */
[----:B------:R-:W-:Y:S01]  /*95e0*/  FFMA R6, R6, R3, R6 ;  /* 0x0000000306067223 */ /* 0x000fe20000000006 */
[----:B------:R-:W-:-:S03]  /*95f0*/  MOV R3, 0x7f800000 ;  /* 0x7f80000000037802 */ /* 0x000fc60000000f00 */
[----:B------:R-:W-:Y:S02]  /*9600*/  FFMA R5, R5, 0.69314718246459960938, R6 ;  /* 0x3f31721805057823 */ /* 0x000fe40000000006 */
[C---:B------:R-:W-:Y:S01]  /*9610*/  @P1 FFMA R5, R22.reuse, R3, +INF ;  /* 0x7f80000016051423 */ /* 0x040fe20000000003 */
[----:B------:R-:W-:Y:S02]  /*9620*/  LEA R3, R7, R44, 0x8 ;  /* 0x0000002c07037211 */ /* 0x000fe400078e40ff */
[----:B------:R-:W-:Y:S02]  /*9630*/  FSETP.NEU.AND P1, PT, R22, RZ, PT ;  /* 0x000000ff1600720b */ /* 0x000fe40003f2d000 */
[----:B---3--:R-:W-:Y:S02]  /*9640*/  ISETP.GE.AND P0, PT, R3, UR4, PT ;  /* 0x0000000403007c0c */ /* 0x008fe4000bf06270 */
[----:B------:R-:W-:-:S05]  /*9650*/  FSEL R0, R5, -INF , P1 ;  /* 0xff80000005007808 */ /* 0x000fca0000800000 */
[----:B-1----:R-:W-:-:S06]  /*9660*/  FFMA R23, R23, UR5, R0 ;  /* 0x0000000517177c23 */ /* 0x002fcc0008000000 */
[----:B------:R-:W-:Y:S05]  /*9670*/  @P0 BRA `(.L_x_205) ;  /* 0x00000000008c0947 */ /* 0x000fea0003800000 */
[----:B------:R-:W1:Y:S01]  /*9680*/  LDC R7, c[0x0][0x38c] ;  /* 0x0000e300ff077b82 */ /* 0x000e620000000800 */
[----:B------:R-:W3:Y:S01]  /*9690*/  LDCU UR6, c[0x0][0x890] ;  /* 0x00011200ff0677ac */ /* 0x000ee20008000800 */
[----:B------:R-:W4:Y:S01]  /*96a0*/  LDCU.64 UR4, c[0x0][0x888] ;  /* 0x00011100ff0477ac */ /* 0x000f220008000a00 */
[----:B---3--:R-:W-:Y:S01]  /*96b0*/  IMAD R3, R40, UR6, R3 ;  /* 0x0000000628037c24 */ /* 0x008fe2000f8e0203 */
[----:B-1----:R-:W-:-:S04]  /*96c0*/  IABS R5, R7 ;  /* 0x0000000700057213 */ /* 0x002fc80000000000 */
[----:B------:R-:W1:Y:S08]  /*96d0*/  I2F.RP R10, R5 ;  /* 0x00000005000a7306 */ /* 0x000e700000209400 */
[----:B-1----:R-:W1:Y:S02]  /*96e0*/  MUFU.RCP R8, R10 ;  /* 0x0000000a00087308 */ /* 0x002e640000001000 */
[----:B-1----:R-:W-:-:S06]  /*96f0*/  IADD3 R8, PT, PT, R8, 0xffffffe, RZ ;  /* 0x0ffffffe08087810 */ /* 0x002fcc0007ffe0ff */
[----:B------:R1:W3:Y:S02]  /*9700*/  F2I.FTZ.U32.TRUNC.NTZ R9, R8 ;  /* 0x0000000800097305 */ /* 0x0002e4000021f000 */
[----:B-1----:R-:W-:Y:S02]  /*9710*/  HFMA2 R8, -RZ, RZ, 0, 0 ;  /* 0x00000000ff087431 */ /* 0x002fe400000001ff */
[----:B---3--:R-:W-:-:S04]  /*9720*/  IMAD.MOV R0, RZ, RZ, -R9 ;  /* 0x000000ffff007224 */ /* 0x008fc800078e0a09 */
[----:B------:R-:W-:Y:S01]  /*9730*/  IMAD R4, R0, R5, RZ ;  /* 0x0000000500047224 */ /* 0x000fe200078e02ff */
[----:B------:R-:W-:-:S03]  /*9740*/  IABS R0, R2 ;  /* 0x0000000200007213 */ /* 0x000fc60000000000 */
[----:B------:R-:W-:-:S04]  /*9750*/  IMAD.HI.U32 R9, R9, R4, R8 ;  /* 0x0000000409097227 */ /* 0x000fc800078e0008 */
[----:B------:R-:W-:-:S04]  /*9760*/  IMAD.MOV.U32 R6, RZ, RZ, R0 ;  /* 0x000000ffff067224 */ /* 0x000fc800078e0000 */
[----:B------:R-:W-:Y:S02]  /*9770*/  IMAD.HI.U32 R4, R9, R6, RZ ;  /* 0x0000000609047227 */ /* 0x000fe400078e00ff */
[----:B------:R-:W1:Y:S03]  /*9780*/  LDC.64 R8, c[0x0][0x880] ;  /* 0x00022000ff087b82 */ /* 0x000e660000000a00 */
[----:B------:R-:W-:-:S05]  /*9790*/  IADD3 R0, PT, PT, -R4, RZ, RZ ;  /* 0x000000ff04007210 */ /* 0x000fca0007ffe1ff */
[----:B------:R-:W-:-:S05]  /*97a0*/  IMAD R0, R5, R0, R6 ;  /* 0x0000000005007224 */ /* 0x000fca00078e0206 */
[----:B------:R-:W-:-:S13]  /*97b0*/  ISETP.GT.U32.AND P0, PT, R5, R0, PT ;  /* 0x000000000500720c */ /* 0x000fda0003f04070 */
[----:B------:R-:W-:Y:S01]  /*97c0*/  @!P0 IMAD.IADD R0, R0, 0x1, -R5 ;  /* 0x0000000100008824 */ /* 0x000fe200078e0a05 */
[----:B------:R-:W-:Y:S02]  /*97d0*/  @!P0 IADD3 R4, PT, PT, R4, 0x1, RZ ;  /* 0x0000000104048810 */ /* 0x000fe40007ffe0ff */
[----:B------:R-:W-:Y:S02]  /*97e0*/  ISETP.NE.AND P0, PT, R7, RZ, PT ;  /* 0x000000ff0700720c */ /* 0x000fe40003f05270 */
[----:B------:R-:W-:Y:S02]  /*97f0*/  ISETP.GE.U32.AND P2, PT, R0, R5, PT ;  /* 0x000000050000720c */ /* 0x000fe40003f46070 */
[----:B------:R-:W-:-:S04]  /*9800*/  LOP3.LUT R0, R2, R7, RZ, 0x3c, !PT ;  /* 0x0000000702007212 */ /* 0x000fc800078e3cff */
[----:B------:R-:W-:-:S07]  /*9810*/  ISETP.GE.AND P1, PT, R0, RZ, PT ;  /* 0x000000ff0000720c */ /* 0x000fce0003f26270 */
[----:B------:R-:W-:-:S06]  /*9820*/  @P2 VIADD R4, R4, 0x1 ;  /* 0x0000000104042836 */ /* 0x000fcc0000000000 */
[----:B------:R-:W-:Y:S02]  /*9830*/  @!P1 IADD3 R4, PT, PT, -R4, RZ, RZ ;  /* 0x000000ff04049210 */ /* 0x000fe40007ffe1ff */
[----:B------:R-:W-:-:S04]  /*9840*/  @!P0 LOP3.LUT R4, RZ, R7, RZ, 0x33, !PT ;  /* 0x00000007ff048212 */ /* 0x000fc800078e33ff */
[C---:B------:R-:W-:Y:S01]  /*9850*/  IADD3 R0, PT, PT, -R4.reuse, RZ, RZ ;  /* 0x000000ff04007210 */ /* 0x040fe20007ffe1ff */
[----:B----4-:R-:W-:-:S04]  /*9860*/  IMAD R3, R4, UR5, R3 ;  /* 0x0000000504037c24 */ /* 0x010fc8000f8e0203 */
[----:B------:R-:W-:-:S04]  /*9870*/  IMAD R0, R7, R0, R2 ;  /* 0x0000000007007224 */ /* 0x000fc800078e0202 */
[----:B------:R-:W-:-:S04]  /*9880*/  IMAD R3, R0, UR4, R3 ;  /* 0x0000000400037c24 */ /* 0x000fc8000f8e0203 */
[----:B-1----:R-:W-:-:S05]  /*9890*/  IMAD.WIDE R8, R3, 0x4, R8 ;  /* 0x0000000403087825 */ /* 0x002fca00078e0208 */
[----:B------:R1:W-:Y:S02]  /*98a0*/  STG.E desc[UR44][R8.64], R23 ;  /* 0x0000001708007986 */ /* 0x0003e4000c10192c */
.L_x_205:
[----:B------:R-:W-:Y:S05]  /*98b0*/  BSYNC.RECONVERGENT B0 ;  /* 0x0000000000007941 */ /* 0x000fea0003800200 */
.L_x_204:
[----:B------:R-:W-:Y:S01]  /*98c0*/  UISETP.NE.AND UP0, UPT, UR41, URZ, UPT ;  /* 0x000000ff2900728c */ /* 0x000fe2000bf05270 */
[----:B------:R-:W-:-:S08]  /*98d0*/  NOP ;  /* 0x0000000000007918 */ /* 0x000fd00000000000 */
[----:B------:R-:W-:Y:S05]  /*98e0*/  BRA.U UP0, `(.L_x_206) ;  /* 0x0000000100087547 */ /* 0x000fea000b800000 */
[----:B------:R-:W-:Y:S05]  /*98f0*/  BPT.TRAP 0x1 ;  /* 0x000000040000795c */ /* 0x000fea0000300000 */
[----:B------:R-:W-:Y:S05]  /*9900*/  BPT.TRAP 0x1 ;  /* 0x000000040000795c */ /* 0x000fea0000300000 */
.L_x_206:
[----:B------:R-:W-:Y:S01]  /*9910*/  IADD3 R3, PT, PT, R47, 0xe0a0, RZ ;  /* 0x0000e0a02f037810 */ /* 0x000fe20007ffe0ff */
[----:B------:R-:W-:-:S03]  /*9920*/  UISETP.NE.AND UP0, UPT, UR41, URZ, UPT ;  /* 0x000000ff2900728c */ /* 0x000fc6000bf05270 */
[----:B------:R-:W-:-:S04]  /*9930*/  PRMT R0, R48, 0x654, R3 ;  /* 0x0000065430007816 */ /* 0x000fc80000000003 */
[----:B--2---:R2:W-:Y:S02]  /*9940*/  SYNCS.ARRIVE.TRANS64.RED.A1T0 RZ, [R0+URZ], RZ ;  /* 0x000000ff00ff79a7 */ /* 0x0045e400081004ff */
[----:B------:R-:W-:Y:S05]  /*9950*/  BRA.U UP0, `(.L_x_207) ;  /* 0x0000000100047547 */ /* 0x000fea000b800000 */
[----:B------:R-:W-:Y:S05]  /*9960*/  BPT.TRAP 0x1 ;  /* 0x000000040000795c */ /* 0x000fea0000300000 */
.L_x_207:
[----:B------:R3:W-:Y:S01]  /*9970*/  SYNCS.ARRIVE.TRANS64.A1T0 RZ, [R47+URZ+0xe0b0], RZ ;  /* 0x00e0b0ff2fff79a7 */ /* 0x0007e200081000ff */
[----:B------:R-:W-:-:S09]  /*9980*/  UISETP.NE.AND UP0, UPT, UR39, URZ, UPT ;  /* 0x000000ff2700728c */ /* 0x000fd2000bf05270 */
[----:B------:R-:W-:Y:S05]  /*9990*/  BRA.U !UP0, `(.L_x_208) ;  /* 0x0000000108047547 */ /* 0x000fea000b800000 */
[----:B------:R-:W-:Y:S05]  /*99a0*/  BPT.TRAP 0x1 ;  /* 0x000000040000795c */ /* 0x000fea0000300000 */
.L_x_208:
[----:B------:R-:W-:Y:S01]  /*99b0*/  ULOP3.LUT UR4, UR42, 0x1, URZ, 0x3c, !UPT ;  /* 0x000000012a047892 */ /* 0x000fe2000f8e3cff */
[----:B--2---:R-:W-:-:S05]  /*99c0*/  LOP3.LUT R0, R27, 0x80, RZ, 0xfc, !PT ;  /* 0x000000801b007812 */ /* 0x004fca00078efcff */
[----:B-1----:R-:W-:-:S05]  /*99d0*/  IMAD.U32 R4, RZ, RZ, UR4 ;  /* 0x00000004ff047e24 */ /* 0x002fca000f8e00ff */
[----:B------:R-:W-:-:S04]  /*99e0*/  SHF.L.U32 R4, R4, 0x1f, RZ ;  /* 0x0000001f04047819 */ /* 0x000fc800000006ff */
[----:B------:R-:W1:Y:S02]  /*99f0*/  SYNCS.PHASECHK.TRANS64.TRYWAIT P0, [R47+URZ+0xe080], R4 ;  /* 0x00e080042f0075a7 */ /* 0x000e6400080011ff */
[----:B-1----:R-:W-:Y:S05]  /*9a00*/  @!P0 BRA `(.L_x_209) ;  /* 0x0000009800248947 */ /* 0x002fea0003800000 */
.L_x_405:
[----:B------:R-:W-:Y:S01]  /*9a10*/  R2UR UR4, R0 ;  /* 0x00000000000472ca */ /* 0x000fe200000e0000 */
[----:B------:R-:W-:-:S12]  /*9a20*/  UISETP.NE.AND UP0, UPT, UR39, URZ, UPT ;  /* 0x000000ff2700728c */ /* 0x000fd8000bf05270 */
[----:B------:R-:W2:Y:S02]  /*9a30*/  LDTM.x2 R22, tmem[UR4] ;  /* 0x00000004001679ee */ /* 0x000ea400080c0000 */
[----:B--2---:R-:W-:Y:S05]  /*9a40*/  BRA.U !UP0, `(.L_x_210) ;  /* 0x0000000108047547 */ /* 0x004fea000b800000 */
[----:B------:R-:W-:Y:S05]  /*9a50*/  BPT.TRAP 0x1 ;  /* 0x000000040000795c */ /* 0x000fea0000300000 */
.L_x_210:
[----:B------:R-:W-:Y:S01]  /*9a60*/  PRMT R31, R48, 0x654, R31 ;  /* 0x00000654301f7816 */ /* 0x000fe2000000001f */
[----:B------:R-:W-:-:S03]  /*9a70*/  UISETP.NE.AND UP0, UPT, UR41, URZ, UPT ;  /* 0x000000ff2900728c */ /* 0x000fc6000bf05270 */
[----:B------:R2:W-:Y:S06]  /*9a80*/  SYNCS.ARRIVE.TRANS64.RED.A1T0 RZ, [R31+URZ], RZ ;  /* 0x000000ff1fff79a7 */ /* 0x0005ec00081004ff */
[----:B------:R-:W-:Y:S05]  /*9a90*/  BRA.U UP0, `(.L_x_211) ;  /* 0x0000000100047547 */ /* 0x000fea000b800000 */
[----:B------:R-:W-:Y:S05]  /*9aa0*/  BPT.TRAP 0x1 ;  /* 0x000000040000795c */ /* 0x000fea0000300000 */
.L_x_211:
[----:B------:R-:W-:-:S04]  /*9ab0*/  MOV R0, UR43 ;  /* 0x0000002b00007c02 */ /* 0x000fc80008000f00 */
[----:B------:R-:W-:-:S04]  /*9ac0*/  SHF.L.U32 R0, R0, 0x1f, RZ ;  /* 0x0000001f00007819 */ /* 0x000fc800000006ff */
[----:B------:R-:W4:Y:S02]  /*9ad0*/  SYNCS.PHASECHK.TRANS64.TRYWAIT P0, [R47+URZ+0xe098], R0 ;  /* 0x00e098002f0075a7 */ /* 0x000f2400080011ff */
[----:B----4-:R-:W-:Y:S05]  /*9ae0*/  @!P0 BRA `(.L_x_212) ;  /* 0x0000009800008947 */ /* 0x010fea0003800000 */
.L_x_406:
[----:B------:R-:W-:-:S09]  /*9af0*/  UISETP.NE.AND UP0, UPT, UR41, URZ, UPT ;  /* 0x000000ff2900728c */ /* 0x000fd2000bf05270 */
[----:B------:R-:W-:Y:S05]  /*9b00*/  BRA.U UP0, `(.L_x_213) ;  /* 0x0000000100047547 */ /* 0x000fea000b800000 */
[----:B------:R-:W-:Y:S05]  /*9b10*/  BPT.TRAP 0x1 ;  /* 0x000000040000795c */ /* 0x000fea0000300000 */
.L_x_213:
[----:B----4-:R-:W-:Y:S01]  /*9b20*/  SHF.L.U32 R0, R43, 0x1f, RZ ;  /* 0x0000001f2b007819 */ /* 0x010fe200000006ff */
[----:B------:R4:W1:Y:S01]  /*9b30*/  MUFU.RCP R3, R22 ;  /* 0x0000001600037308 */ /* 0x0008620000001000 */
[----:B------:R-:W-:Y:S02]  /*9b40*/  BSSY B0, `(.L_x_214) ;  /* 0x0000003000007945 */ /* 0x000fe40003800000 */
[----:B------:R-:W5:Y:S02]  /*9b50*/  SYNCS.PHASECHK.TRANS64.TRYWAIT P0, [R47+URZ+0xe0c8], R0 ;  /* 0x00e0c8002f0075a7 */ /* 0x000f6400080011ff */
[----:B-1--45:R-:W-:Y:S05]  /*9b60*/  @!P0 BRA `(.L_x_215) ;  /* 0x0000009400f48947 */ /* 0x032fea0003800000 */
.L_x_407:
[----:B------:R-:W-:Y:S05]  /*9b70*/  BSYNC B0 ;  /* 0x0000000000007941 */ /* 0x000fea0003800000 */
.L_x_214:
[----:B------:R-:W4:Y:S01]  /*9b80*/  LDCU UR4, c[0x0][0x708] ;  /* 0x0000e100ff0477ac */ /* 0x000f220008000800 */
[----:B-1----:R-:W-:-:S04]  /*9b90*/  FFMA R0, -R22, R3, 1 ;  /* 0x3f80000016007423 */ /* 0x002fc80000000103 */
[----:B------:R-:W-:Y:S01]  /*9ba0*/  FFMA R0, R3, R0, R3 ;  /* 0x0000000003007223 */ /* 0x000fe20000000003 */
[----:B----4-:R-:W-:-:S03]  /*9bb0*/  MOV R3, UR4 ;  /* 0x0000000400037c02 */ /* 0x010fc60008000f00 */
[----:B--2---:R-:W-:Y:S01]  /*9bc0*/  FFMA R31, R0, UR4, RZ ;  /* 0x00000004001f7c23 */ /* 0x004fe200080000ff */
[----:B------:R-:W1:Y:S03]  /*9bd0*/  FCHK P0, R3, R22 ;  /* 0x0000001603007302 */ /* 0x000e660000000000 */
[----:B------:R-:W-:-:S04]  /*9be0*/  FFMA R4, -R22, R31, UR4 ;  /* 0x0000000416047e23 */ /* 0x000fc8000800011f */
[----:B------:R-:W-:Y:S01]  /*9bf0*/  FFMA R31, R0, R4, R31 ;  /* 0x00000004001f7223 */ /* 0x000fe2000000001f */
[----:B-1----:R-:W-:Y:S06]  /*9c00*/  @!P0 BRA `(.L_x_216) ;  /* 0x00000000000c8947 */ /* 0x002fec0003800000 */
[----:B------:R-:W-:Y:S02]  /*9c10*/  MOV R4, 0x9c30 ;  /* 0x00009c3000047802 */ /* 0x000fe40000000f00 */
[----:B---3--:R-:W-:Y:S05]  /*9c20*/  CALL.REL.NOINC `($__internal_3_$__cuda_sm3x_div_rn_noftz_f32_slowpath) ;  /* 0x000000a0006c7944 */ /* 0x008fea0003c00000 */
[----:B------:R-:W-:-:S07]  /*9c30*/  MOV R31, R32 ;  /* 0x00000020001f7202 */ /* 0x000fce0000000f00 */
.L_x_216:
[----:B------:R-:W-:Y:S01]  /*9c40*/  LOP3.LUT R0, R27, 0x180, RZ, 0xfc, !PT ;  /* 0x000001801b007812 */ /* 0x000fe200078efcff */
[----:B------:R-:W-:Y:S05]  /*9c50*/  WARPSYNC.ALL ;  /* 0x0000000000007948 */ /* 0x000fea0003800000 */
[----:B------:R-:W-:Y:S02]  /*9c60*/  R2UR UR4, R0 ;  /* 0x00000000000472ca */ /* 0x000fe400000e0000 */
[----:B------:R-:W1:Y:S11]  /*9c70*/  S2R R0, SR_SWINHI ;  /* 0x0000000000007919 */ /* 0x000e760000002f00 */
[----:B------:R-:W2:Y:S01]  /*9c80*/  LDTM.x16 R4, tmem[UR4] ;  /* 0x00000004000479ee */ /* 0x000ea20008240000 */
[----:B------:R-:W-:-:S02]  /*9c90*/  MOV R32, R47 ;  /* 0x0000002f00207202 */ /* 0x000fc40000000f00 */
[----:B-1----:R-:W-:Y:S01]  /*9ca0*/  MOV R33, R0 ;  /* 0x0000000000217202 */ /* 0x002fe20000000f00 */
[----:B--2---:R-:W-:Y:S02]  /*9cb0*/  FMUL2 R6, R31.F32, R6.F32x2.HI_LO ;  /* 0x000000061f06724a */ /* 0x004fe40000040000 */
[----:B------:R-:W-:-:S04]  /*9cc0*/  IMAD.WIDE.U32 R32, R26, 0x2, R32 ;  /* 0x000000021a207825 */ /* 0x000fc800078e0020 */
[C---:B------:R-:W-:Y:S02]  /*9cd0*/  FMUL2 R20, R31.reuse.F32, R8.F32x2.HI_LO ;  /* 0x000000081f14724a */ /* 0x040fe40000040000 */
[----:B------:R-:W-:Y:S01]  /*9ce0*/  FMUL2 R4, R31.F32, R4.F32x2.HI_LO ;  /* 0x000000041f04724a */ /* 0x000fe20000040000 */
[----:B------:R-:W-:Y:S01]  /*9cf0*/  F2FP.F16.F32.PACK_AB R9, R7, R6 ;  /* 0x000000060709723e */ /* 0x000fe200000000ff */
[C---:B------:R-:W-:Y:S01]  /*9d00*/  FMUL2 R24, R31.reuse.F32, R10.F32x2.HI_LO ;  /* 0x0000000a1f18724a */ /* 0x040fe20000040000 */
[C---:B------:R-:W-:Y:S01]  /*9d10*/  IADD3 R0, P1, PT, R32.reuse, 0xc010, RZ ;  /* 0x0000c01020007810 */ /* 0x040fe20007f3e0ff */
[C---:B------:R-:W-:Y:S01]  /*9d20*/  FMUL2 R12, R31.reuse.F32, R12.F32x2.HI_LO ;  /* 0x0000000c1f0c724a */ /* 0x040fe20000040000 */
        /* <DEDUP_REMOVED lines=17> */
[----:B------:R-:W-:-:S02]  /*9e40*/  F2FP.F16.F32.PACK_AB R7, R19, R18 ;  /* 0x000000121307723e */ /* 0x000fc400000000ff */
[----:B------:R-:W-:-:S03]  /*9e50*/  ISETP.NE.AND P0, PT, R29, R28, PT ;  /* 0x0000001c1d00720c */ /* 0x000fc60003f05270 */
[----:B------:R1:W-:Y:S10]  /*9e60*/  ST.E.128 desc[UR44][R34.64], R4 ;  /* 0x0000000422007985 */ /* 0x0003f4000c101d2c */
[----:B------:R-:W-:Y:S05]  /*9e70*/  @!P0 BRA `(.L_x_217) ;  /* 0x0000000000408947 */ /* 0x000fea0003800000 */
[----:B------:R-:W-:Y:S01]  /*9e80*/  MOV R14, 0x8 ;  /* 0x00000008000e7802 */ /* 0x000fe20000000f00 */
[----:B------:R-:W2:Y:S01]  /*9e90*/  LDCU.64 UR8, c[0x4][0xb0] ;  /* 0x01001600ff0877ac */ /* 0x000ea20008000a00 */
[----:B------:R-:W-:Y:S02]  /*9ea0*/  HFMA2 R12, -RZ, RZ, 0, 5.9604644775390625e-08 ;  /* 0x00000001ff0c7431 */ /* 0x000fe400000001ff */
[----:B-1----:R-:W-:Y:S01]  /*9eb0*/  IMAD.MOV.U32 R8, RZ, RZ, 0x192 ;  /* 0x00000192ff087424 */ /* 0x002fe200078e00ff */
[----:B------:R-:W1:Y:S01]  /*9ec0*/  LDCU.64 UR6, c[0x4][0xb8] ;  /* 0x01001700ff0677ac */ /* 0x000e620008000a00 */
[----:B------:R-:W4:Y:S01]  /*9ed0*/  LDC.64 R14, c[0x4][R14] ;  /* 0x010000000e0e7b82 */ /* 0x000f220000000a00 */
[----:B------:R-:W-:Y:S01]  /*9ee0*/  IMAD.MOV.U32 R13, RZ, RZ, RZ ;  /* 0x000000ffff0d7224 */ /* 0x000fe200078e00ff */
[----:B------:R-:W5:Y:S01]  /*9ef0*/  LDCU.64 UR4, c[0x4][0x40] ;  /* 0x01000800ff0477ac */ /* 0x000f620008000a00 */
[----:B--2---:R-:W-:Y:S01]  /*9f00*/  IMAD.U32 R4, RZ, RZ, UR8 ;  /* 0x00000008ff047e24 */ /* 0x004fe2000f8e00ff */
[----:B------:R-:W-:Y:S01]  /*9f10*/  MOV R5, UR9 ;  /* 0x0000000900057c02 */ /* 0x000fe20008000f00 */
[----:B-1----:R-:W-:Y:S01]  /*9f20*/  IMAD.U32 R6, RZ, RZ, UR6 ;  /* 0x00000006ff067e24 */ /* 0x002fe2000f8e00ff */
[----:B------:R-:W-:Y:S01]  /*9f30*/  MOV R7, UR7 ;  /* 0x0000000700077c02 */ /* 0x000fe20008000f00 */
[----:B-----5:R-:W-:Y:S01]  /*9f40*/  IMAD.U32 R10, RZ, RZ, UR4 ;  /* 0x00000004ff0a7e24 */ /* 0x020fe2000f8e00ff */
[----:B------:R-:W-:-:S02]  /*9f50*/  MOV R11, UR5 ;  /* 0x00000005000b7c02 */ /* 0x000fc40008000f00 */
[----:B------:R-:W-:-:S07]  /*9f60*/  LEPC R20, `(.L_x_217) ;  /* 0x000000001014794e */ /* 0x000fce0000000000 */
[----:B---34-:R-:W-:Y:S05]  /*9f70*/  CALL.ABS.NOINC R14 ;  /* 0x000000000e007343 */ /* 0x018fea0003c00000 */
.L_x_217:
[----:B------:R-:W2:Y:S01]  /*9f80*/  LDCU.64 UR4, c[0x0][0x880] ;  /* 0x00011000ff0477ac */ /* 0x000ea20008000a00 */
[----:B------:R-:W4:Y:S01]  /*9f90*/  S2R R0, SR_SWINHI ;  /* 0x0000000000007919 */ /* 0x000f220000002f00 */
[----:B------:R-:W-:Y:S02]  /*9fa0*/  LOP3.LUT R27, R27, 0x190, RZ, 0xfc, !PT ;  /* 0x000001901b1b7812 */ /* 0x000fe400078efcff */
[----:B--2---:R-:W-:-:S04]  /*9fb0*/  ISETP.NE.U32.AND P0, PT, RZ, UR4, PT ;  /* 0x00000004ff007c0c */ /* 0x004fc8000bf05070 */
[----:B------:R-:W-:Y:S01]  /*9fc0*/  ISETP.NE.AND.EX P0, PT, RZ, UR5, PT, P0 ;  /* 0x00000005ff007c0c */ /* 0x000fe2000bf05300 */
[----:B------:R-:W-:Y:S05]  /*9fd0*/  WARPSYNC.ALL ;  /* 0x0000000000007948 */ /* 0x000fea0003800000 */
[----:B------:R-:W-:Y:S02]  /*9fe0*/  R2UR UR4, R27 ;  /* 0x000000001b0472ca */ /* 0x000fe400000e0000 */
[----:B------:R-:W-:Y:S02]  /*9ff0*/  MOV R28, R47 ;  /* 0x0000002f001c7202 */ /* 0x000fe40000000f00 */
[----:B----4-:R-:W-:-:S03]  /*a000*/  MOV R29, R0 ;  /* 0x00000000001d7202 */ /* 0x010fc60000000f00 */
[----:B------:R-:W-:-:S06]  /*a010*/  IMAD.WIDE.U32 R28, R26, 0x2, R28 ;  /* 0x000000021a1c7825 */ /* 0x000fcc00078e001c */
[----:B-1----:R-:W1:Y:S01]  /*a020*/  LDTM.x16 R4, tmem[UR4] ;  /* 0x00000004000479ee */ /* 0x002e620008240000 */
[C---:B------:R-:W-:Y:S02]  /*a030*/  IADD3 R26, P1, PT, R28.reuse, 0xc020, RZ ;  /* 0x0000c0201c1a7810 */ /* 0x040fe40007f3e0ff */
[----:B------:R-:W-:-:S03]  /*a040*/  IADD3 R3, P2, PT, R28, 0xc030, RZ ;  /* 0x0000c0301c037810 */ /* 0x000fc60007f5e0ff */
[--C-:B------:R-:W-:Y:S02]  /*a050*/  IMAD.X R27, RZ, RZ, R29.reuse, P1 ;  /* 0x000000ffff1b7224 */ /* 0x100fe400008e061d */
[----:B------:R-:W-:-:S05]  /*a060*/  IMAD.X R29, RZ, RZ, R29, P2 ;  /* 0x000000ffff1d7224 */ /* 0x000fca00010e061d */
[----:B------:R-:W-:-:S04]  /*a070*/  SHF.R.U64 R0, R3, 0x3, R29 ;  /* 0x0000000303007819 */ /* 0x000fc8000000121d */
[----:B------:R-:W-:Y:S01]  /*a080*/  LOP3.LUT R28, R3, 0x30, R0, 0x78, !PT ;  /* 0x00000030031c7812 */ /* 0x000fe200078e7800 */
[C---:B-1----:R-:W-:Y:S01]  /*a090*/  FMUL2 R20, R31.reuse.F32, R8.F32x2.HI_LO ;  /* 0x000000081f14724a */ /* 0x042fe20000040000 */
[C---:B------:R-:W-:Y:S01]  /*a0a0*/  SHF.R.U64 R9, R26.reuse, 0x3, R27 ;  /* 0x000000031a097819 */ /* 0x040fe2000000121b */
[C---:B------:R-:W-:Y:S02]  /*a0b0*/  FMUL2 R4, R31.reuse.F32, R4.F32x2.HI_LO ;  /* 0x000000041f04724a */ /* 0x040fe40000040000 */
[C---:B------:R-:W-:Y:S01]  /*a0c0*/  FMUL2 R6, R31.reuse.F32, R6.F32x2.HI_LO ;  /* 0x000000061f06724a */ /* 0x040fe20000040000 */
[----:B------:R-:W-:Y:S01]  /*a0d0*/  LOP3.LUT R26, R26, 0x30, R9, 0x78, !PT ;  /* 0x000000301a1a7812 */ /* 0x000fe200078e7809 */
[----:B------:R-:W-:Y:S01]  /*a0e0*/  FMUL2 R24, R31.F32, R10.F32x2.HI_LO ;  /* 0x0000000a1f18724a */ /* 0x000fe20000040000 */
[----:B------:R-:W-:Y:S01]  /*a0f0*/  F2FP.F16.F32.PACK_AB R8, R5, R4 ;  /* 0x000000040508723e */ /* 0x000fe200000000ff */
[----:B------:R-:W-:Y:S01]  /*a100*/  FMUL2 R12, R31.F32, R12.F32x2.HI_LO ;  /* 0x0000000c1f0c724a */ /* 0x000fe20000040000 */
[----:B------:R-:W-:Y:S01]  /*a110*/  F2FP.F16.F32.PACK_AB R9, R7, R6 ;  /* 0x000000060709723e */ /* 0x000fe200000000ff */
[----:B------:R-:W-:Y:S01]  /*a120*/  FMUL2 R14, R31.F32, R14.F32x2.HI_LO ;  /* 0x0000000e1f0e724a */ /* 0x000fe20000040000 */
[----:B------:R-:W-:Y:S01]  /*a130*/  F2FP.F16.F32.PACK_AB R10, R21, R20 ;  /* 0x00000014150a723e */ /* 0x000fe200000000ff */
[----:B------:R-:W-:Y:S01]  /*a140*/  FMUL2 R16, R31.F32, R16.F32x2.HI_LO ;  /* 0x000000101f10724a */ /* 0x000fe20000040000 */
[----:B------:R-:W-:Y:S01]  /*a150*/  F2FP.F16.F32.PACK_AB R11, R25, R24 ;  /* 0x00000018190b723e */ /* 0x000fe200000000ff */
[----:B------:R-:W-:Y:S01]  /*a160*/  FMUL2 R18, R31.F32, R18.F32x2.HI_LO ;  /* 0x000000121f12724a */ /* 0x000fe20000040000 */
[----:B------:R-:W-:-:S02]  /*a170*/  F2FP.F16.F32.PACK_AB R4, R13, R12 ;  /* 0x0000000c0d04723e */ /* 0x000fc400000000ff */
[----:B------:R-:W-:Y:S01]  /*a180*/  F2FP.F16.F32.PACK_AB R5, R15, R14 ;  /* 0x0000000e0f05723e */ /* 0x000fe200000000ff */
[----:B------:R1:W-:Y:S01]  /*a190*/  ST.E.128 desc[UR44][R26.64], R8 ;  /* 0x000000081a007985 */ /* 0x0003e2000c101d2c */
        /* <DEDUP_REMOVED lines=9> */
[----:B------:R-:W-:Y:S05]  /*a230*/  @!P0 BRA `(.L_x_218) ;  /* 0x0000000400388947 */ /* 0x000fea0003800000 */
[C---:B------:R-:W-:Y:S01]  /*a240*/  FSETP.GEU.AND P1, PT, R22.reuse, 1.175494350822287508e-38, PT ;  /* 0x008000001600780b */ /* 0x040fe20003f2e000 */
[----:B------:R-:W4:Y:S01]  /*a250*/  LDC R3, c[0x0][0x904] ;  /* 0x00024100ff037b82 */ /* 0x000f220000000800 */
[----:B------:R-:W-:Y:S01]  /*a260*/  MOV R0, 0x3e055027 ;  /* 0x3e05502700007802 */ /* 0x000fe20000000f00 */
[----:B------:R-:W5:Y:S01]  /*a270*/  LDCU.64 UR4, c[0x0][0x908] ;  /* 0x00012100ff0477ac */ /* 0x000f620008000a00 */
[----:B-1----:R-:W-:Y:S01]  /*a280*/  FSEL R7, RZ, -23, P1 ;  /* 0xc1b80000ff077808 */ /* 0x002fe20000800000 */
[----:B------:R-:W-:Y:S08]  /*a290*/  BSSY.RECONVERGENT B0, `(.L_x_218) ;  /* 0x0000048000007945 */ /* 0x000ff00003800200 */
[----:B------:R-:W-:-:S05]  /*a2a0*/  @!P1 FMUL R22, R22, 8388608 ;  /* 0x4b00000016169820 */ /* 0x000fca0000400000 */
[C---:B------:R-:W-:Y:S02]  /*a2b0*/  IADD3 R9, PT, PT, R22.reuse, -0x3f2aaaab, RZ ;  /* 0xc0d5555516097810 */ /* 0x040fe40007ffe0ff */
[C---:B------:R-:W-:Y:S02]  /*a2c0*/  FSETP.NEU.AND P1, PT, R22.reuse, RZ, PT ;  /* 0x000000ff1600720b */ /* 0x040fe40003f2d000 */
[----:B------:R-:W-:Y:S02]  /*a2d0*/  LOP3.LUT R9, R9, 0xff800000, RZ, 0xc0, !PT ;  /* 0xff80000009097812 */ /* 0x000fe400078ec0ff */
[----:B----4-:R-:W-:Y:S02]  /*a2e0*/  ISETP.NE.AND P0, PT, R3, 0x1, PT ;  /* 0x000000010300780c */ /* 0x010fe40003f05270 */
[-C--:B------:R-:W-:Y:S02]  /*a2f0*/  IADD3 R5, PT, PT, R22, -R9.reuse, RZ ;  /* 0x8000000916057210 */ /* 0x080fe40007ffe0ff */
[----:B------:R-:W-:-:S03]  /*a300*/  I2FP.F32.S32 R6, R9 ;  /* 0x0000000900067245 */ /* 0x000fc60000201400 */
[----:B------:R-:W-:Y:S02]  /*a310*/  FADD R5, R5, -1 ;  /* 0xbf80000005057421 */ /* 0x000fe40000000000 */
[----:B------:R-:W-:Y:S02]  /*a320*/  FFMA R6, R6, 1.1920928955078125e-07, R7 ;  /* 0x3400000006067823 */ /* 0x000fe40000000007 */
[----:B------:R-:W-:-:S04]  /*a330*/  FFMA R0, R5, -R0, 0.14084610342979431152 ;  /* 0x3e1039f605007423 */ /* 0x000fc80000000800 */
[----:B------:R-:W-:Y:S01]  /*a340*/  FFMA R4, R5, R0, -0.12148627638816833496 ;  /* 0xbdf8cdcc05047423 */ /* 0x000fe20000000000 */
[----:B-----5:R-:W-:Y:S01]  /*a350*/  IMAD.HI.U32 R0, R45, UR4, RZ ;  /* 0x000000042d007c27 */ /* 0x020fe2000f8e00ff */
[----:B------:R-:W1:Y:S03]  /*a360*/  LDCU UR4, c[0x0][0x380] ;  /* 0x00007000ff0477ac */ /* 0x000e660008000800 */
[C---:B------:R-:W-:Y:S01]  /*a370*/  FFMA R4, R5.reuse, R4, 0.13980610668659210205 ;  /* 0x3e0f295505047423 */ /* 0x040fe20000000004 */
[----:B------:R-:W-:Y:S01]  /*a380*/  SHF.R.U32.HI R0, RZ, UR5, R0 ;  /* 0x00000005ff007c19 */ /* 0x000fe20008011600 */
[----:B------:R-:W4:Y:S02]  /*a390*/  LDCU UR5, c[0x0][0x700] ;  /* 0x0000e000ff0577ac */ /* 0x000f240008000800 */
[----:B------:R-:W-:Y:S01]  /*a3a0*/  FFMA R4, R5, R4, -0.16684235632419586182 ;  /* 0xbe2ad8b905047423 */ /* 0x000fe20000000004 */
[----:B------:R-:W-:-:S03]  /*a3b0*/  SEL R0, R45, R0, !P0 ;  /* 0x000000002d007207 */ /* 0x000fc60004000000 */
[C---:B------:R-:W-:Y:S01]  /*a3c0*/  FFMA R4, R5.reuse, R4, 0.20012299716472625732 ;  /* 0x3e4ced0b05047423 */ /* 0x040fe20000000004 */
[----:B------:R-:W-:Y:S02]  /*a3d0*/  ISETP.GT.U32.AND P0, PT, R22, 0x7f7fffff, PT ;  /* 0x7f7fffff1600780c */ /* 0x000fe40003f04070 */
[----:B------:R-:W-:Y:S01]  /*a3e0*/  IADD3 R0, PT, PT, -R0, RZ, RZ ;  /* 0x000000ff00007210 */ /* 0x000fe20007ffe1ff */
[----:B------:R-:W-:-:S04]  /*a3f0*/  FFMA R4, R5, R4, -0.24999669194221496582 ;  /* 0xbe7fff2205047423 */ /* 0x000fc80000000004 */
[----:B------:R-:W-:Y:S01]  /*a400*/  FFMA R4, R5, R4, 0.33333182334899902344 ;  /* 0x3eaaaa7805047423 */ /* 0x000fe20000000004 */
[----:B------:R-:W-:Y:S01]  /*a410*/  IMAD R7, R3, R0, R45 ;  /* 0x0000000003077224 */ /* 0x000fe200078e022d */
[----:B------:R-:W-:Y:S02]  /*a420*/  MOV R3, 0x7f800000 ;  /* 0x7f80000000037802 */ /* 0x000fe40000000f00 */
[----:B------:R-:W-:Y:S02]  /*a430*/  FFMA R4, R5, R4, -0.5 ;  /* 0xbf00000005047423 */ /* 0x000fe40000000004 */
[----:B------:R-:W-:Y:S02]  /*a440*/  LEA R7, R7, R44, 0x8 ;  /* 0x0000002c07077211 */ /* 0x000fe400078e40ff */
[----:B------:R-:W-:-:S04]  /*a450*/  FMUL R4, R5, R4 ;  /* 0x0000000405047220 */ /* 0x000fc80000400000 */
[----:B------:R-:W-:-:S04]  /*a460*/  FFMA R5, R5, R4, R5 ;  /* 0x0000000405057223 */ /* 0x000fc80000000005 */
[----:B------:R-:W-:Y:S01]  /*a470*/  FFMA R5, R6, 0.69314718246459960938, R5 ;  /* 0x3f31721806057823 */ /* 0x000fe20000000005 */
[----:B------:R-:W-:Y:S01]  /*a480*/  @P0 FFMA R5, R22, R3, +INF ;  /* 0x7f80000016050423 */ /* 0x000fe20000000003 */
[----:B------:R-:W-:-:S04]  /*a490*/  IADD3 R3, PT, PT, R7, 0x80, RZ ;  /* 0x0000008007037810 */ /* 0x000fc80007ffe0ff */
[----:B-1----:R-:W-:Y:S02]  /*a4a0*/  ISETP.GE.AND P0, PT, R3, UR4, PT ;  /* 0x0000000403007c0c */ /* 0x002fe4000bf06270 */
[----:B------:R-:W-:-:S05]  /*a4b0*/  FSEL R0, R5, -INF , P1 ;  /* 0xff80000005007808 */ /* 0x000fca0000800000 */
[----:B----4-:R-:W-:-:S06]  /*a4c0*/  FFMA R23, R23, UR5, R0 ;  /* 0x0000000517177c23 */ /* 0x010fcc0008000000 */
[----:B------:R-:W-:Y:S05]  /*a4d0*/  @P0 BRA `(.L_x_219) ;  /* 0x00000000008c0947 */ /* 0x000fea0003800000 */
[----:B------:R-:W1:Y:S01]  /*a4e0*/  LDC R7, c[0x0][0x38c] ;  /* 0x0000e300ff077b82 */ /* 0x000e620000000800 */
[----:B------:R-:W4:Y:S01]  /*a4f0*/  LDCU UR6, c[0x0][0x890] ;  /* 0x00011200ff0677ac */ /* 0x000f220008000800 */
[----:B------:R-:W5:Y:S01]  /*a500*/  LDCU.64 UR4, c[0x0][0x888] ;  /* 0x00011100ff0477ac */ /* 0x000f620008000a00 */
[----:B----4-:R-:W-:Y:S01]  /*a510*/  IMAD R3, R40, UR6, R3 ;  /* 0x0000000628037c24 */ /* 0x010fe2000f8e0203 */
[----:B-1----:R-:W-:-:S04]  /*a520*/  IABS R5, R7 ;  /* 0x0000000700057213 */ /* 0x002fc80000000000 */
[----:B------:R-:W1:Y:S08]  /*a530*/  I2F.RP R10, R5 ;  /* 0x00000005000a7306 */ /* 0x000e700000209400 */
[----:B-1----:R-:W1:Y:S02]  /*a540*/  MUFU.RCP R8, R10 ;  /* 0x0000000a00087308 */ /* 0x002e640000001000 */
[----:B-1----:R-:W-:-:S06]  /*a550*/  IADD3 R8, PT, PT, R8, 0xffffffe, RZ ;  /* 0x0ffffffe08087810 */ /* 0x002fcc0007ffe0ff */
[----:B------:R1:W4:Y:S02]  /*a560*/  F2I.FTZ.U32.TRUNC.NTZ R9, R8 ;  /* 0x0000000800097305 */ /* 0x000324000021f000 */
[----:B-1----:R-:W-:Y:S02]  /*a570*/  HFMA2 R8, -RZ, RZ, 0, 0 ;  /* 0x00000000ff087431 */ /* 0x002fe400000001ff */
[----:B----4-:R-:W-:-:S04]  /*a580*/  IMAD.MOV R0, RZ, RZ, -R9 ;  /* 0x000000ffff007224 */ /* 0x010fc800078e0a09 */
        /* <DEDUP_REMOVED lines=19> */
[----:B-----5:R-:W-:-:S04]  /*a6c0*/  IMAD R3, R4, UR5, R3 ;  /* 0x0000000504037c24 */ /* 0x020fc8000f8e0203 */
[----:B------:R-:W-:-:S04]  /*a6d0*/  IMAD R0, R7, R0, R2 ;  /* 0x0000000007007224 */ /* 0x000fc800078e0202 */
[----:B------:R-:W-:-:S04]  /*a6e0*/  IMAD R3, R0, UR4, R3 ;  /* 0x0000000400037c24 */ /* 0x000fc8000f8e0203 */
[----:B-1----:R-:W-:-:S05]  /*a6f0*/  IMAD.WIDE R8, R3, 0x4, R8 ;  /* 0x0000000403087825 */ /* 0x002fca00078e0208 */
[----:B------:R1:W-:Y:S02]  /*a700*/  STG.E desc[UR44][R8.64], R23 ;  /* 0x0000001708007986 */ /* 0x0003e4000c10192c */
.L_x_219:
[----:B------:R-:W-:Y:S05]  /*a710*/  BSYNC.RECONVERGENT B0 ;  /* 0x0000000000007941 */ /* 0x000fea0003800200 */
.L_x_218:
[----:B------:R-:W-:Y:S01]  /*a720*/  UISETP.NE.AND UP0, UPT, UR41, URZ, UPT ;  /* 0x000000ff2900728c */ /* 0x000fe2000bf05270 */
[----:B------:R-:W-:-:S08]  /*a730*/  NOP ;  /* 0x0000000000007918 */ /* 0x000fd00000000000 */
[----:B------:R-:W-:Y:S05]  /*a740*/  BRA.U UP0, `(.L_x_220) ;  /* 0x0000000100087547 */ /* 0x000fea000b800000 */
[----:B------:R-:W-:Y:S05]  /*a750*/  BPT.TRAP 0x1 ;  /* 0x000000040000795c */ /* 0x000fea0000300000 */
[----:B------:R-:W-:Y:S05]  /*a760*/  BPT.TRAP 0x1 ;  /* 0x000000040000795c */ /* 0x000fea0000300000 */
.L_x_220:
[----:B------:R-:W-:Y:S01]  /*a770*/  IADD3 R3, PT, PT, R47, 0xe0a8, RZ ;  /* 0x0000e0a82f037810 */ /* 0x000fe20007ffe0ff */
[----:B------:R-:W-:-:S03]  /*a780*/  UISETP.NE.AND UP0, UPT, UR41, URZ, UPT ;  /* 0x000000ff2900728c */ /* 0x000fc6000bf05270 */
[----:B------:R-:W-:-:S04]  /*a790*/  PRMT R3, R48, 0x654, R3 ;  /* 0x0000065430037816 */ /* 0x000fc80000000003 */
[----:B--2---:R2:W-:Y:S02]  /*a7a0*/  SYNCS.ARRIVE.TRANS64.RED.A1T0 RZ, [R3+URZ], RZ ;  /* 0x000000ff03ff79a7 */ /* 0x0045e400081004ff */
[----:B------:R-:W-:Y:S05]  /*a7b0*/  BRA.U UP0, `(.L_x_221) ;  /* 0x0000000100047547 */ /* 0x000fea000b800000 */
[----:B------:R-:W-:Y:S05]  /*a7c0*/  BPT.TRAP 0x1 ;  /* 0x000000040000795c */ /* 0x000fea0000300000 */
.L_x_221:
[----:B------:R4:W-:Y:S01]  /*a7d0*/  SYNCS.ARRIVE.TRANS64.A1T0 RZ, [R47+URZ+0xe0b8], RZ ;  /* 0x00e0b8ff2fff79a7 */ /* 0x0009e200081000ff */
[----:B------:R-:W-:Y:S01]  /*a7e0*/  LOP3.LUT R43, R43, 0x1, RZ, 0x3c, !PT ;  /* 0x000000012b2b7812 */ /* 0x000fe200078e3cff */
[----:B------:R-:W-:Y:S01]  /*a7f0*/  ULOP3.LUT UR43, UR43, 0x1, URZ, 0x3c, !UPT ;  /* 0x000000012b2b7892 */ /* 0x000fe2000f8e3cff */
[----:B------:R-:W-:-:S11]  /*a800*/  IADD3 R22, PT, PT, R49, 0x2, RZ ;  /* 0x0000000231167810 */ /* 0x000fd60007ffe0ff */
.L_x_92:
[----:B------:R-:W-:Y:S05]  /*a810*/  BSYNC B7 ;  /* 0x0000000000077941 */ /* 0x000fea0003800000 */
.L_x_91:
[----:B------:R-:W5:Y:S01]  /*a820*/  LDCU UR4, c[0x0][0x900] ;  /* 0x00012000ff0477ac */ /* 0x000f620008000800 */
[----:B------:R-:W-:-:S04]  /*a830*/  IADD3 R45, PT, PT, R45, UR36, RZ ;  /* 0x000000242d2d7c10 */ /* 0x000fc8000fffe0ff */
[----:B-----5:R-:W-:-:S13]  /*a840*/  ISETP.GE.AND P0, PT, R45, UR4, PT ;  /* 0x000000042d007c0c */ /* 0x020fda000bf06270 */
[----:B------:R-:W-:Y:S05]  /*a850*/  @!P0 BRA `(.L_x_222) ;  /* 0xffffff98009c8947 */ /* 0x000fea000383ffff */
[----:B------:R-:W-:Y:S05]  /*a860*/  BSYNC B8 ;  /* 0x0000000000087941 */ /* 0x000fea0003800000 */
.L_x_90:
[----:B------:R-:W-:Y:S05]  /*a870*/  EXIT ;  /* 0x000000000000794d */ /* 0x000fea0003800000 */
.L_x_27:
[----:B------:R-:W-:-:S08]  /*a880*/  NOP ;  /* 0x0000000000007918 */ /* 0x000fd00000000000 */
[----:B------:R-:W1:Y:S02]  /*a890*/  USETMAXREG.TRY_ALLOC.CTAPOOL UP0, 0xc0 ;  /* 0x000000c0000079c8 */ /* 0x000e640008000600 */
[----:B-1----:R-:W-:Y:S05]  /*a8a0*/  BRA.U !UP0, `(.L_x_27) ;  /* 0xfffffffd08f47547 */ /* 0x002fea000b83ffff */
[----:B------:R-:W1:Y:S08]  /*a8b0*/  LDC R0, c[0x0][0x900] ;  /* 0x00024000ff007b82 */ /* 0x000e700000000800 */
[----:B------:R-:W2:Y:S01]  /*a8c0*/  S2UR UR39, SR_CgaCtaId ;  /* 0x00000000002779c3 */ /* 0x000ea20000008800 */
[----:B-1----:R-:W-:-:S13]  /*a8d0*/  ISETP.LE.AND P0, PT, R0, UR36, PT ;  /* 0x0000002400007c0c */ /* 0x002fda000bf03270 */
[----:B--2---:R-:W-:Y:S05]  /*a8e0*/  @P0 EXIT ;  /* 0x000000000000094d */ /* 0x004fea0003800000 */
[----:B------:R-:W-:Y:S02]  /*a8f0*/  UISETP.NE.AND UP0, UPT, UR51, URZ, UPT ;  /* 0x000000ff3300728c */ /* 0x000fe4000bf05270 */
[----:B------:R-:W-:Y:S01]  /*a900*/  USEL UR42, URZ, 0x8, !UP4 ;  /* 0x00000008ff2a7887 */ /* 0x000fe2000e000000 */
[----:B------:R-:W-:Y:S01]  /*a910*/  UMOV UR41, 0x400 ;  /* 0x0000040000297882 */ /* 0x000fe20000000000 */
[----:B------:R-:W-:Y:S02]  /*a920*/  USEL UR44, UR7, UR6, UP0 ;  /* 0x00000006072c7287 */ /* 0x000fe40008000000 */
[----:B------:R-:W-:Y:S02]  /*a930*/  ULEA UR41, UR39, UR41, 0x18 ;  /* 0x0000002927297291 */ /* 0x000fe4000f8ec0ff */
[----:B------:R-:W-:Y:S02]  /*a940*/  ULOP3.LUT UR8, UR42, 0x8, URZ, 0x3c, !UPT ;  /* 0x000000082a087892 */ /* 0x000fe4000f8e3cff */
[----:B------:R-:W-:-:S02]  /*a950*/  UIADD3 UR42, UPT, UPT, UR42, 0xe0d0, UR41 ;  /* 0x0000e0d02a2a7890 */ /* 0x000fc4000fffe029 */
[----:B------:R-:W-:Y:S02]  /*a960*/  USEL UR43, UR5, UR4, UP0 ;  /* 0x00000004052b7287 */ /* 0x000fe40008000000 */
[----:B------:R-:W-:Y:S02]  /*a970*/  USEL UR50, URZ, 0x1, UP4 ;  /* 0x00000001ff327887 */ /* 0x000fe4000a000000 */
[----:B------:R-:W-:Y:S02]  /*a980*/  ULOP3.LUT UR44, UR44, 0x1, URZ, 0xc0, !UPT ;  /* 0x000000012c2c7892 */ /* 0x000fe4000f8ec0ff */
[----:B------:R-:W-:Y:S01]  /*a990*/  UIADD3 UR41, UPT, UPT, UR8, 0xe0d0, UR41 ;  /* 0x0000e0d008297890 */ /* 0x000fe2000fffe029 */
[----:B------:R-:W-:Y:S01]  /*a9a0*/  UMOV UR49, URZ ;  /* 0x000000ff00317c82 */ /* 0x000fe20008000000 */
[----:B------:R-:W-:Y:S01]  /*a9b0*/  UMOV UR48, 0x1 ;  /* 0x0000000100307882 */ /* 0x000fe20000000000 */
[----:B------:R-:W-:Y:S01]  /*a9c0*/  UMOV UR47, 0x1 ;  /* 0x00000001002f7882 */ /* 0x000fe20000000000 */
[----:B------:R-:W-:-:S08]  /*a9d0*/  UMOV UR46, URZ ;  /* 0x000000ff002e7c82 */ /* 0x000fd00008000000 */
.L_x_252:
[----:B-1----:R-:W1:Y:S01]  /*a9e0*/  LDCU.64 UR6, c[0x0][0x908] ;  /* 0x00012100ff0677ac */ /* 0x002e620008000a00 */
[----:B--2---:R-:W2:Y:S01]  /*a9f0*/  LDCU UR8, c[0x0][0x904] ;  /* 0x00012080ff0877ac */ /* 0x004ea20008000800 */
[----:B------:R-:W3:Y:S01]  /*aa00*/  LDCU.64 UR4, c[0x0][0x380] ;  /* 0x00007000ff0477ac */ /* 0x000ee20008000a00 */
[----:B-1----:R-:W-:Y:S02]  /*aa10*/  UIMAD.WIDE.U32 UR10, UR36, UR6, URZ ;  /* 0x00000006240a72a5 */ /* 0x002fe4000f8e00ff */
[----:B--2---:R-:W-:Y:S02]  /*aa20*/  UISETP.NE.AND UP0, UPT, UR8, 0x1, UPT ;  /* 0x000000010800788c */ /* 0x004fe4000bf05270 */
[----:B------:R-:W-:-:S04]  /*aa30*/  USHF.R.U32.HI UR6, URZ, UR7, UR11 ;  /* 0x00000007ff067299 */ /* 0x000fc8000801160b */
[----:B------:R-:W-:Y:S02]  /*aa40*/  USEL UR6, UR36, UR6, !UP0 ;  /* 0x0000000624067287 */ /* 0x000fe4000c000000 */
[----:B---3--:R-:W-:Y:S02]  /*aa50*/  UISETP.NE.AND UP0, UPT, UR5, URZ, UPT ;  /* 0x000000ff0500728c */ /* 0x008fe4000bf05270 */
[----:B------:R-:W-:-:S04]  /*aa60*/  UIADD3 UR6, UPT, UPT, -UR6, URZ, URZ ;  /* 0x000000ff06067290 */ /* 0x000fc8000fffe1ff */
[----:B------:R-:W-:-:S04]  /*aa70*/  UIMAD UR6, UR8, UR6, UR36 ;  /* 0x00000006080672a4 */ /* 0x000fc8000f8e0224 */
[----:B------:R-:W-:-:S04]  /*aa80*/  USHF.L.U32 UR6, UR6, 0x8, URZ ;  /* 0x0000000806067899 */ /* 0x000fc800080006ff */
[----:B------:R-:W-:-:S09]  /*aa90*/  UISETP.GE.OR UP0, UPT, UR6, UR4, !UP0 ;  /* 0x000000040600728c */ /* 0x000fd2000c706670 */
[----:B------:R-:W-:Y:S05]  /*aaa0*/  BRA.U UP0, `(.L_x_223) ;  /* 0x00000049003c7547 */ /* 0x000fea000b800000 */
[----:B------:R-:W-:-:S09]  /*aab0*/  UISETP.NE.AND UP0, UPT, UR44, URZ, UPT ;  /* 0x000000ff2c00728c */ /* 0x000fd2000bf05270 */
[----:B------:R-:W-:Y:S05]  /*aac0*/  BRA.U UP0, `(.L_x_224) ;  /* 0x0000000100047547 */ /* 0x000fea000b800000 */
[----:B------:R-:W-:Y:S05]  /*aad0*/  BPT.TRAP 0x1 ;  /* 0x000000040000795c */ /* 0x000fea0000300000 */
.L_x_224:
[----:B------:R-:W1:Y:S01]  /*aae0*/  S2UR UR4, SR_CgaCtaId ;  /* 0x00000000000479c3 */ /* 0x000e620000008800 */
[----:B------:R-:W-:Y:S01]  /*aaf0*/  UISETP.NE.AND UP0, UPT, UR51, URZ, UPT ;  /* 0x000000ff3300728c */ /* 0x000fe2000bf05270 */
[----:B------:R-:W-:Y:S02]  /*ab00*/  UMOV UR6, 0x400 ;  /* 0x0000040000067882 */ /* 0x000fe40000000000 */
[----:B-1----:R-:W-:Y:S02]  /*ab10*/  ULEA UR4, UR4, UR6, 0x18 ;  /* 0x0000000604047291 */ /* 0x002fe4000f8ec0ff */
[----:B------:R-:W-:Y:S02]  /*ab20*/  USEL UR6, UR47, UR48, UP0 ;  /* 0x000000302f067287 */ /* 0x000fe40008000000 */
[----:B------:R-:W-:-:S04]  /*ab30*/  UIADD3 UR7, UPT, UPT, UR4, 0xe088, URZ ;  /* 0x0000e08804077890 */ /* 0x000fc8000fffe0ff */
[----:B------:R-:W-:Y:S01]  /*ab40*/  @UP0 UIADD3 UR7, UPT, UPT, UR4, 0xe078, URZ ;  /* 0x0000e07804070890 */ /* 0x000fe2000fffe0ff */
[----:B------:R-:W-:-:S04]  /*ab50*/  MOV R3, UR6 ;  /* 0x0000000600037c02 */ /* 0x000fc80008000f00 */
[----:B------:R-:W-:-:S04]  /*ab60*/  SHF.L.U32 R3, R3, 0x1f, RZ ;  /* 0x0000001f03037819 */ /* 0x000fc800000006ff */
[----:B------:R-:W1:Y:S02]  /*ab70*/  SYNCS.PHASECHK.TRANS64.TRYWAIT P0, [UR7], R3 ;  /* 0x00000003ff0075a7 */ /* 0x000e640008001107 */
[----:B-1----:R-:W-:Y:S05]  /*ab80*/  @!P0 BRA `(.L_x_225) ;  /* 0x0000008800008947 */ /* 0x002fea0003800000 */
.L_x_409:
[----:B------:R-:W-:-:S09]  /*ab90*/  UISETP.GE.AND UP0, UPT, UR5, 0x1, UPT ;  /* 0x000000010500788c */ /* 0x000fd2000bf06270 */
[----:B------:R-:W-:Y:S05]  /*aba0*/  BRA.U !UP0, `(.L_x_226) ;  /* 0x00000045086c7547 */ /* 0x000fea000b800000 */
[----:B------:R-:W-:Y:S01]  /*abb0*/  UIADD3 UR5, UPT, UPT, UR5, 0x7f, URZ ;  /* 0x0000007f05057890 */ /* 0x000fe2000fffe0ff */
[----:B------:R-:W-:Y:S01]  /*abc0*/  HFMA2 R16, -RZ, RZ, 0, 0 ;  /* 0x00000000ff107431 */ /* 0x000fe200000001ff */
[----:B------:R-:W-:Y:S01]  /*abd0*/  MOV R156, 0xff800000 ;  /* 0xff800000009c7802 */ /* 0x000fe20000000f00 */
[----:B------:R-:W2:Y:S01]  /*abe0*/  LDCU UR37, c[0x0][0x704] ;  /* 0x0000e080ff2577ac */ /* 0x000ea20008000800 */
[----:B------:R-:W-:-:S04]  /*abf0*/  USHF.R.S32.HI UR4, URZ, 0x1f, UR5 ;  /* 0x0000001fff047899 */ /* 0x000fc80008011405 */
[----:B------:R-:W-:-:S04]  /*ac00*/  ULEA.HI UR4, UR4, UR5, URZ, 0x7 ;  /* 0x0000000504047291 */ /* 0x000fc8000f8f38ff */
[----:B------:R-:W-:-:S12]  /*ac10*/  ULEA.HI.SX32 UR45, UR4, 0xffffffff, 0x19 ;  /* 0xffffffff042d7891 */ /* 0x000fd8000f8fcaff */
.L_x_247:
[----:B------:R-:W3:Y:S01]  /*ac20*/  S2R R2, SR_TID.X ;  /* 0x0000000000027919 */ /* 0x000ee20000002100 */
[----:B------:R-:W-:Y:S01]  /*ac30*/  UISETP.NE.AND UP0, UPT, UR51, URZ, UPT ;  /* 0x000000ff3300728c */ /* 0x000fe2000bf05270 */
[----:B------:R-:W-:-:S03]  /*ac40*/  UMOV UR4, 0x20 ;  /* 0x0000002000047882 */ /* 0x000fc60000000000 */
[----:B------:R-:W-:Y:S01]  /*ac50*/  USEL UR4, UR4, 0xa0, UP0 ;  /* 0x000000a004047887 */ /* 0x000fe20008000000 */
[----:B---3--:R-:W-:-:S05]  /*ac60*/  IMAD.U32 R18, R2, 0x10000, RZ ;  /* 0x0001000002127824 */ /* 0x008fca00078e00ff */
[----:B------:R-:W-:-:S05]  /*ac70*/  LOP3.LUT R18, R18, 0x600000, RZ, 0xc0, !PT ;  /* 0x0060000012127812 */ /* 0x000fca00078ec0ff */
[----:B-1----:R-:W-:Y:S01]  /*ac80*/  VIADD R0, R18, UR4 ;  /* 0x0000000412007c36 */ /* 0x002fe20008000000 */
[----:B------:R-:W-:Y:S02]  /*ac90*/  USEL UR4, UR46, UR49, UP0 ;  /* 0x000000312e047287 */ /* 0x000fe40008000000 */
[----:B------:R-:W-:-:S03]  /*aca0*/  UISETP.GT.U32.AND UP0, UPT, UR43, 0x1, UPT ;  /* 0x000000012b00788c */ /* 0x000fc6000bf04070 */
[----:B------:R-:W1:Y:S02]  /*acb0*/  SHFL.IDX PT, R0, R0, RZ, 0x1f ;  /* 0x00001fff00007589 */ /* 0x000e6400000e0000 */
[----:B-1----:R-:W-:-:S04]  /*acc0*/  R2UR UR40, R0 ;  /* 0x00000000002872ca */ /* 0x002fc800000e0000 */
[----:B--2---:R-:W-:Y:S11]  /*acd0*/  BRA.U UP0, `(.L_x_227) ;  /* 0x0000000100047547 */ /* 0x004ff6000b800000 */
[----:B--2---:R-:W-:Y:S05]  /*ace0*/  BPT.TRAP 0x1 ;  /* 0x000000040000795c */ /* 0x004fea0000300000 */
.L_x_227:
[----:B------:R-:W1:Y:S01]  /*acf0*/  S2UR UR38, SR_CgaCtaId ;  /* 0x00000000002679c3 */ /* 0x000e620000008800 */
[----:B------:R-:W-:Y:S01]  /*ad00*/  UISETP.NE.AND UP0, UPT, UR51, URZ, UPT ;  /* 0x000000ff3300728c */ /* 0x000fe2000bf05270 */
[----:B------:R-:W-:Y:S01]  /*ad10*/  IMAD.U32 R3, RZ, RZ, UR4 ;  /* 0x00000004ff037e24 */ /* 0x000fe2000f8e00ff */
[----:B------:R-:W-:Y:S01]  /*ad20*/  UMOV UR5, 0x400 ;  /* 0x0000040000057882 */ /* 0x000fe20000000000 */
[----:B------:R-:W-:Y:S01]  /*ad30*/  SHF.R.U32.HI R2, RZ, 0x5, R2 ;  /* 0x00000005ff027819 */ /* 0x000fe20000011602 */
[----:B------:R-:W-:Y:S01]  /*ad40*/  USEL UR4, URZ, 0x80, UP0 ;  /* 0x00000080ff047887 */ /* 0x000fe20008000000 */
[----:B------:R-:W-:Y:S02]  /*ad50*/  SHF.R.U32.HI R22, RZ, 0x15, R18 ;  /* 0x00000015ff167819 */ /* 0x000fe40000011612 */
[----:B------:R-:W-:Y:S02]  /*ad60*/  SHF.L.U32 R3, R3, 0x1f, RZ ;  /* 0x0000001f03037819 */ /* 0x000fe400000006ff */
[----:B------:R-:W-:-:S02]  /*ad70*/  LOP3.LUT R19, R2, 0x3, RZ, 0xc0, !PT ;  /* 0x0000000302137812 */ /* 0x000fc400078ec0ff */
[----:B------:R-:W-:Y:S02]  /*ad80*/  LOP3.LUT R18, R18, UR4, RZ, 0xfc, !PT ;  /* 0x0000000412127c12 */ /* 0x000fe4000f8efcff */
[----:B------:R-:W-:Y:S01]  /*ad90*/  ISETP.NE.AND P0, PT, R19, R22, PT ;  /* 0x000000161300720c */ /* 0x000fe20003f05270 */
[----:B-1----:R-:W-:-:S04]  /*ada0*/  ULEA UR38, UR38, UR5, 0x18 ;  /* 0x0000000526267291 */ /* 0x002fc8000f8ec0ff */
[----:B------:R-:W-:Y:S02]  /*adb0*/  UIADD3 UR5, UPT, UPT, UR38, 0xe060, URZ ;  /* 0x0000e06026057890 */ /* 0x000fe4000fffe0ff */
[----:B------:R-:W-:-:S09]  /*adc0*/  @UP0 UIADD3 UR5, UPT, UPT, UR38, 0xe050, URZ ;  /* 0x0000e05026050890 */ /* 0x000fd2000fffe0ff */
[----:B------:R-:W1:Y:S02]  /*add0*/  SYNCS.PHASECHK.TRANS64.TRYWAIT P1, [UR5], R3 ;  /* 0x00000003ff0075a7 */ /* 0x000e640008021105 */
[----:B-1----:R-:W-:Y:S05]  /*ade0*/  @!P1 BRA `(.L_x_228) ;  /* 0x0000008400809947 */ /* 0x002fea0003800000 */
.L_x_411:
[----:B------:R-:W-:Y:S05]  /*adf0*/  @!P0 BRA `(.L_x_229) ;  /* 0x0000000000408947 */ /* 0x000fea0003800000 */
[----:B------:R-:W-:Y:S01]  /*ae00*/  MOV R14, 0x8 ;  /* 0x00000008000e7802 */ /* 0x000fe20000000f00 */
[----:B------:R-:W3:Y:S01]  /*ae10*/  LDCU.64 UR6, c[0x4][0xb0] ;  /* 0x01001600ff0677ac */ /* 0x000ee20008000a00 */
[----:B------:R-:W-:Y:S02]  /*ae20*/  HFMA2 R12, -RZ, RZ, 0, 5.9604644775390625e-08 ;  /* 0x00000001ff0c7431 */ /* 0x000fe400000001ff */
[----:B------:R-:W-:Y:S01]  /*ae30*/  IMAD.MOV.U32 R8, RZ, RZ, 0x192 ;  /* 0x00000192ff087424 */ /* 0x000fe200078e00ff */
[----:B------:R-:W4:Y:S01]  /*ae40*/  LDCU.64 UR4, c[0x4][0xb8] ;  /* 0x01001700ff0477ac */ /* 0x000f220008000a00 */
[----:B------:R-:W1:Y:S01]  /*ae50*/  LDC.64 R14, c[0x4][R14] ;  /* 0x010000000e0e7b82 */ /* 0x000e620000000a00 */
[----:B------:R-:W-:Y:S01]  /*ae60*/  IMAD.MOV.U32 R13, RZ, RZ, RZ ;  /* 0x000000ffff0d7224 */ /* 0x000fe200078e00ff */
[----:B------:R-:W5:Y:S01]  /*ae70*/  LDCU.64 UR8, c[0x4][0x10] ;  /* 0x01000200ff0877ac */ /* 0x000f620008000a00 */
[----:B---3--:R-:W-:Y:S01]  /*ae80*/  IMAD.U32 R4, RZ, RZ, UR6 ;  /* 0x00000006ff047e24 */ /* 0x008fe2000f8e00ff */
[----:B------:R-:W-:Y:S01]  /*ae90*/  MOV R5, UR7 ;  /* 0x0000000700057c02 */ /* 0x000fe20008000f00 */
[----:B----4-:R-:W-:Y:S01]  /*aea0*/  IMAD.U32 R6, RZ, RZ, UR4 ;  /* 0x00000004ff067e24 */ /* 0x010fe2000f8e00ff */
[----:B------:R-:W-:Y:S01]  /*aeb0*/  MOV R7, UR5 ;  /* 0x0000000500077c02 */ /* 0x000fe20008000f00 */
[----:B-----5:R-:W-:Y:S01]  /*aec0*/  IMAD.U32 R10, RZ, RZ, UR8 ;  /* 0x00000008ff0a7e24 */ /* 0x020fe2000f8e00ff */
[----:B------:R-:W-:-:S02]  /*aed0*/  MOV R11, UR9 ;  /* 0x00000009000b7c02 */ /* 0x000fc40008000f00 */
[----:B------:R-:W-:-:S07]  /*aee0*/  LEPC R20, `(.L_x_229) ;  /* 0x000000001014794e */ /* 0x000fce0000000000 */
[----:B-12---:R-:W-:Y:S05]  /*aef0*/  CALL.ABS.NOINC R14 ;  /* 0x000000000e007343 */ /* 0x006fea0003c00000 */
.L_x_229:
[C---:B-1----:R-:W-:Y:S01]  /*af00*/  VIADD R0, R18.reuse, 0x20 ;  /* 0x0000002012007836 */ /* 0x042fe20000000000 */
[----:B------:R-:W-:Y:S05]  /*af10*/  WARPSYNC.ALL ;  /* 0x0000000000007948 */ /* 0x000fea0003800000 */
[----:B------:R-:W-:Y:S02]  /*af20*/  SHF.R.U32.HI R0, RZ, 0x15, R0 ;  /* 0x00000015ff007819 */ /* 0x000fe40000011600 */
[----:B------:R-:W-:Y:S02]  /*af30*/  R2UR UR4, R18 ;  /* 0x00000000120472ca */ /* 0x000fe400000e0000 */
[----:B------:R-:W-:-:S11]  /*af40*/  ISETP.NE.AND P0, PT, R19, R0, PT ;  /* 0x000000001300720c */ /* 0x000fd60003f05270 */
[----:B------:R-:W1:Y:S02]  /*af50*/  LDTM.x32 R124, tmem[UR4] ;  /* 0x00000004007c79ee */ /* 0x000e6400082c0000 */
[----:B-1----:R-:W-:Y:S05]  /*af60*/  @!P0 BRA `(.L_x_230) ;  /* 0x0000000000408947 */ /* 0x002fea0003800000 */
[----:B------:R-:W-:Y:S01]  /*af70*/  MOV R14, 0x8 ;  /* 0x00000008000e7802 */ /* 0x000fe20000000f00 */
[----:B------:R-:W1:Y:S01]  /*af80*/  LDCU.64 UR8, c[0x4][0xb0] ;  /* 0x01001600ff0877ac */ /* 0x000e620008000a00 */
[----:B------:R-:W-:Y:S02]  /*af90*/  HFMA2 R12, -RZ, RZ, 0, 5.9604644775390625e-08 ;  /* 0x00000001ff0c7431 */ /* 0x000fe400000001ff */
[----:B------:R-:W-:Y:S01]  /*afa0*/  IMAD.MOV.U32 R8, RZ, RZ, 0x192 ;  /* 0x00000192ff087424 */ /* 0x000fe200078e00ff */
[----:B------:R-:W3:Y:S01]  /*afb0*/  LDCU.64 UR6, c[0x4][0xb8] ;  /* 0x01001700ff0677ac */ /* 0x000ee20008000a00 */
[----:B------:R-:W4:Y:S01]  /*afc0*/  LDC.64 R14, c[0x4][R14] ;  /* 0x010000000e0e7b82 */ /* 0x000f220000000a00 */
[----:B------:R-:W-:Y:S01]  /*afd0*/  IMAD.MOV.U32 R13, RZ, RZ, RZ ;  /* 0x000000ffff0d7224 */ /* 0x000fe200078e00ff */
[----:B------:R-:W5:Y:S01]  /*afe0*/  LDCU.64 UR4, c[0x4][0x10] ;  /* 0x01000200ff0477ac */ /* 0x000f620008000a00 */
[----:B-1----:R-:W-:Y:S01]  /*aff0*/  IMAD.U32 R4, RZ, RZ, UR8 ;  /* 0x00000008ff047e24 */ /* 0x002fe2000f8e00ff */
[----:B------:R-:W-:Y:S01]  /*b000*/  MOV R5, UR9 ;  /* 0x0000000900057c02 */ /* 0x000fe20008000f00 */
[----:B---3--:R-:W-:Y:S01]  /*b010*/  IMAD.U32 R6, RZ, RZ, UR6 ;  /* 0x00000006ff067e24 */ /* 0x008fe2000f8e00ff */
[----:B------:R-:W-:Y:S01]  /*b020*/  MOV R7, UR7 ;  /* 0x0000000700077c02 */ /* 0x000fe20008000f00 */
[----:B-----5:R-:W-:Y:S01]  /*b030*/  IMAD.U32 R10, RZ, RZ, UR4 ;  /* 0x00000004ff0a7e24 */ /* 0x020fe2000f8e00ff */
[----:B------:R-:W-:-:S02]  /*b040*/  MOV R11, UR5 ;  /* 0x00000005000b7c02 */ /* 0x000fc40008000f00 */
[----:B------:R-:W-:-:S07]  /*b050*/  LEPC R20, `(.L_x_230) ;  /* 0x000000001014794e */ /* 0x000fce0000000000 */
[----:B--2-4-:R-:W-:Y:S05]  /*b060*/  CALL.ABS.NOINC R14 ;  /* 0x000000000e007343 */ /* 0x014fea0003c00000 */
.L_x_230:
[C---:B------:R-:W-:Y:S01]  /*b070*/  VIADD R0, R18.reuse, 0x40 ;  /* 0x0000004012007836 */ /* 0x040fe20000000000 */
[----:B------:R-:W-:Y:S05]  /*b080*/  WARPSYNC.ALL ;  /* 0x0000000000007948 */ /* 0x000fea0003800000 */
[----:B------:R-:W-:Y:S02]  /*b090*/  SHF.R.U32.HI R0, RZ, 0x15, R0 ;  /* 0x00000015ff007819 */ /* 0x000fe40000011600 */
[----:B------:R-:W-:Y:S02]  /*b0a0*/  R2UR UR4, R18 ;  /* 0x00000000120472ca */ /* 0x000fe400000e0000 */
[----:B------:R-:W-:-:S11]  /*b0b0*/  ISETP.NE.AND P0, PT, R19, R0, PT ;  /* 0x000000001300720c */ /* 0x000fd60003f05270 */
[----:B------:R-:W1:Y:S02]  /*b0c0*/  LDTM.x32 R92, tmem[UR4+0x20] ;  /* 0x00002004005c79ee */ /* 0x000e6400082c0000 */
        /* <DEDUP_REMOVED lines=17> */
.L_x_231:
        /* <DEDUP_REMOVED lines=23> */
.L_x_232:
[C---:B------:R-:W-:Y:S01]  /*b350*/  FMNMX3 R3, R156.reuse, R124, R128, !PT ;  /* 0x0000007c9c037276 */ /* 0x040fe20007800080 */
[----:B------:R-:W-:Y:S05]  /*b360*/  WARPSYNC.ALL ;  /* 0x0000000000007948 */ /* 0x000fea0003800000 */
[C---:B------:R-:W-:Y:S02]  /*b370*/  FMNMX3 R0, R156.reuse, R125, R129, !PT ;  /* 0x0000007d9c007276 */ /* 0x040fe40007800081 */
[----:B------:R-:W-:Y:S02]  /*b380*/  FMNMX3 R5, R156, R126, R130, !PT ;  /* 0x0000007e9c057276 */ /* 0x000fe40007800082 */
[----:B------:R-:W-:-:S02]  /*b390*/  FMNMX3 R3, R3, R132, R136, !PT ;  /* 0x0000008403037276 */ /* 0x000fc40007800088 */
[----:B------:R-:W-:Y:S02]  /*b3a0*/  FMNMX3 R0, R0, R133, R137, !PT ;  /* 0x0000008500007276 */ /* 0x000fe40007800089 */
[----:B------:R-:W-:Y:S02]  /*b3b0*/  FMNMX3 R6, R156, R127, R131, !PT ;  /* 0x0000007f9c067276 */ /* 0x000fe40007800083 */
[----:B------:R-:W-:Y:S02]  /*b3c0*/  FMNMX3 R5, R5, R134, R138, !PT ;  /* 0x0000008605057276 */ /* 0x000fe4000780008a */
[----:B------:R-:W-:Y:S02]  /*b3d0*/  FMNMX3 R3, R3, R140, R144, !PT ;  /* 0x0000008c03037276 */ /* 0x000fe40007800090 */
[----:B------:R-:W-:Y:S02]  /*b3e0*/  FMNMX3 R0, R0, R141, R145, !PT ;  /* 0x0000008d00007276 */ /* 0x000fe40007800091 */
[----:B------:R-:W-:-:S02]  /*b3f0*/  FMNMX3 R6, R6, R135, R139, !PT ;  /* 0x0000008706067276 */ /* 0x000fc4000780008b */
[----:B------:R-:W-:Y:S02]  /*b400*/  FMNMX3 R5, R5, R142, R146, !PT ;  /* 0x0000008e05057276 */ /* 0x000fe40007800092 */
[----:B------:R-:W-:Y:S02]  /*b410*/  R2UR UR4, R18 ;  /* 0x00000000120472ca */ /* 0x000fe400000e0000 */
[----:B------:R-:W-:Y:S02]  /*b420*/  FMNMX3 R3, R3, R148, R152, !PT ;  /* 0x0000009403037276 */ /* 0x000fe40007800098 */
[----:B------:R-:W-:Y:S02]  /*b430*/  FMNMX3 R0, R0, R149, R153, !PT ;  /* 0x0000009500007276 */ /* 0x000fe40007800099 */
[----:B------:R-:W-:Y:S02]  /*b440*/  FMNMX3 R6, R6, R143, R147, !PT ;  /* 0x0000008f06067276 */ /* 0x000fe40007800093 */
[----:B------:R-:W-:-:S02]  /*b450*/  FMNMX3 R5, R5, R150, R154, !PT ;  /* 0x0000009605057276 */ /* 0x000fc4000780009a */
[----:B------:R-:W-:Y:S02]  /*b460*/  FMNMX3 R3, R3, R92, R96, !PT ;  /* 0x0000005c03037276 */ /* 0x000fe40007800060 */
[----:B------:R-:W-:Y:S01]  /*b470*/  FMNMX3 R0, R0, R93, R97, !PT ;  /* 0x0000005d00007276 */ /* 0x000fe20007800061 */
[----:B------:R-:W1:Y:S01]  /*b480*/  LDTM.x32 R60, tmem[UR4+0x60] ;  /* 0x00006004003c79ee */ /* 0x000e6200082c0000 */
[----:B------:R-:W-:Y:S02]  /*b490*/  FMNMX3 R6, R6, R151, R155, !PT ;  /* 0x0000009706067276 */ /* 0x000fe4000780009b */
[----:B------:R-:W-:Y:S02]  /*b4a0*/  FMNMX3 R5, R5, R94, R98, !PT ;  /* 0x0000005e05057276 */ /* 0x000fe40007800062 */
        /* <DEDUP_REMOVED lines=28> */
[----:B-1----:R-:W-:Y:S02]  /*b670*/  FMNMX3 R3, R3, R60, R64, !PT ;  /* 0x0000003c03037276 */ /* 0x002fe40007800040 */
        /* <DEDUP_REMOVED lines=15> */
[----:B------:R-:W-:Y:S02]  /*b770*/  ISETP.NE.AND P0, PT, R19, R22, PT ;  /* 0x000000161300720c */ /* 0x000fe40003f05270 */
[----:B------:R-:W-:Y:S02]  /*b780*/  FMNMX3 R17, R6, R87, R91, !PT ;  /* 0x0000005706117276 */ /* 0x000fe4000780005b */
[----:B------:R-:W-:-:S04]  /*b790*/  FMNMX3 R0, R4, R3, R0, !PT ;  /* 0x0000000304007276 */ /* 0x000fc80007800000 */
[----:B------:R-:W-:-:S04]  /*b7a0*/  FMNMX R17, R17, R0, !PT ;  /* 0x0000000011117209 */ /* 0x000fc80007800000 */
[----:B------:R-:W-:-:S04]  /*b7b0*/  FSETP.NEU.AND P1, PT, R17, -INF , PT ;  /* 0xff8000001100780b */ /* 0x000fc80003f2d000 */
[----:B------:R-:W-:Y:S01]  /*b7c0*/  FSEL R157, R17, RZ, P1 ;  /* 0x000000ff119d7208 */ /* 0x000fe20000800000 */
[----:B------:R-:W-:Y:S08]  /*b7d0*/  @!P0 BRA `(.L_x_233) ;  /* 0x0000000000408947 */ /* 0x000ff00003800000 */
        /* <DEDUP_REMOVED lines=16> */
.L_x_233:
[----:B------:R-:W-:Y:S05]  /*b8e0*/  WARPSYNC.ALL ;  /* 0x0000000000007948 */ /* 0x000fea0003800000 */
[----:B------:R-:W-:Y:S02]  /*b8f0*/  R2UR UR4, R18 ;  /* 0x00000000120472ca */ /* 0x000fe400000e0000 */
[----:B------:R-:W-:-:S11]  /*b900*/  ISETP.NE.AND P0, PT, RZ, UR44, PT ;  /* 0x0000002cff007c0c */ /* 0x000fd6000bf05270 */
[----:B------:R1:W-:Y:S02]  /*b910*/  STTM.x2 tmem[UR4], R156 ;  /* 0x0000009c000079ed */ /* 0x0003e400080c0004 */
[----:B------:R-:W-:Y:S05]  /*b920*/  @P0 BRA `(.L_x_234) ;  /* 0x0000000000040947 */ /* 0x000fea0003800000 */
[----:B--2---:R-:W-:Y:S05]  /*b930*/  BPT.TRAP 0x1 ;  /* 0x000000040000795c */ /* 0x004fea0000300000 */
.L_x_234:
[----:B------:R-:W-:Y:S01]  /*b940*/  UISETP.NE.AND UP0, UPT, UR51, URZ, UPT ;  /* 0x000000ff3300728c */ /* 0x000fe2000bf05270 */
[----:B------:R-:W-:Y:S01]  /*b950*/  MOV R3, UR50 ;  /* 0x0000003200037c02 */ /* 0x000fe20008000f00 */
[----:B------:R-:W-:Y:S01]  /*b960*/  UIADD3 UR4, UPT, UPT, UR38, 0xe080, URZ ;  /* 0x0000e08026047890 */ /* 0x000fe2000fffe0ff */
[----:B------:R-:W-:Y:S02]  /*b970*/  FSETP.NEU.AND P0, PT, R17, -INF , PT ;  /* 0xff8000001100780b */ /* 0x000fe40003f0d000 */
[----:B------:R-:W-:Y:S02]  /*b980*/  SHF.L.U32 R3, R3, 0x1f, RZ ;  /* 0x0000001f03037819 */ /* 0x000fe400000006ff */
[----:B------:R-:W-:-:S04]  /*b990*/  FSEL R0, R17, RZ, P0 ;  /* 0x000000ff11007208 */ /* 0x000fc80000000000 */
[----:B------:R-:W-:Y:S01]  /*b9a0*/  @UP0 UIADD3 UR4, UPT, UPT, UR38, 0xe070, URZ ;  /* 0x0000e07026040890 */ /* 0x000fe2000fffe0ff */
[----:B--2---:R-:W-:Y:S01]  /*b9b0*/  FMUL R0, R0, -UR37 ;  /* 0x8000002500007c20 */ /* 0x004fe20008400000 */
[----:B------:R-:W-:-:S03]  /*b9c0*/  USEL UR38, UR47, UR48, UP0 ;  /* 0x000000302f267287 */ /* 0x000fc60008000000 */
[--C-:B------:R-:W-:Y:S01]  /*b9d0*/  FFMA2 R18, R124.F32x2.HI_LO, UR37.F32, R0.reuse.F32 ;  /* 0x000000257c127c49 */ /* 0x100fe20009200000 */
[----:B------:R-:W-:Y:S01]  /*b9e0*/  ULOP3.LUT UR38, UR38, 0x1, URZ, 0x3c, !UPT ;  /* 0x0000000126267892 */ /* 0x000fe2000f8e3cff */
[--C-:B------:R-:W-:Y:S02]  /*b9f0*/  FFMA2 R22, R126.F32x2.HI_LO, UR37.F32, R0.reuse.F32 ;  /* 0x000000257e167c49 */ /* 0x100fe40009200000 */
[----:B------:R-:W-:Y:S01]  /*ba00*/  SYNCS.ARRIVE.TRANS64.A1T0 RZ, [UR4], RZ ;  /* 0x000000ffffff79a7 */ /* 0x000fe20008100004 */
[----:B------:R-:W-:Y:S01]  /*ba10*/  FSETP.GEU.AND P4, PT, R18, -126, PT ;  /* 0xc2fc00001200780b */ /* 0x000fe20003f8e000 */
[--C-:B------:R-:W-:Y:S01]  /*ba20*/  FFMA2 R124, R128.F32x2.HI_LO, UR37.F32, R0.reuse.F32 ;  /* 0x00000025807c7c49 */ /* 0x100fe20009200000 */
[----:B------:R-:W-:Y:S01]  /*ba30*/  FSETP.GEU.AND P3, PT, R19, -126, PT ;  /* 0xc2fc00001300780b */ /* 0x000fe20003f6e000 */
[----:B------:R-:W-:Y:S01]  /*ba40*/  FFMA2 R126, R130.F32x2.HI_LO, UR37.F32, R0.F32 ;  /* 0x00000025827e7c49 */ /* 0x000fe20009200000 */
[----:B------:R-:W-:Y:S02]  /*ba50*/  FSETP.GEU.AND P2, PT, R22, -126, PT ;  /* 0xc2fc00001600780b */ /* 0x000fe40003f4e000 */
[----:B------:R-:W-:Y:S01]  /*ba60*/  FSETP.GEU.AND P1, PT, R23, -126, PT ;  /* 0xc2fc00001700780b */ /* 0x000fe20003f2e000 */
[----:B------:R-:W2:Y:S01]  /*ba70*/  SYNCS.PHASECHK.TRANS64.TRYWAIT P5, [UR42], R3 ;  /* 0x00000003ff0075a7 */ /* 0x000ea200080a112a */
[----:B------:R-:W-:-:S02]  /*ba80*/  FSETP.GEU.AND P0, PT, R124, -126, PT ;  /* 0xc2fc00007c00780b */ /* 0x000fc40003f0e000 */
[----:B------:R-:W-:-:S03]  /*ba90*/  FSETP.GEU.AND P6, PT, R125, -126, PT ;  /* 0xc2fc00007d00780b */ /* 0x000fc60003fce000 */
[----:B------:R-:W-:Y:S02]  /*baa0*/  @!P4 FMUL R18, R18, 0.5 ;  /* 0x3f0000001212c820 */ /* 0x000fe40000400000 */
[----:B------:R-:W-:Y:S02]  /*bab0*/  @!P3 FMUL R19, R19, 0.5 ;  /* 0x3f0000001313b820 */ /* 0x000fe40000400000 */
[----:B------:R-:W-:Y:S02]  /*bac0*/  @!P2 FMUL R22, R22, 0.5 ;  /* 0x3f0000001616a820 */ /* 0x000fe40000400000 */
[----:B------:R-:W-:Y:S01]  /*bad0*/  @!P1 FMUL R23, R23, 0.5 ;  /* 0x3f00000017179820 */ /* 0x000fe20000400000 */
[----:B------:R-:W3:Y:S08]  /*bae0*/  MUFU.EX2 R18, R18 ;  /* 0x0000001200127308 */ /* 0x000ef00000000800 */
[----:B------:R-:W4:Y:S08]  /*baf0*/  MUFU.EX2 R19, R19 ;  /* 0x0000001300137308 */ /* 0x000f300000000800 */
[----:B------:R-:W1:Y:S08]  /*bb00*/  MUFU.EX2 R22, R22 ;  /* 0x0000001600167308 */ /* 0x000e700000000800 */
[----:B------:R-:W1:Y:S02]  /*bb10*/  MUFU.EX2 R23, R23 ;  /* 0x0000001700177308 */ /* 0x000e640000000800 */
[----:B-1234-:R-:W-:Y:S05]  /*bb20*/  @!P5 BRA `(.L_x_235) ;  /* 0x000000780048d947 */ /* 0x01efea0003800000 */
.L_x_412:
[----:B------:R-:W-:Y:S01]  /*bb30*/  @!P0 FMUL R124, R124, 0.5 ;  /* 0x3f0000007c7c8820 */ /* 0x000fe20000400000 */
[--C-:B------:R-:W-:Y:S01]  /*bb40*/  FFMA2 R128, R132.F32x2.HI_LO, UR37.F32, R0.reuse.F32 ;  /* 0x0000002584807c49 */ /* 0x100fe20009200000 */
[----:B------:R-:W-:Y:S01]  /*bb50*/  FSETP.GEU.AND P5, PT, R126, -126, PT ;  /* 0xc2fc00007e00780b */ /* 0x000fe20003fae000 */
[----:B------:R-:W-:Y:S01]  /*bb60*/  @!P4 FMUL R18, R18, R18 ;  /* 0x000000121212c220 */ /* 0x000fe20000400000 */
[--C-:B------:R-:W-:Y:S01]  /*bb70*/  FFMA2 R130, R134.F32x2.HI_LO, UR37.F32, R0.reuse.F32 ;  /* 0x0000002586827c49 */ /* 0x100fe20009200000 */
[----:B------:R-:W-:Y:S01]  /*bb80*/  FSETP.GEU.AND P4, PT, R127, -126, PT ;  /* 0xc2fc00007f00780b */ /* 0x000fe20003f8e000 */
[----:B------:R-:W2:Y:S01]  /*bb90*/  MUFU.EX2 R124, R124 ;  /* 0x0000007c007c7308 */ /* 0x000ea20000000800 */
[----:B------:R-:W-:Y:S01]  /*bba0*/  @!P3 FMUL R19, R19, R19 ;  /* 0x000000131313b220 */ /* 0x000fe20000400000 */
[----:B------:R-:W-:Y:S01]  /*bbb0*/  FSETP.GEU.AND P3, PT, R128, -126, PT ;  /* 0xc2fc00008000780b */ /* 0x000fe20003f6e000 */
[----:B------:R-:W-:Y:S01]  /*bbc0*/  @!P2 FMUL R22, R22, R22 ;  /* 0x000000161616a220 */ /* 0x000fe20000400000 */
[----:B------:R-:W-:Y:S01]  /*bbd0*/  @!P1 FMUL R23, R23, R23 ;  /* 0x0000001717179220 */ /* 0x000fe20000400000 */
[----:B------:R-:W-:Y:S01]  /*bbe0*/  FSETP.GEU.AND P2, PT, R129, -126, PT ;  /* 0xc2fc00008100780b */ /* 0x000fe20003f4e000 */
[----:B------:R-:W-:Y:S01]  /*bbf0*/  @!P6 FMUL R125, R125, 0.5 ;  /* 0x3f0000007d7de820 */ /* 0x000fe20000400000 */
[----:B------:R-:W-:Y:S01]  /*bc00*/  FSETP.GEU.AND P1, PT, R130, -126, PT ;  /* 0xc2fc00008200780b */ /* 0x000fe20003f2e000 */
[--C-:B------:R-:W-:Y:S01]  /*bc10*/  FFMA2 R132, R136.F32x2.HI_LO, UR37.F32, R0.reuse.F32 ;  /* 0x0000002588847c49 */ /* 0x100fe20009200000 */
[----:B------:R-:W-:Y:S01]  /*bc20*/  USHF.R.U32.HI UR4, URZ, 0x15, UR40 ;  /* 0x00000015ff047899 */ /* 0x000fe20008011628 */
[----:B------:R-:W-:Y:S01]  /*bc30*/  @!P5 FMUL R126, R126, 0.5 ;  /* 0x3f0000007e7ed820 */ /* 0x000fe20000400000 */
[--C-:B------:R-:W-:Y:S01]  /*bc40*/  FFMA2 R134, R138.F32x2.HI_LO, UR37.F32, R0.reuse.F32 ;  /* 0x000000258a867c49 */ /* 0x100fe20009200000 */
[----:B------:R-:W3:Y:S01]  /*bc50*/  MUFU.EX2 R125, R125 ;  /* 0x0000007d007d7308 */ /* 0x000ee20000000800 */
[----:B------:R-:W-:Y:S01]  /*bc60*/  @!P4 FMUL R127, R127, 0.5 ;  /* 0x3f0000007f7fc820 */ /* 0x000fe20000400000 */
[--C-:B------:R-:W-:Y:S01]  /*bc70*/  FFMA2 R136, R140.F32x2.HI_LO, UR37.F32, R0.reuse.F32 ;  /* 0x000000258c887c49 */ /* 0x100fe20009200000 */
[----:B-1----:R-:W-:Y:S01]  /*bc80*/  MOV R3, UR4 ;  /* 0x0000000400037c02 */ /* 0x002fe20008000f00 */
[----:B------:R-:W-:Y:S01]  /*bc90*/  @!P3 FMUL R128, R128, 0.5 ;  /* 0x3f0000008080b820 */ /* 0x000fe20000400000 */
[----:B--2---:R-:W-:Y:S01]  /*bca0*/  @!P0 FMUL R124, R124, R124 ;  /* 0x0000007c7c7c8220 */ /* 0x004fe20000400000 */
[----:B------:R-:W-:Y:S01]  /*bcb0*/  FSETP.GEU.AND P0, PT, R131, -126, PT ;  /* 0xc2fc00008300780b */ /* 0x000fe20003f0e000 */
[----:B------:R-:W-:Y:S01]  /*bcc0*/  @!P2 FMUL R129, R129, 0.5 ;  /* 0x3f0000008181a820 */ /* 0x000fe20000400000 */
[----:B------:R-:W-:Y:S01]  /*bcd0*/  @!P1 FMUL R130, R130, 0.5 ;  /* 0x3f00000082829820 */ /* 0x000fe20000400000 */
[----:B------:R-:W1:Y:S01]  /*bce0*/  MUFU.EX2 R126, R126 ;  /* 0x0000007e007e7308 */ /* 0x000e620000000800 */
[--C-:B------:R-:W-:Y:S01]  /*bcf0*/  FFMA2 R138, R142.F32x2.HI_LO, UR37.F32, R0.reuse.F32 ;  /* 0x000000258e8a7c49 */ /* 0x100fe20009200000 */
[----:B------:R-:W-:Y:S01]  /*bd00*/  UISETP.NE.AND UP0, UPT, UR51, URZ, UPT ;  /* 0x000000ff3300728c */ /* 0x000fe2000bf05270 */
[--C-:B------:R-:W-:Y:S01]  /*bd10*/  FFMA2 R140, R144.F32x2.HI_LO, UR37.F32, R0.reuse.F32 ;  /* 0x00000025908c7c49 */ /* 0x100fe20009200000 */
[----:B------:R-:W-:Y:S01]  /*bd20*/  ULOP3.LUT UR50, UR50, 0x1, URZ, 0x3c, !UPT ;  /* 0x0000000132327892 */ /* 0x000fe2000f8e3cff */
[--C-:B------:R-:W-:Y:S01]  /*bd30*/  FFMA2 R142, R146.F32x2.HI_LO, UR37.F32, R0.reuse.F32 ;  /* 0x00000025928e7c49 */ /* 0x100fe20009200000 */
[----:B------:R-:W-:Y:S01]  /*bd40*/  USEL UR47, UR38, UR47, UP0 ;  /* 0x0000002f262f7287 */ /* 0x000fe20008000000 */
[--C-:B------:R-:W-:Y:S01]  /*bd50*/  FFMA2 R144, R148.F32x2.HI_LO, UR37.F32, R0.reuse.F32 ;  /* 0x0000002594907c49 */ /* 0x100fe20009200000 */
[----:B------:R-:W2:Y:S01]  /*bd60*/  MUFU.EX2 R127, R127 ;  /* 0x0000007f007f7308 */ /* 0x000ea20000000800 */
[----:B---3--:R-:W-:Y:S01]  /*bd70*/  @!P6 FMUL R125, R125, R125 ;  /* 0x0000007d7d7de220 */ /* 0x008fe20000400000 */
[----:B------:R-:W-:Y:S01]  /*bd80*/  @!P0 FMUL R131, R131, 0.5 ;  /* 0x3f00000083838820 */ /* 0x000fe20000400000 */
[----:B------:R-:W-:Y:S01]  /*bd90*/  FSETP.GEU.AND P6, PT, R132, -126, PT ;  /* 0xc2fc00008400780b */ /* 0x000fe20003fce000 */
[--C-:B------:R-:W-:Y:S01]  /*bda0*/  FFMA2 R146, R150.F32x2.HI_LO, UR37.F32, R0.reuse.F32 ;  /* 0x0000002596927c49 */ /* 0x100fe20009200000 */
[----:B------:R-:W-:Y:S01]  /*bdb0*/  USEL UR48, UR48, UR38, UP0 ;  /* 0x0000002630307287 */ /* 0x000fe20008000000 */
[--C-:B------:R-:W-:Y:S01]  /*bdc0*/  FFMA2 R148, R152.F32x2.HI_LO, UR37.F32, R0.reuse.F32 ;  /* 0x0000002598947c49 */ /* 0x100fe20009200000 */
[----:B------:R-:W-:Y:S01]  /*bdd0*/  SYNCS.ARRIVE.TRANS64.A1T0 RZ, [UR41], RZ ;  /* 0x000000ffffff79a7 */ /* 0x000fe20008100029 */
[----:B------:R-:W3:Y:S01]  /*bde0*/  MUFU.EX2 R128, R128 ;  /* 0x0000008000807308 */ /* 0x000ee20000000800 */
[----:B-1----:R-:W-:Y:S01]  /*bdf0*/  @!P5 FMUL R126, R126, R126 ;  /* 0x0000007e7e7ed220 */ /* 0x002fe20000400000 */
[----:B------:R-:W-:Y:S01]  /*be00*/  FSETP.GEU.AND P5, PT, R133, -126, PT ;  /* 0xc2fc00008500780b */ /* 0x000fe20003fae000 */
[--C-:B------:R-:W-:Y:S01]  /*be10*/  FFMA2 R154, R154.F32x2.HI_LO, UR37.F32, R0.reuse.F32 ;  /* 0x000000259a9a7c49 */ /* 0x100fe20009200000 */
[----:B------:R-:W-:Y:S01]  /*be20*/  F2FP.BF16.F32.PACK_AB R56, R19, R18 ;  /* 0x000000121338723e */ /* 0x000fe200000010ff */
[--C-:B------:R-:W-:Y:S01]  /*be30*/  FFMA2 R8, R92.F32x2.HI_LO, UR37.F32, R0.reuse.F32 ;  /* 0x000000255c087c49 */ /* 0x100fe20009200000 */
[----:B------:R-:W-:Y:S01]  /*be40*/  F2FP.BF16.F32.PACK_AB R57, R23, R22 ;  /* 0x000000161739723e */ /* 0x000fe200000010ff */
[--C-:B------:R-:W-:Y:S01]  /*be50*/  FFMA2 R6, R94.F32x2.HI_LO, UR37.F32, R0.reuse.F32 ;  /* 0x000000255e067c49 */ /* 0x100fe20009200000 */
[----:B------:R-:W1:Y:S01]  /*be60*/  MUFU.EX2 R129, R129 ;  /* 0x0000008100817308 */ /* 0x000e620000000800 */
[----:B--2---:R-:W-:Y:S01]  /*be70*/  @!P4 FMUL R127, R127, R127 ;  /* 0x0000007f7f7fc220 */ /* 0x004fe20000400000 */
[----:B------:R-:W-:Y:S01]  /*be80*/  FSETP.GEU.AND P4, PT, R134, -126, PT ;  /* 0xc2fc00008600780b */ /* 0x000fe20003f8e000 */
[----:B------:R-:W-:Y:S01]  /*be90*/  @!P6 FMUL R132, R132, 0.5 ;  /* 0x3f0000008484e820 */ /* 0x000fe20000400000 */
[--C-:B------:R-:W-:Y:S01]  /*bea0*/  FFMA2 R4, R96.F32x2.HI_LO, UR37.F32, R0.reuse.F32 ;  /* 0x0000002560047c49 */ /* 0x100fe20009200000 */
[----:B------:R-:W-:Y:S01]  /*beb0*/  F2FP.BF16.F32.PACK_AB R58, R125, R124 ;  /* 0x0000007c7d3a723e */ /* 0x000fe200000010ff */
[--C-:B------:R-:W-:Y:S01]  /*bec0*/  FFMA2 R10, R98.F32x2.HI_LO, UR37.F32, R0.reuse.F32 ;  /* 0x00000025620a7c49 */ /* 0x100fe20009200000 */
[----:B------:R-:W-:Y:S01]  /*bed0*/  F2FP.BF16.F32.PACK_AB R59, R127, R126 ;  /* 0x0000007e7f3b723e */ /* 0x000fe200000010ff */
[----:B------:R-:W2:Y:S01]  /*bee0*/  MUFU.EX2 R130, R130 ;  /* 0x0000008200827308 */ /* 0x000ea20000000800 */
[----:B---3--:R-:W-:Y:S01]  /*bef0*/  @!P3 FMUL R128, R128, R128 ;  /* 0x000000808080b220 */ /* 0x008fe20000400000 */
[----:B------:R-:W-:Y:S01]  /*bf00*/  FSETP.GEU.AND P3, PT, R135, -126, PT ;  /* 0xc2fc00008700780b */ /* 0x000fe20003f6e000 */
[----:B------:R-:W-:Y:S01]  /*bf10*/  @!P5 FMUL R133, R133, 0.5 ;  /* 0x3f0000008585d820 */ /* 0x000fe20000400000 */
[----:B------:R-:W-:-:S02]  /*bf20*/  FFMA2 R150, R122.F32x2.HI_LO, UR37.F32, R0.F32 ;  /* 0x000000257a967c49 */ /* 0x000fc40009200000 */
[--C-:B------:R-:W-:Y:S02]  /*bf30*/  FFMA2 R24, R24.F32x2.HI_LO, UR37.F32, R0.reuse.F32 ;  /* 0x0000002518187c49 */ /* 0x100fe40009200000 */
[----:B------:R-:W3:Y:S01]  /*bf40*/  MUFU.EX2 R131, R131 ;  /* 0x0000008300837308 */ /* 0x000ee20000000800 */
[----:B-1----:R-:W-:Y:S01]  /*bf50*/  @!P2 FMUL R129, R129, R129 ;  /* 0x000000818181a220 */ /* 0x002fe20000400000 */
[----:B------:R-:W-:Y:S01]  /*bf60*/  FSETP.GEU.AND P2, PT, R136, -126, PT ;  /* 0xc2fc00008800780b */ /* 0x000fe20003f4e000 */
[----:B------:R-:W-:Y:S01]  /*bf70*/  @!P4 FMUL R134, R134, 0.5 ;  /* 0x3f0000008686c820 */ /* 0x000fe20000400000 */
[--C-:B------:R-:W-:Y:S02]  /*bf80*/  FFMA2 R26, R26.F32x2.HI_LO, UR37.F32, R0.reuse.F32 ;  /* 0x000000251a1a7c49 */ /* 0x100fe40009200000 */
[--C-:B------:R-:W-:Y:S02]  /*bf90*/  FFMA2 R28, R28.F32x2.HI_LO, UR37.F32, R0.reuse.F32 ;  /* 0x000000251c1c7c49 */ /* 0x100fe40009200000 */
[----:B------:R-:W-:Y:S01]  /*bfa0*/  @!P3 FMUL R135, R135, 0.5 ;  /* 0x3f0000008787b820 */ /* 0x000fe20000400000 */
[----:B--2---:R-:W-:Y:S01]  /*bfb0*/  @!P1 FMUL R130, R130, R130 ;  /* 0x0000008282829220 */ /* 0x004fe20000400000 */
[----:B------:R-:W-:Y:S01]  /*bfc0*/  FSETP.GEU.AND P1, PT, R137, -126, PT ;  /* 0xc2fc00008900780b */ /* 0x000fe20003f2e000 */
[----:B------:R-:W1:Y:S01]  /*bfd0*/  MUFU.EX2 R132, R132 ;  /* 0x0000008400847308 */ /* 0x000e620000000800 */
[----:B------:R-:W-:-:S02]  /*bfe0*/  FFMA2 R30, R30.F32x2.HI_LO, UR37.F32, R0.F32 ;  /* 0x000000251e1e7c49 */ /* 0x000fc40009200000 */
[--C-:B------:R-:W-:Y:S02]  /*bff0*/  FFMA2 R32, R32.F32x2.HI_LO, UR37.F32, R0.reuse.F32 ;  /* 0x0000002520207c49 */ /* 0x100fe40009200000 */
[----:B------:R-:W-:Y:S01]  /*c000*/  @!P2 FMUL R136, R136, 0.5 ;  /* 0x3f0000008888a820 */ /* 0x000fe20000400000 */
[----:B---3--:R-:W-:Y:S01]  /*c010*/  @!P0 FMUL R131, R131, R131 ;  /* 0x0000008383838220 */ /* 0x008fe20000400000 */
[----:B------:R-:W-:Y:S01]  /*c020*/  FSETP.GEU.AND P0, PT, R138, -126, PT ;  /* 0xc2fc00008a00780b */ /* 0x000fe20003f0e000 */
[----:B------:R-:W2:Y:S01]  /*c030*/  MUFU.EX2 R133, R133 ;  /* 0x0000008500857308 */ /* 0x000ea20000000800 */
[--C-:B------:R-:W-:Y:S02]  /*c040*/  FFMA2 R34, R34.F32x2.HI_LO, UR37.F32, R0.reuse.F32 ;  /* 0x0000002522227c49 */ /* 0x100fe40009200000 */
[--C-:B------:R-:W-:Y:S02]  /*c050*/  FFMA2 R36, R36.F32x2.HI_LO, UR37.F32, R0.reuse.F32 ;  /* 0x0000002524247c49 */ /* 0x100fe40009200000 */
[----:B------:R-:W-:Y:S01]  /*c060*/  @!P1 FMUL R137, R137, 0.5 ;  /* 0x3f00000089899820 */ /* 0x000fe20000400000 */
[----:B------:R-:W-:-:S02]  /*c070*/  FFMA2 R38, R38.F32x2.HI_LO, UR37.F32, R0.F32 ;  /* 0x0000002526267c49 */ /* 0x000fc40009200000 */
[----:B------:R-:W3:Y:S01]  /*c080*/  MUFU.EX2 R134, R134 ;  /* 0x0000008600867308 */ /* 0x000ee20000000800 */
[----:B-1----:R-:W-:Y:S01]  /*c090*/  @!P6 FMUL R132, R132, R132 ;  /* 0x000000848484e220 */ /* 0x002fe20000400000 */
[----:B------:R-:W-:Y:S01]  /*c0a0*/  FSETP.GEU.AND P6, PT, R139, -126, PT ;  /* 0xc2fc00008b00780b */ /* 0x000fe20003fce000 */
[--C-:B------:R-:W-:Y:S02]  /*c0b0*/  FFMA2 R40, R40.F32x2.HI_LO, UR37.F32, R0.reuse.F32 ;  /* 0x0000002528287c49 */ /* 0x100fe40009200000 */
[----:B------:R-:W-:Y:S01]  /*c0c0*/  @!P0 FMUL R138, R138, 0.5 ;  /* 0x3f0000008a8a8820 */ /* 0x000fe20000400000 */
[--C-:B------:R-:W-:Y:S02]  /*c0d0*/  FFMA2 R42, R42.F32x2.HI_LO, UR37.F32, R0.reuse.F32 ;  /* 0x000000252a2a7c49 */ /* 0x100fe40009200000 */
[----:B------:R-:W1:Y:S01]  /*c0e0*/  MUFU.EX2 R135, R135 ;  /* 0x0000008700877308 */ /* 0x000e620000000800 */
[----:B--2---:R-:W-:Y:S01]  /*c0f0*/  @!P5 FMUL R133, R133, R133 ;  /* 0x000000858585d220 */ /* 0x004fe20000400000 */
[----:B------:R-:W-:Y:S01]  /*c100*/  FSETP.GEU.AND P5, PT, R140, -126, PT ;  /* 0xc2fc00008c00780b */ /* 0x000fe20003fae000 */
[----:B------:R-:W-:-:S02]  /*c110*/  FFMA2 R44, R44.F32x2.HI_LO, UR37.F32, R0.F32 ;  /* 0x000000252c2c7c49 */ /* 0x000fc40009200000 */
[--C-:B------:R-:W-:Y:S02]  /*c120*/  FFMA2 R46, R46.F32x2.HI_LO, UR37.F32, R0.reuse.F32 ;  /* 0x000000252e2e7c49 */ /* 0x100fe40009200000 */
[----:B------:R-:W-:Y:S01]  /*c130*/  @!P6 FMUL R139, R139, 0.5 ;  /* 0x3f0000008b8be820 */ /* 0x000fe20000400000 */
[----:B------:R-:W2:Y:S01]  /*c140*/  MUFU.EX2 R136, R136 ;  /* 0x0000008800887308 */ /* 0x000ea20000000800 */
[----:B---3--:R-:W-:Y:S01]  /*c150*/  @!P4 FMUL R134, R134, R134 ;  /* 0x000000868686c220 */ /* 0x008fe20000400000 */
[----:B------:R-:W-:Y:S01]  /*c160*/  FSETP.GEU.AND P4, PT, R141, -126, PT ;  /* 0xc2fc00008d00780b */ /* 0x000fe20003f8e000 */
[--C-:B------:R-:W-:Y:S02]  /*c170*/  FFMA2 R48, R48.F32x2.HI_LO, UR37.F32, R0.reuse.F32 ;  /* 0x0000002530307c49 */ /* 0x100fe40009200000 */
[--C-:B------:R-:W-:Y:S02]  /*c180*/  FFMA2 R50, R50.F32x2.HI_LO, UR37.F32, R0.reuse.F32 ;  /* 0x0000002532327c49 */ /* 0x100fe40009200000 */
[----:B------:R-:W-:Y:S01]  /*c190*/  @!P5 FMUL R140, R140, 0.5 ;  /* 0x3f0000008c8cd820 */ /* 0x000fe20000400000 */
[----:B------:R-:W3:Y:S01]  /*c1a0*/  MUFU.EX2 R137, R137 ;  /* 0x0000008900897308 */ /* 0x000ee20000000800 */
[----:B-1----:R-:W-:Y:S01]  /*c1b0*/  @!P3 FMUL R135, R135, R135 ;  /* 0x000000878787b220 */ /* 0x002fe20000400000 */
[----:B------:R-:W-:Y:S01]  /*c1c0*/  FSETP.GEU.AND P3, PT, R142, -126, PT ;  /* 0xc2fc00008e00780b */ /* 0x000fe20003f6e000 */
[----:B------:R-:W-:-:S02]  /*c1d0*/  FFMA2 R52, R52.F32x2.HI_LO, UR37.F32, R0.F32 ;  /* 0x0000002534347c49 */ /* 0x000fc40009200000 */
[--C-:B------:R-:W-:Y:S02]  /*c1e0*/  FFMA2 R54, R54.F32x2.HI_LO, UR37.F32, R0.reuse.F32 ;  /* 0x0000002536367c49 */ /* 0x100fe40009200000 */
[----:B------:R-:W-:Y:S01]  /*c1f0*/  @!P4 FMUL R141, R141, 0.5 ;  /* 0x3f0000008d8dc820 */ /* 0x000fe20000400000 */
[----:B------:R-:W1:Y:S01]  /*c200*/  MUFU.EX2 R138, R138 ;  /* 0x0000008a008a7308 */ /* 0x000e620000000800 */
[----:B--2---:R-:W-:Y:S01]  /*c210*/  @!P2 FMUL R136, R136, R136 ;  /* 0x000000888888a220 */ /* 0x004fe20000400000 */
[----:B------:R-:W-:Y:S01]  /*c220*/  FSETP.GEU.AND P2, PT, R143, -126, PT ;  /* 0xc2fc00008f00780b */ /* 0x000fe20003f4e000 */
[--C-:B------:R-:W-:Y:S02]  /*c230*/  FFMA2 R60, R60.F32x2.HI_LO, UR37.F32, R0.reuse.F32 ;  /* 0x000000253c3c7c49 */ /* 0x100fe40009200000 */
[--C-:B------:R-:W-:Y:S02]  /*c240*/  FFMA2 R62, R62.F32x2.HI_LO, UR37.F32, R0.reuse.F32 ;  /* 0x000000253e3e7c49 */ /* 0x100fe40009200000 */
[----:B------:R-:W-:Y:S01]  /*c250*/  @!P3 FMUL R142, R142, 0.5 ;  /* 0x3f0000008e8eb820 */ /* 0x000fe20000400000 */
[----:B------:R-:W2:Y:S01]  /*c260*/  MUFU.EX2 R139, R139 ;  /* 0x0000008b008b7308 */ /* 0x000ea20000000800 */
[----:B---3--:R-:W-:Y:S01]  /*c270*/  @!P1 FMUL R137, R137, R137 ;  /* 0x0000008989899220 */ /* 0x008fe20000400000 */
[----:B------:R-:W-:Y:S01]  /*c280*/  FSETP.GEU.AND P1, PT, R144, -126, PT ;  /* 0xc2fc00009000780b */ /* 0x000fe20003f2e000 */
[----:B------:R-:W-:-:S02]  /*c290*/  FFMA2 R64, R64.F32x2.HI_LO, UR37.F32, R0.F32 ;  /* 0x0000002540407c49 */ /* 0x000fc40009200000 */
[--C-:B------:R-:W-:Y:S02]  /*c2a0*/  FFMA2 R66, R66.F32x2.HI_LO, UR37.F32, R0.reuse.F32 ;  /* 0x0000002542427c49 */ /* 0x100fe40009200000 */
[----:B------:R-:W-:Y:S01]  /*c2b0*/  @!P2 FMUL R143, R143, 0.5 ;  /* 0x3f0000008f8fa820 */ /* 0x000fe20000400000 */
[----:B------:R-:W3:Y:S01]  /*c2c0*/  MUFU.EX2 R140, R140 ;  /* 0x0000008c008c7308 */ /* 0x000ee20000000800 */
[----:B-1----:R-:W-:Y:S01]  /*c2d0*/  @!P0 FMUL R138, R138, R138 ;  /* 0x0000008a8a8a8220 */ /* 0x002fe20000400000 */
[----:B------:R-:W-:Y:S01]  /*c2e0*/  FSETP.GEU.AND P0, PT, R145, -126, PT ;  /* 0xc2fc00009100780b */ /* 0x000fe20003f0e000 */
[--C-:B------:R-:W-:Y:S02]  /*c2f0*/  FFMA2 R68, R68.F32x2.HI_LO, UR37.F32, R0.reuse.F32 ;  /* 0x0000002544447c49 */ /* 0x100fe40009200000 */
[--C-:B------:R-:W-:Y:S02]  /*c300*/  FFMA2 R70, R70.F32x2.HI_LO, UR37.F32, R0.reuse.F32 ;  /* 0x0000002546467c49 */ /* 0x100fe40009200000 */
[----:B------:R-:W-:Y:S01]  /*c310*/  @!P1 FMUL R144, R144, 0.5 ;  /* 0x3f00000090909820 */ /* 0x000fe20000400000 */
        /* <DEDUP_REMOVED lines=22> */
[----:B------:R-:W-:Y:S02]  /*c480*/  FFMA2 R86, R86.F32x2.HI_LO, UR37.F32, R0.F32 ;  /* 0x0000002556567c49 */ /* 0x000fe40009200000 */
[----:B------:R-:W-:Y:S01]  /*c490*/  @!P4 FMUL R148, R148, 0.5 ;  /* 0x3f0000009494c820 */ /* 0x000fe20000400000 */
[----:B------:R-:W2:Y:S01]  /*c4a0*/  MUFU.EX2 R145, R145 ;  /* 0x0000009100917308 */ /* 0x000ea20000000800 */
[----:B---3--:R-:W-:Y:S01]  /*c4b0*/  @!P2 FMUL R143, R143, R143 ;  /* 0x0000008f8f8fa220 */ /* 0x008fe20000400000 */
[----:B------:R-:W-:-:S05]  /*c4c0*/  FSETP.GEU.AND P2, PT, R154, -126, PT ;  /* 0xc2fc00009a00780b */ /* 0x000fca0003f4e000 */
[----:B------:R-:W-:Y:S01]  /*c4d0*/  @!P3 FMUL R149, R149, 0.5 ;  /* 0x3f0000009595b820 */ /* 0x000fe20000400000 */
[----:B------:R-:W3:Y:S01]  /*c4e0*/  MUFU.EX2 R146, R146 ;  /* 0x0000009200927308 */ /* 0x000ee20000000800 */
[----:B-1----:R-:W-:Y:S01]  /*c4f0*/  @!P1 FMUL R144, R144, R144 ;  /* 0x0000009090909220 */ /* 0x002fe20000400000 */
[----:B------:R-:W-:-:S05]  /*c500*/  FSETP.GEU.AND P1, PT, R155, -126, PT ;  /* 0xc2fc00009b00780b */ /* 0x000fca0003f2e000 */
[----:B------:R-:W-:Y:S01]  /*c510*/  @!P2 FMUL R154, R154, 0.5 ;  /* 0x3f0000009a9aa820 */ /* 0x000fe20000400000 */
[----:B------:R-:W1:Y:S01]  /*c520*/  MUFU.EX2 R147, R147 ;  /* 0x0000009300937308 */ /* 0x000e620000000800 */
[----:B--2---:R-:W-:Y:S01]  /*c530*/  @!P0 FMUL R145, R145, R145 ;  /* 0x0000009191918220 */ /* 0x004fe20000400000 */
[----:B------:R-:W-:-:S05]  /*c540*/  FSETP.GEU.AND P0, PT, R8, -126, PT ;  /* 0xc2fc00000800780b */ /* 0x000fca0003f0e000 */
        /* <DEDUP_REMOVED lines=21> */
[----:B------:R1:W4:Y:S01]  /*c6a0*/  MUFU.EX2 R95, R9 ;  /* 0x00000009005f7308 */ /* 0x0003220000000800 */
[----:B--2---:R-:W-:Y:S01]  /*c6b0*/  @!P1 FMUL R93, R93, R93 ;  /* 0x0000005d5d5d9220 */ /* 0x004fe20000400000 */
[----:B------:R-:W-:-:S05]  /*c6c0*/  FSETP.GEU.AND P1, PT, R10, -126, PT ;  /* 0xc2fc00000a00780b */ /* 0x000fca0003f2e000 */
[----:B------:R-:W-:Y:S01]  /*c6d0*/  @!P2 FMUL R5, R5, 0.5 ;  /* 0x3f0000000505a820 */ /* 0x000fe20000400000 */
[----:B------:R-:W2:Y:S01]  /*c6e0*/  MUFU.EX2 R96, R6 ;  /* 0x0000000600607308 */ /* 0x000ea20000000800 */
[----:B---3--:R-:W-:Y:S01]  /*c6f0*/  @!P0 FMUL R94, R94, R94 ;  /* 0x0000005e5e5e8220 */ /* 0x008fe20000400000 */
[----:B------:R-:W-:-:S05]  /*c700*/  FSETP.GEU.AND P0, PT, R11, -126, PT ;  /* 0xc2fc00000b00780b */ /* 0x000fca0003f0e000 */
[----:B------:R-:W-:Y:S01]  /*c710*/  @!P1 FMUL R10, R10, 0.5 ;  /* 0x3f0000000a0a9820 */ /* 0x000fe20000400000 */
[----:B------:R3:W5:Y:S01]  /*c720*/  MUFU.EX2 R97, R7 ;  /* 0x0000000700617308 */ /* 0x0007620000000800 */
[----:B-1----:R-:W-:Y:S02]  /*c730*/  FFMA2 R8, R100.F32x2.HI_LO, UR37.F32, R0.F32 ;  /* 0x0000002564087c49 */ /* 0x002fe40009200000 */
[----:B----4-:R-:W-:-:S03]  /*c740*/  @!P6 FMUL R95, R95, R95 ;  /* 0x0000005f5f5fe220 */ /* 0x010fc60000400000 */
[----:B------:R-:W-:Y:S01]  /*c750*/  FSETP.GEU.AND P6, PT, R8, -126, PT ;  /* 0xc2fc00000800780b */ /* 0x000fe20003fce000 */
[----:B------:R-:W-:Y:S01]  /*c760*/  @!P0 FMUL R11, R11, 0.5 ;  /* 0x3f0000000b0b8820 */ /* 0x000fe20000400000 */
[----:B------:R-:W1:Y:S01]  /*c770*/  MUFU.EX2 R98, R4 ;  /* 0x0000000400627308 */ /* 0x000e620000000800 */
[----:B--2---:R-:W-:Y:S01]  /*c780*/  @!P5 FMUL R96, R96, R96 ;  /* 0x000000606060d220 */ /* 0x004fe20000400000 */
[----:B------:R-:W-:-:S06]  /*c790*/  FSETP.GEU.AND P5, PT, R9, -126, PT ;  /* 0xc2fc00000900780b */ /* 0x000fcc0003fae000 */
[----:B------:R2:W4:Y:S01]  /*c7a0*/  MUFU.EX2 R99, R5 ;  /* 0x0000000500637308 */ /* 0x0005220000000800 */
[----:B---3--:R-:W-:Y:S02]  /*c7b0*/  FFMA2 R6, R102.F32x2.HI_LO, UR37.F32, R0.F32 ;  /* 0x0000002566067c49 */ /* 0x008fe40009200000 */
[----:B-----5:R-:W-:Y:S01]  /*c7c0*/  @!P4 FMUL R97, R97, R97 ;  /* 0x000000616161c220 */ /* 0x020fe20000400000 */
[----:B------:R-:W-:Y:S02]  /*c7d0*/  @!P6 FMUL R8, R8, 0.5 ;  /* 0x3f0000000808e820 */ /* 0x000fe40000400000 */
[----:B------:R-:W-:Y:S01]  /*c7e0*/  FSETP.GEU.AND P4, PT, R6, -126, PT ;  /* 0xc2fc00000600780b */ /* 0x000fe20003f8e000 */
[----:B------:R-:W-:Y:S01]  /*c7f0*/  @!P5 FMUL R9, R9, 0.5 ;  /* 0x3f0000000909d820 */ /* 0x000fe20000400000 */
[----:B------:R-:W3:Y:S01]  /*c800*/  MUFU.EX2 R100, R10 ;  /* 0x0000000a00647308 */ /* 0x000ee20000000800 */
[----:B-1----:R-:W-:Y:S01]  /*c810*/  @!P3 FMUL R98, R98, R98 ;  /* 0x000000626262b220 */ /* 0x002fe20000400000 */
[----:B------:R-:W-:-:S06]  /*c820*/  FSETP.GEU.AND P3, PT, R7, -126, PT ;  /* 0xc2fc00000700780b */ /* 0x000fcc0003f6e000 */
[----:B------:R1:W5:Y:S01]  /*c830*/  MUFU.EX2 R101, R11 ;  /* 0x0000000b00657308 */ /* 0x0003620000000800 */
[----:B--2---:R-:W-:Y:S02]  /*c840*/  FFMA2 R4, R104.F32x2.HI_LO, UR37.F32, R0.F32 ;  /* 0x0000002568047c49 */ /* 0x004fe40009200000 */
[----:B----4-:R-:W-:Y:S01]  /*c850*/  @!P2 FMUL R99, R99, R99 ;  /* 0x000000636363a220 */ /* 0x010fe20000400000 */
[----:B------:R-:W-:Y:S02]  /*c860*/  @!P4 FMUL R6, R6, 0.5 ;  /* 0x3f0000000606c820 */ /* 0x000fe40000400000 */
[----:B------:R-:W-:Y:S01]  /*c870*/  FSETP.GEU.AND P2, PT, R4, -126, PT ;  /* 0xc2fc00000400780b */ /* 0x000fe20003f4e000 */
[----:B------:R-:W-:Y:S01]  /*c880*/  @!P3 FMUL R7, R7, 0.5 ;  /* 0x3f0000000707b820 */ /* 0x000fe20000400000 */
[----:B------:R-:W2:Y:S01]  /*c890*/  MUFU.EX2 R102, R8 ;  /* 0x0000000800667308 */ /* 0x000ea20000000800 */
[----:B---3--:R-:W-:Y:S01]  /*c8a0*/  @!P1 FMUL R100, R100, R100 ;  /* 0x0000006464649220 */ /* 0x008fe20000400000 */
[----:B------:R-:W-:-:S06]  /*c8b0*/  FSETP.GEU.AND P1, PT, R5, -126, PT ;  /* 0xc2fc00000500780b */ /* 0x000fcc0003f2e000 */
[----:B------:R3:W4:Y:S01]  /*c8c0*/  MUFU.EX2 R103, R9 ;  /* 0x0000000900677308 */ /* 0x0007220000000800 */
[----:B-1----:R-:W-:Y:S02]  /*c8d0*/  FFMA2 R10, R106.F32x2.HI_LO, UR37.F32, R0.F32 ;  /* 0x000000256a0a7c49 */ /* 0x002fe40009200000 */
[----:B-----5:R-:W-:Y:S01]  /*c8e0*/  @!P0 FMUL R101, R101, R101 ;  /* 0x0000006565658220 */ /* 0x020fe20000400000 */
[----:B------:R-:W-:Y:S02]  /*c8f0*/  @!P2 FMUL R4, R4, 0.5 ;  /* 0x3f0000000404a820 */ /* 0x000fe40000400000 */
[----:B------:R-:W-:Y:S01]  /*c900*/  FSETP.GEU.AND P0, PT, R10, -126, PT ;  /* 0xc2fc00000a00780b */ /* 0x000fe20003f0e000 */
[----:B------:R-:W-:Y:S01]  /*c910*/  @!P1 FMUL R5, R5, 0.5 ;  /* 0x3f00000005059820 */ /* 0x000fe20000400000 */
[----:B------:R-:W1:Y:S01]  /*c920*/  MUFU.EX2 R104, R6 ;  /* 0x0000000600687308 */ /* 0x000e620000000800 */
[----:B--2---:R-:W-:Y:S01]  /*c930*/  @!P6 FMUL R102, R102, R102 ;  /* 0x000000666666e220 */ /* 0x004fe20000400000 */
[----:B------:R-:W-:-:S06]  /*c940*/  FSETP.GEU.AND P6, PT, R11, -126, PT ;  /* 0xc2fc00000b00780b */ /* 0x000fcc0003fce000 */
[----:B------:R2:W5:Y:S01]  /*c950*/  MUFU.EX2 R105, R7 ;  /* 0x0000000700697308 */ /* 0x0005620000000800 */
[----:B---3--:R-:W-:Y:S02]  /*c960*/  FFMA2 R8, R108.F32x2.HI_LO, UR37.F32, R0.F32 ;  /* 0x000000256c087c49 */ /* 0x008fe40009200000 */
[----:B------:R-:W-:Y:S01]  /*c970*/  @!P0 FMUL R10, R10, 0.5 ;  /* 0x3f0000000a0a8820 */ /* 0x000fe20000400000 */
[----:B----4-:R-:W-:Y:S02]  /*c980*/  @!P5 FMUL R103, R103, R103 ;  /* 0x000000676767d220 */ /* 0x010fe40000400000 */
[----:B------:R-:W-:Y:S01]  /*c990*/  FSETP.GEU.AND P5, PT, R8, -126, PT ;  /* 0xc2fc00000800780b */ /* 0x000fe20003fae000 */
[----:B------:R-:W-:Y:S01]  /*c9a0*/  @!P6 FMUL R11, R11, 0.5 ;  /* 0x3f0000000b0be820 */ /* 0x000fe20000400000 */
[----:B------:R-:W3:Y:S01]  /*c9b0*/  MUFU.EX2 R106, R4 ;  /* 0x00000004006a7308 */ /* 0x000ee20000000800 */
[----:B-1----:R-:W-:Y:S01]  /*c9c0*/  @!P4 FMUL R104, R104, R104 ;  /* 0x000000686868c220 */ /* 0x002fe20000400000 */
[----:B------:R-:W-:-:S06]  /*c9d0*/  FSETP.GEU.AND P4, PT, R9, -126, PT ;  /* 0xc2fc00000900780b */ /* 0x000fcc0003f8e000 */
[----:B------:R1:W4:Y:S01]  /*c9e0*/  MUFU.EX2 R107, R5 ;  /* 0x00000005006b7308 */ /* 0x0003220000000800 */
[----:B--2---:R-:W-:Y:S02]  /*c9f0*/  FFMA2 R6, R110.F32x2.HI_LO, UR37.F32, R0.F32 ;  /* 0x000000256e067c49 */ /* 0x004fe40009200000 */
[----:B-----5:R-:W-:Y:S01]  /*ca00*/  @!P3 FMUL R105, R105, R105 ;  /* 0x000000696969b220 */ /* 0x020fe20000400000 */
[----:B------:R-:W-:Y:S02]  /*ca10*/  @!P5 FMUL R8, R8, 0.5 ;  /* 0x3f0000000808d820 */ /* 0x000fe40000400000 */
[----:B------:R-:W-:Y:S01]  /*ca20*/  FSETP.GEU.AND P3, PT, R6, -126, PT ;  /* 0xc2fc00000600780b */ /* 0x000fe20003f6e000 */
[----:B------:R-:W-:Y:S01]  /*ca30*/  @!P4 FMUL R9, R9, 0.5 ;  /* 0x3f0000000909c820 */ /* 0x000fe20000400000 */
[----:B------:R-:W2:Y:S01]  /*ca40*/  MUFU.EX2 R108, R10 ;  /* 0x0000000a006c7308 */ /* 0x000ea20000000800 */
[----:B---3--:R-:W-:Y:S01]  /*ca50*/  @!P2 FMUL R106, R106, R106 ;  /* 0x0000006a6a6aa220 */ /* 0x008fe20000400000 */
[----:B------:R-:W-:-:S06]  /*ca60*/  FSETP.GEU.AND P2, PT, R7, -126, PT ;  /* 0xc2fc00000700780b */ /* 0x000fcc0003f4e000 */
[----:B------:R3:W5:Y:S01]  /*ca70*/  MUFU.EX2 R109, R11 ;  /* 0x0000000b006d7308 */ /* 0x0007620000000800 */
[----:B-1----:R-:W-:Y:S02]  /*ca80*/  FFMA2 R4, R112.F32x2.HI_LO, UR37.F32, R0.F32 ;  /* 0x0000002570047c49 */ /* 0x002fe40009200000 */
[----:B----4-:R-:W-:Y:S01]  /*ca90*/  @!P1 FMUL R107, R107, R107 ;  /* 0x0000006b6b6b9220 */ /* 0x010fe20000400000 */
[----:B------:R-:W-:Y:S02]  /*caa0*/  @!P3 FMUL R6, R6, 0.5 ;  /* 0x3f0000000606b820 */ /* 0x000fe40000400000 */
[----:B------:R-:W-:Y:S01]  /*cab0*/  FSETP.GEU.AND P1, PT, R4, -126, PT ;  /* 0xc2fc00000400780b */ /* 0x000fe20003f2e000 */
[----:B------:R-:W-:Y:S01]  /*cac0*/  @!P2 FMUL R7, R7, 0.5 ;  /* 0x3f0000000707a820 */ /* 0x000fe20000400000 */
[----:B------:R-:W1:Y:S01]  /*cad0*/  MUFU.EX2 R110, R8 ;  /* 0x00000008006e7308 */ /* 0x000e620000000800 */
[----:B--2---:R-:W-:Y:S01]  /*cae0*/  @!P0 FMUL R108, R108, R108 ;  /* 0x0000006c6c6c8220 */ /* 0x004fe20000400000 */
[----:B------:R-:W-:-:S06]  /*caf0*/  FSETP.GEU.AND P0, PT, R5, -126, PT ;  /* 0xc2fc00000500780b */ /* 0x000fcc0003f0e000 */
[----:B------:R2:W4:Y:S01]  /*cb00*/  MUFU.EX2 R111, R9 ;  /* 0x00000009006f7308 */ /* 0x0005220000000800 */
[----:B---3--:R-:W-:Y:S02]  /*cb10*/  FFMA2 R10, R114.F32x2.HI_LO, UR37.F32, R0.F32 ;  /* 0x00000025720a7c49 */ /* 0x008fe40009200000 */
[----:B------:R-:W-:Y:S01]  /*cb20*/  @!P1 FMUL R4, R4, 0.5 ;  /* 0x3f00000004049820 */ /* 0x000fe20000400000 */
[----:B-----5:R-:W-:Y:S02]  /*cb30*/  @!P6 FMUL R109, R109, R109 ;  /* 0x0000006d6d6de220 */ /* 0x020fe40000400000 */
        /* <DEDUP_REMOVED lines=23> */
[----:B------:R-:W2:Y:S01]  /*ccb0*/  MUFU.EX2 R118, R8 ;  /* 0x0000000800767308 */ /* 0x000ea20000000800 */
[----:B---3--:R-:W-:Y:S02]  /*ccc0*/  FFMA2 R4, R120.F32x2.HI_LO, UR37.F32, R0.F32 ;  /* 0x0000002578047c49 */ /* 0x008fe40009200000 */
[----:B----4-:R-:W-:Y:S01]  /*ccd0*/  @!P0 FMUL R115, R115, R115 ;  /* 0x0000007373738220 */ /* 0x010fe20000400000 */
[----:B------:R-:W-:Y:S02]  /*cce0*/  @!P2 FMUL R6, R6, 0.5 ;  /* 0x3f0000000606a820 */ /* 0x000fe40000400000 */
[----:B------:R-:W-:Y:S01]  /*ccf0*/  FSETP.GEU.AND P0, PT, R4, -126, PT ;  /* 0xc2fc00000400780b */ /* 0x000fe20003f0e000 */
[----:B------:R-:W-:Y:S01]  /*cd00*/  @!P1 FMUL R7, R7, 0.5 ;  /* 0x3f00000007079820 */ /* 0x000fe20000400000 */
[----:B------:R-:W3:Y:S01]  /*cd10*/  MUFU.EX2 R116, R10 ;  /* 0x0000000a00747308 */ /* 0x000ee20000000800 */
[----:B-1----:R-:W-:Y:S01]  /*cd20*/  @!P5 FMUL R117, R117, R117 ;  /* 0x000000757575d220 */ /* 0x002fe20000400000 */
[----:B------:R-:W-:-:S06]  /*cd30*/  FSETP.GEU.AND P5, PT, R150, -126, PT ;  /* 0xc2fc00009600780b */ /* 0x000fcc0003fae000 */
[----:B------:R-:W1:Y:S01]  /*cd40*/  MUFU.EX2 R119, R9 ;  /* 0x0000000900777308 */ /* 0x000e620000000800 */
[----:B--2---:R-:W-:Y:S01]  /*cd50*/  @!P4 FMUL R118, R118, R118 ;  /* 0x000000767676c220 */ /* 0x004fe20000400000 */
[----:B------:R-:W-:Y:S01]  /*cd60*/  FSETP.GEU.AND P4, PT, R151, -126, PT ;  /* 0xc2fc00009700780b */ /* 0x000fe20003f8e000 */
[----:B------:R-:W-:-:S04]  /*cd70*/  @!P0 FMUL R4, R4, 0.5 ;  /* 0x3f00000004048820 */ /* 0x000fc80000400000 */
        /* <DEDUP_REMOVED lines=39> */
[----:B------:R-:W-:-:S04]  /*cff0*/  FSETP.GEU.AND P2, PT, R32, -126, PT ;  /* 0xc2fc00002000780b */ /* 0x000fc80003f4e000 */
[----:B------:R-:W-:Y:S01]  /*d000*/  F2FP.BF16.F32.PACK_AB R24, R153, R152 ;  /* 0x000000989918723e */ /* 0x000fe200000010ff */
[----:B------:R-:W-:Y:S01]  /*d010*/  @!P3 FMUL R31, R31, 0.5 ;  /* 0x3f0000001f1fb820 */ /* 0x000fe20000400000 */
[----:B------:R-:W3:Y:S01]  /*d020*/  MUFU.EX2 R158, R28 ;  /* 0x0000001c009e7308 */ /* 0x000ee20000000800 */
[----:B-1----:R-:W-:Y:S01]  /*d030*/  @!P1 FMUL R154, R154, R154 ;  /* 0x0000009a9a9a9220 */ /* 0x002fe20000400000 */
[----:B------:R-:W-:-:S05]  /*d040*/  FSETP.GEU.AND P1, PT, R33, -126, PT ;  /* 0xc2fc00002100780b */ /* 0x000fca0003f2e000 */
[----:B------:R-:W-:Y:S01]  /*d050*/  @!P2 FMUL R32, R32, 0.5 ;  /* 0x3f0000002020a820 */ /* 0x000fe20000400000 */
[----:B------:R-:W1:Y:S01]  /*d060*/  MUFU.EX2 R159, R29 ;  /* 0x0000001d009f7308 */ /* 0x000e620000000800 */
[----:B--2---:R-:W-:Y:S01]  /*d070*/  @!P0 FMUL R155, R155, R155 ;  /* 0x0000009b9b9b8220 */ /* 0x004fe20000400000 */
[----:B------:R-:W-:-:S04]  /*d080*/  FSETP.GEU.AND P0, PT, R34, -126, PT ;  /* 0xc2fc00002200780b */ /* 0x000fc80003f0e000 */
[----:B------:R-:W-:Y:S01]  /*d090*/  F2FP.BF16.F32.PACK_AB R25, R155, R154 ;  /* 0x0000009a9b19723e */ /* 0x000fe200000010ff */
[----:B------:R-:W-:Y:S01]  /*d0a0*/  @!P1 FMUL R33, R33, 0.5 ;  /* 0x3f00000021219820 */ /* 0x000fe20000400000 */
[----:B------:R-:W2:Y:S01]  /*d0b0*/  MUFU.EX2 R160, R30 ;  /* 0x0000001e00a07308 */ /* 0x000ea20000000800 */
[----:B---3--:R-:W-:Y:S01]  /*d0c0*/  @!P6 FMUL R158, R158, R158 ;  /* 0x0000009e9e9ee220 */ /* 0x008fe20000400000 */
[----:B------:R-:W-:-:S05]  /*d0d0*/  FSETP.GEU.AND P6, PT, R35, -126, PT ;  /* 0xc2fc00002300780b */ /* 0x000fca0003fce000 */
[----:B------:R-:W-:Y:S01]  /*d0e0*/  @!P0 FMUL R34, R34, 0.5 ;  /* 0x3f00000022228820 */ /* 0x000fe20000400000 */
[----:B------:R-:W3:Y:S01]  /*d0f0*/  MUFU.EX2 R161, R31 ;  /* 0x0000001f00a17308 */ /* 0x000ee20000000800 */
[----:B-1----:R-:W-:Y:S01]  /*d100*/  @!P5 FMUL R159, R159, R159 ;  /* 0x0000009f9f9fd220 */ /* 0x002fe20000400000 */
[----:B------:R-:W-:-:S04]  /*d110*/  FSETP.GEU.AND P5, PT, R36, -126, PT ;  /* 0xc2fc00002400780b */ /* 0x000fc80003fae000 */
[----:B------:R-:W-:Y:S01]  /*d120*/  F2FP.BF16.F32.PACK_AB R26, R159, R158 ;  /* 0x0000009e9f1a723e */ /* 0x000fe200000010ff */
        /* <DEDUP_REMOVED lines=120> */
[----:B------:R-:W-:Y:S02]  /*d8b0*/  FSETP.GEU.AND P6, PT, R67, -126, PT ;  /* 0xc2fc00004300780b */ /* 0x000fe40003fce000 */
[----:B------:R-:W-:-:S03]  /*d8c0*/  F2FP.BF16.F32.PACK_AB R60, R129, R128 ;  /* 0x00000080813c723e */ /* 0x000fc600000010ff */
[----:B------:R-:W-:Y:S01]  /*d8d0*/  @!P0 FMUL R66, R66, 0.5 ;  /* 0x3f00000042428820 */ /* 0x000fe20000400000 */
[----:B------:R-:W1:Y:S01]  /*d8e0*/  MUFU.EX2 R189, R63 ;  /* 0x0000003f00bd7308 */ /* 0x000e620000000800 */
[----:B--2---:R-:W-:Y:S01]  /*d8f0*/  @!P5 FMUL R187, R187, R187 ;  /* 0x000000bbbbbbd220 */ /* 0x004fe20000400000 */
[----:B------:R-:W-:Y:S02]  /*d900*/  FSETP.GEU.AND P5, PT, R68, -126, PT ;  /* 0xc2fc00004400780b */ /* 0x000fe40003fae000 */
[----:B------:R-:W-:Y:S02]  /*d910*/  F2FP.BF16.F32.PACK_AB R61, R131, R130 ;  /* 0x00000082833d723e */ /* 0x000fe400000010ff */
[----:B------:R-:W-:Y:S01]  /*d920*/  F2FP.BF16.F32.PACK_AB R40, R187, R186 ;  /* 0x000000babb28723e */ /* 0x000fe200000010ff */
[----:B------:R-:W-:Y:S01]  /*d930*/  @!P6 FMUL R67, R67, 0.5 ;  /* 0x3f0000004343e820 */ /* 0x000fe20000400000 */
[----:B------:R-:W2:Y:S01]  /*d940*/  MUFU.EX2 R42, R64 ;  /* 0x00000040002a7308 */ /* 0x000ea20000000800 */
[----:B---3--:R-:W-:Y:S01]  /*d950*/  @!P4 FMUL R188, R188, R188 ;  /* 0x000000bcbcbcc220 */ /* 0x008fe20000400000 */
[----:B------:R-:W-:-:S02]  /*d960*/  FSETP.GEU.AND P4, PT, R69, -126, PT ;  /* 0xc2fc00004500780b */ /* 0x000fc40003f8e000 */
[----:B------:R-:W-:-:S03]  /*d970*/  F2FP.BF16.F32.PACK_AB R62, R133, R132 ;  /* 0x00000084853e723e */ /* 0x000fc600000010ff */
[----:B------:R-:W-:Y:S01]  /*d980*/  @!P5 FMUL R68, R68, 0.5 ;  /* 0x3f0000004444d820 */ /* 0x000fe20000400000 */
[----:B------:R-:W3:Y:S01]  /*d990*/  MUFU.EX2 R50, R65 ;  /* 0x0000004100327308 */ /* 0x000ee20000000800 */
[----:B-1----:R-:W-:Y:S01]  /*d9a0*/  @!P3 FMUL R189, R189, R189 ;  /* 0x000000bdbdbdb220 */ /* 0x002fe20000400000 */
[----:B------:R-:W-:Y:S02]  /*d9b0*/  FSETP.GEU.AND P3, PT, R70, -126, PT ;  /* 0xc2fc00004600780b */ /* 0x000fe40003f6e000 */
[----:B------:R-:W-:Y:S02]  /*d9c0*/  F2FP.BF16.F32.PACK_AB R63, R135, R134 ;  /* 0x00000086873f723e */ /* 0x000fe400000010ff */
[----:B------:R-:W-:Y:S01]  /*d9d0*/  F2FP.BF16.F32.PACK_AB R41, R189, R188 ;  /* 0x000000bcbd29723e */ /* 0x000fe200000010ff */
[----:B------:R-:W-:Y:S01]  /*d9e0*/  @!P4 FMUL R69, R69, 0.5 ;  /* 0x3f0000004545c820 */ /* 0x000fe20000400000 */
[----:B------:R-:W1:Y:S01]  /*d9f0*/  MUFU.EX2 R43, R66 ;  /* 0x00000042002b7308 */ /* 0x000e620000000800 */
[----:B--2---:R-:W-:Y:S01]  /*da00*/  @!P2 FMUL R42, R42, R42 ;  /* 0x0000002a2a2aa220 */ /* 0x004fe20000400000 */
[----:B------:R-:W-:-:S02]  /*da10*/  FSETP.GEU.AND P2, PT, R71, -126, PT ;  /* 0xc2fc00004700780b */ /* 0x000fc40003f4e000 */
[----:B------:R-:W-:Y:S02]  /*da20*/  F2FP.BF16.F32.PACK_AB R64, R137, R136 ;  /* 0x000000888940723e */ /* 0x000fe400000010ff */
[----:B------:R2:W-:Y:S01]  /*da30*/  STL [R1+0x10], R42 ;  /* 0x0000102a01007387 */ /* 0x0005e20000100800 */
[----:B------:R-:W-:Y:S01]  /*da40*/  @!P3 FMUL R70, R70, 0.5 ;  /* 0x3f0000004646b820 */ /* 0x000fe20000400000 */
[----:B------:R-:W4:Y:S01]  /*da50*/  MUFU.EX2 R49, R67 ;  /* 0x0000004300317308 */ /* 0x000f220000000800 */
[----:B---3--:R-:W-:Y:S01]  /*da60*/  @!P1 FMUL R50, R50, R50 ;  /* 0x0000003232329220 */ /* 0x008fe20000400000 */
[----:B------:R-:W-:Y:S02]  /*da70*/  FSETP.GEU.AND P1, PT, R72, -126, PT ;  /* 0xc2fc00004800780b */ /* 0x000fe40003f2e000 */
[----:B------:R-:W-:Y:S02]  /*da80*/  F2FP.BF16.F32.PACK_AB R65, R139, R138 ;  /* 0x0000008a8b41723e */ /* 0x000fe400000010ff */
[----:B------:R-:W-:Y:S01]  /*da90*/  STL [R1+0x14], R50 ;  /* 0x0000143201007387 */ /* 0x000fe20000100800 */
[----:B------:R-:W-:Y:S01]  /*daa0*/  @!P2 FMUL R71, R71, 0.5 ;  /* 0x3f0000004747a820 */ /* 0x000fe20000400000 */
[----:B------:R-:W3:Y:S01]  /*dab0*/  MUFU.EX2 R44, R68 ;  /* 0x00000044002c7308 */ /* 0x000ee20000000800 */
[----:B-1----:R-:W-:Y:S01]  /*dac0*/  @!P0 FMUL R43, R43, R43 ;  /* 0x0000002b2b2b8220 */ /* 0x002fe20000400000 */
[----:B------:R-:W-:-:S02]  /*dad0*/  FSETP.GEU.AND P0, PT, R73, -126, PT ;  /* 0xc2fc00004900780b */ /* 0x000fc40003f0e000 */
[----:B------:R-:W-:Y:S02]  /*dae0*/  F2FP.BF16.F32.PACK_AB R66, R141, R140 ;  /* 0x0000008c8d42723e */ /* 0x000fe400000010ff */
[----:B------:R1:W-:Y:S01]  /*daf0*/  STL [R1+0x18], R43 ;  /* 0x0000182b01007387 */ /* 0x0003e20000100800 */
[----:B------:R-:W-:Y:S01]  /*db00*/  @!P1 FMUL R72, R72, 0.5 ;  /* 0x3f00000048489820 */ /* 0x000fe20000400000 */
[----:B------:R-:W5:Y:S01]  /*db10*/  MUFU.EX2 R48, R69 ;  /* 0x0000004500307308 */ /* 0x000f620000000800 */
[----:B----4-:R-:W-:Y:S01]  /*db20*/  @!P6 FMUL R49, R49, R49 ;  /* 0x000000313131e220 */ /* 0x010fe20000400000 */
[----:B------:R-:W-:Y:S02]  /*db30*/  FSETP.GEU.AND P6, PT, R74, -126, PT ;  /* 0xc2fc00004a00780b */ /* 0x000fe40003fce000 */
[----:B------:R-:W-:Y:S02]  /*db40*/  F2FP.BF16.F32.PACK_AB R67, R143, R142 ;  /* 0x0000008e8f43723e */ /* 0x000fe400000010ff */
[----:B------:R-:W-:Y:S01]  /*db50*/  STL [R1+0x1c], R49 ;  /* 0x00001c3101007387 */ /* 0x000fe20000100800 */
[----:B------:R-:W-:Y:S01]  /*db60*/  @!P0 FMUL R73, R73, 0.5 ;  /* 0x3f00000049498820 */ /* 0x000fe20000400000 */
[----:B------:R-:W4:Y:S01]  /*db70*/  MUFU.EX2 R45, R70 ;  /* 0x00000046002d7308 */ /* 0x000f220000000800 */
[----:B---3--:R-:W-:Y:S01]  /*db80*/  @!P5 FMUL R44, R44, R44 ;  /* 0x0000002c2c2cd220 */ /* 0x008fe20000400000 */
[----:B------:R-:W-:-:S02]  /*db90*/  FSETP.GEU.AND P5, PT, R75, -126, PT ;  /* 0xc2fc00004b00780b */ /* 0x000fc40003fae000 */
[----:B--2---:R-:W-:Y:S02]  /*dba0*/  F2FP.BF16.F32.PACK_AB R42, R50, R42 ;  /* 0x0000002a322a723e */ /* 0x004fe400000010ff */
[----:B------:R2:W-:Y:S01]  /*dbb0*/  STL [R1+0x20], R44 ;  /* 0x0000202c01007387 */ /* 0x0005e20000100800 */
[----:B------:R-:W-:Y:S01]  /*dbc0*/  @!P6 FMUL R74, R74, 0.5 ;  /* 0x3f0000004a4ae820 */ /* 0x000fe20000400000 */
[----:B------:R-:W3:Y:S01]  /*dbd0*/  MUFU.EX2 R47, R71 ;  /* 0x00000047002f7308 */ /* 0x000ee20000000800 */
[----:B-----5:R-:W-:Y:S01]  /*dbe0*/  @!P4 FMUL R48, R48, R48 ;  /* 0x000000303030c220 */ /* 0x020fe20000400000 */
[----:B------:R-:W-:Y:S02]  /*dbf0*/  FSETP.GEU.AND P4, PT, R76, -126, PT ;  /* 0xc2fc00004c00780b */ /* 0x000fe40003f8e000 */
[----:B------:R-:W-:Y:S02]  /*dc00*/  F2FP.BF16.F32.PACK_AB R68, R145, R144 ;  /* 0x000000909144723e */ /* 0x000fe400000010ff */
[----:B------:R-:W-:Y:S01]  /*dc10*/  STL [R1+0x24], R48 ;  /* 0x0000243001007387 */ /* 0x000fe20000100800 */
[----:B------:R-:W-:Y:S01]  /*dc20*/  @!P5 FMUL R75, R75, 0.5 ;  /* 0x3f0000004b4bd820 */ /* 0x000fe20000400000 */
[----:B------:R-:W5:Y:S01]  /*dc30*/  MUFU.EX2 R5, R72 ;  /* 0x0000004800057308 */ /* 0x000f620000000800 */
[----:B----4-:R-:W-:Y:S01]  /*dc40*/  @!P3 FMUL R45, R45, R45 ;  /* 0x0000002d2d2db220 */ /* 0x010fe20000400000 */
[----:B------:R-:W-:-:S02]  /*dc50*/  FSETP.GEU.AND P3, PT, R77, -126, PT ;  /* 0xc2fc00004d00780b */ /* 0x000fc40003f6e000 */
[----:B-1----:R-:W-:Y:S02]  /*dc60*/  F2FP.BF16.F32.PACK_AB R43, R49, R43 ;  /* 0x0000002b312b723e */ /* 0x002fe400000010ff */
        /* <DEDUP_REMOVED lines=9> */
[----:B-----5:R-:W-:Y:S01]  /*dd00*/  @!P1 FMUL R5, R5, R5 ;  /* 0x0000000505059220 */ /* 0x020fe20000400000 */
[----:B------:R-:W-:-:S02]  /*dd10*/  FSETP.GEU.AND P1, PT, R79, -126, PT ;  /* 0xc2fc00004f00780b */ /* 0x000fc40003f2e000 */
[----:B--2---:R-:W-:Y:S02]  /*dd20*/  F2FP.BF16.F32.PACK_AB R44, R48, R44 ;  /* 0x0000002c302c723e */ /* 0x004fe400000010ff */
[----:B------:R-:W-:Y:S01]  /*dd30*/  STL [R1+0x30], R5 ;  /* 0x0000300501007387 */ /* 0x000fe20000100800 */
[----:B------:R-:W-:Y:S01]  /*dd40*/  @!P2 FMUL R78, R78, 0.5 ;  /* 0x3f0000004e4ea820 */ /* 0x000fe20000400000 */
[----:B------:R-:W2:Y:S01]  /*dd50*/  MUFU.EX2 R4, R75 ;  /* 0x0000004b00047308 */ /* 0x000ea20000000800 */
[----:B----4-:R-:W-:Y:S01]  /*dd60*/  @!P0 FMUL R46, R46, R46 ;  /* 0x0000002e2e2e8220 */ /* 0x010fe20000400000 */
[----:B------:R-:W-:Y:S02]  /*dd70*/  FSETP.GEU.AND P0, PT, R80, -126, PT ;  /* 0xc2fc00005000780b */ /* 0x000fe40003f0e000 */
[----:B------:R-:W-:Y:S02]  /*dd80*/  F2FP.BF16.F32.PACK_AB R70, R149, R148 ;  /* 0x000000949546723e */ /* 0x000fe400000010ff */
[----:B------:R4:W-:Y:S01]  /*dd90*/  STL [R1+0x34], R46 ;  /* 0x0000342e01007387 */ /* 0x0009e20000100800 */
[----:B------:R-:W-:Y:S01]  /*dda0*/  @!P1 FMUL R79, R79, 0.5 ;  /* 0x3f0000004f4f9820 */ /* 0x000fe20000400000 */
[----:B------:R-:W5:Y:S01]  /*ddb0*/  MUFU.EX2 R9, R76 ;  /* 0x0000004c00097308 */ /* 0x000f620000000800 */
[----:B---3--:R-:W-:Y:S01]  /*ddc0*/  @!P6 FMUL R7, R7, R7 ;  /* 0x000000070707e220 */ /* 0x008fe20000400000 */
[----:B------:R-:W-:-:S02]  /*ddd0*/  FSETP.GEU.AND P6, PT, R81, -126, PT ;  /* 0xc2fc00005100780b */ /* 0x000fc40003fce000 */
[----:B-1----:R-:W-:Y:S02]  /*dde0*/  F2FP.BF16.F32.PACK_AB R45, R47, R45 ;  /* 0x0000002d2f2d723e */ /* 0x002fe400000010ff */
[----:B------:R1:W-:Y:S01]  /*ddf0*/  STL [R1+0x38], R7 ;  /* 0x0000380701007387 */ /* 0x0003e20000100800 */
[----:B------:R-:W-:Y:S01]  /*de00*/  @!P0 FMUL R80, R80, 0.5 ;  /* 0x3f00000050508820 */ /* 0x000fe20000400000 */
[----:B------:R-:W3:Y:S01]  /*de10*/  MUFU.EX2 R6, R77 ;  /* 0x0000004d00067308 */ /* 0x000ee20000000800 */
[----:B--2---:R-:W-:Y:S01]  /*de20*/  @!P5 FMUL R4, R4, R4 ;  /* 0x000000040404d220 */ /* 0x004fe20000400000 */
[----:B------:R-:W-:Y:S02]  /*de30*/  FSETP.GEU.AND P5, PT, R82, -126, PT ;  /* 0xc2fc00005200780b */ /* 0x000fe40003fae000 */
[----:B------:R-:W-:Y:S02]  /*de40*/  F2FP.BF16.F32.PACK_AB R71, R93, R92 ;  /* 0x0000005c5d47723e */ /* 0x000fe400000010ff */
[----:B------:R1:W-:Y:S01]  /*de50*/  STL [R1+0x3c], R4 ;  /* 0x00003c0401007387 */ /* 0x0003e20000100800 */
[----:B------:R-:W-:Y:S01]  /*de60*/  @!P6 FMUL R81, R81, 0.5 ;  /* 0x3f0000005151e820 */ /* 0x000fe20000400000 */
[----:B------:R-:W2:Y:S01]  /*de70*/  MUFU.EX2 R11, R78 ;  /* 0x0000004e000b7308 */ /* 0x000ea20000000800 */
[----:B-----5:R-:W-:Y:S01]  /*de80*/  @!P4 FMUL R9, R9, R9 ;  /* 0x000000090909c220 */ /* 0x020fe20000400000 */
[----:B------:R-:W-:-:S02]  /*de90*/  FSETP.GEU.AND P4, PT, R83, -126, PT ;  /* 0xc2fc00005300780b */ /* 0x000fc40003f8e000 */
[----:B------:R-:W-:Y:S02]  /*dea0*/  F2FP.BF16.F32.PACK_AB R72, R95, R94 ;  /* 0x0000005e5f48723e */ /* 0x000fe400000010ff */
[----:B------:R1:W-:Y:S01]  /*deb0*/  STL [R1+0x40], R9 ;  /* 0x0000400901007387 */ /* 0x0003e20000100800 */
[----:B------:R-:W-:Y:S01]  /*dec0*/  @!P5 FMUL R82, R82, 0.5 ;  /* 0x3f0000005252d820 */ /* 0x000fe20000400000 */
[----:B------:R-:W5:Y:S01]  /*ded0*/  MUFU.EX2 R8, R79 ;  /* 0x0000004f00087308 */ /* 0x000f620000000800 */
[----:B---3--:R-:W-:Y:S01]  /*dee0*/  @!P3 FMUL R6, R6, R6 ;  /* 0x000000060606b220 */ /* 0x008fe20000400000 */
[----:B------:R-:W-:Y:S02]  /*def0*/  FSETP.GEU.AND P3, PT, R84, -126, PT ;  /* 0xc2fc00005400780b */ /* 0x000fe40003f6e000 */
[----:B------:R-:W-:Y:S02]  /*df00*/  F2FP.BF16.F32.PACK_AB R73, R97, R96 ;  /* 0x000000606149723e */ /* 0x000fe400000010ff */
[----:B------:R1:W-:Y:S01]  /*df10*/  STL [R1+0x44], R6 ;  /* 0x0000440601007387 */ /* 0x0003e20000100800 */
[----:B------:R-:W-:Y:S01]  /*df20*/  @!P4 FMUL R83, R83, 0.5 ;  /* 0x3f0000005353c820 */ /* 0x000fe20000400000 */
[----:B------:R-:W3:Y:S01]  /*df30*/  MUFU.EX2 R157, R80 ;  /* 0x00000050009d7308 */ /* 0x000ee20000000800 */
[----:B--2---:R-:W-:Y:S01]  /*df40*/  @!P2 FMUL R11, R11, R11 ;  /* 0x0000000b0b0ba220 */ /* 0x004fe20000400000 */
[----:B------:R-:W-:-:S02]  /*df50*/  FSETP.GEU.AND P2, PT, R85, -126, PT ;  /* 0xc2fc00005500780b */ /* 0x000fc40003f4e000 */
[----:B------:R-:W-:Y:S02]  /*df60*/  F2FP.BF16.F32.PACK_AB R74, R99, R98 ;  /* 0x00000062634a723e */ /* 0x000fe400000010ff */
[----:B------:R1:W-:Y:S01]  /*df70*/  STL [R1+0x48], R11 ;  /* 0x0000480b01007387 */ /* 0x0003e20000100800 */
[----:B------:R-:W-:Y:S01]  /*df80*/  @!P3 FMUL R84, R84, 0.5 ;  /* 0x3f0000005454b820 */ /* 0x000fe20000400000 */
[----:B------:R-:W2:Y:S01]  /*df90*/  MUFU.EX2 R10, R81 ;  /* 0x00000051000a7308 */ /* 0x000ea20000000800 */
[----:B-----5:R-:W-:Y:S01]  /*dfa0*/  @!P1 FMUL R8, R8, R8 ;  /* 0x0000000808089220 */ /* 0x020fe20000400000 */
[----:B------:R-:W-:Y:S02]  /*dfb0*/  FSETP.GEU.AND P1, PT, R86, -126, PT ;  /* 0xc2fc00005600780b */ /* 0x000fe40003f2e000 */
[----:B------:R-:W-:Y:S02]  /*dfc0*/  F2FP.BF16.F32.PACK_AB R75, R101, R100 ;  /* 0x00000064654b723e */ /* 0x000fe400000010ff */
[----:B------:R1:W-:Y:S01]  /*dfd0*/  STL [R1+0x4c], R8 ;  /* 0x00004c0801007387 */ /* 0x0003e20000100800 */
[----:B------:R-:W-:Y:S01]  /*dfe0*/  @!P2 FMUL R85, R85, 0.5 ;  /* 0x3f0000005555a820 */ /* 0x000fe20000400000 */
[----:B------:R-:W5:Y:S01]  /*dff0*/  MUFU.EX2 R20, R82 ;  /* 0x0000005200147308 */ /* 0x000f620000000800 */
[----:B---3--:R-:W-:Y:S01]  /*e000*/  @!P0 FMUL R157, R157, R157 ;  /* 0x0000009d9d9d8220 */ /* 0x008fe20000400000 */
[----:B------:R-:W-:-:S02]  /*e010*/  FSETP.GEU.AND P0, PT, R87, -126, PT ;  /* 0xc2fc00005700780b */ /* 0x000fc40003f0e000 */
[----:B------:R-:W-:Y:S02]  /*e020*/  F2FP.BF16.F32.PACK_AB R76, R103, R102 ;  /* 0x00000066674c723e */ /* 0x000fe400000010ff */
[----:B------:R1:W-:Y:S01]  /*e030*/  STL [R1+0x50], R157 ;  /* 0x0000509d01007387 */ /* 0x0003e20000100800 */
[----:B------:R-:W-:Y:S01]  /*e040*/  @!P1 FMUL R86, R86, 0.5 ;  /* 0x3f00000056569820 */ /* 0x000fe20000400000 */
[----:B------:R-:W3:Y:S01]  /*e050*/  MUFU.EX2 R21, R83 ;  /* 0x0000005300157308 */ /* 0x000ee20000000800 */
[----:B--2---:R-:W-:Y:S01]  /*e060*/  @!P6 FMUL R10, R10, R10 ;  /* 0x0000000a0a0ae220 */ /* 0x004fe20000400000 */
[----:B------:R-:W-:Y:S02]  /*e070*/  LOP3.LUT P6, RZ, R3, 0x3, R2, 0x48, !PT ;  /* 0x0000000303ff7812 */ /* 0x000fe400078c4802 */
[----:B------:R-:W-:Y:S02]  /*e080*/  F2FP.BF16.F32.PACK_AB R77, R105, R104 ;  /* 0x00000068694d723e */ /* 0x000fe400000010ff */
[----:B------:R1:W-:Y:S01]  /*e090*/  STL [R1+0x54], R10 ;  /* 0x0000540a01007387 */ /* 0x0003e20000100800 */
[----:B------:R-:W-:Y:S01]  /*e0a0*/  @!P0 FMUL R87, R87, 0.5 ;  /* 0x3f00000057578820 */ /* 0x000fe20000400000 */
[----:B------:R-:W2:Y:S01]  /*e0b0*/  MUFU.EX2 R14, R84 ;  /* 0x00000054000e7308 */ /* 0x000ea20000000800 */
[----:B-----5:R-:W-:Y:S01]  /*e0c0*/  @!P5 FMUL R20, R20, R20 ;  /* 0x000000141414d220 */ /* 0x020fe20000400000 */
[----:B------:R-:W-:-:S02]  /*e0d0*/  F2FP.BF16.F32.PACK_AB R78, R107, R106 ;  /* 0x0000006a6b4e723e */ /* 0x000fc400000010ff */
[----:B------:R-:W-:Y:S02]  /*e0e0*/  F2FP.BF16.F32.PACK_AB R79, R109, R108 ;  /* 0x0000006c6d4f723e */ /* 0x000fe400000010ff */
[----:B------:R1:W-:Y:S01]  /*e0f0*/  STL [R1+0x58], R20 ;  /* 0x0000581401007387 */ /* 0x0003e20000100800 */
[----:B------:R-:W-:Y:S01]  /*e100*/  F2FP.BF16.F32.PACK_AB R80, R111, R110 ;  /* 0x0000006e6f50723e */ /* 0x000fe200000010ff */
[----:B------:R-:W5:Y:S01]  /*e110*/  MUFU.EX2 R15, R85 ;  /* 0x00000055000f7308 */ /* 0x000f620000000800 */
[----:B---3--:R-:W-:Y:S01]  /*e120*/  @!P4 FMUL R21, R21, R21 ;  /* 0x000000151515c220 */ /* 0x008fe20000400000 */
[----:B------:R-:W-:Y:S02]  /*e130*/  F2FP.BF16.F32.PACK_AB R81, R113, R112 ;  /* 0x000000707151723e */ /* 0x000fe400000010ff */
[----:B------:R-:W-:Y:S02]  /*e140*/  F2FP.BF16.F32.PACK_AB R82, R115, R114 ;  /* 0x000000727352723e */ /* 0x000fe400000010ff */
[----:B------:R1:W-:Y:S01]  /*e150*/  STL [R1+0x5c], R21 ;  /* 0x00005c1501007387 */ /* 0x0003e20000100800 */
[----:B------:R-:W-:Y:S01]  /*e160*/  F2FP.BF16.F32.PACK_AB R83, R117, R116 ;  /* 0x000000747553723e */ /* 0x000fe200000010ff */
[----:B------:R-:W3:Y:S01]  /*e170*/  MUFU.EX2 R12, R86 ;  /* 0x00000056000c7308 */ /* 0x000ee20000000800 */
[----:B--2---:R-:W-:Y:S01]  /*e180*/  @!P3 FMUL R14, R14, R14 ;  /* 0x0000000e0e0eb220 */ /* 0x004fe20000400000 */
[----:B------:R-:W-:-:S02]  /*e190*/  F2FP.BF16.F32.PACK_AB R84, R119, R118 ;  /* 0x000000767754723e */ /* 0x000fc400000010ff */
[----:B----4-:R-:W-:Y:S02]  /*e1a0*/  F2FP.BF16.F32.PACK_AB R46, R46, R5 ;  /* 0x000000052e2e723e */ /* 0x010fe400000010ff */
[----:B------:R1:W-:Y:S01]  /*e1b0*/  STL [R1+0x68], R14 ;  /* 0x0000680e01007387 */ /* 0x0003e20000100800 */
[----:B------:R-:W-:Y:S01]  /*e1c0*/  F2FP.BF16.F32.PACK_AB R47, R4, R7 ;  /* 0x00000007042f723e */ /* 0x000fe200000010ff */
[----:B------:R-:W2:Y:S01]  /*e1d0*/  MUFU.EX2 R13, R87 ;  /* 0x00000057000d7308 */ /* 0x000ea20000000800 */
[----:B-----5:R-:W-:Y:S01]  /*e1e0*/  @!P2 FMUL R15, R15, R15 ;  /* 0x0000000f0f0fa220 */ /* 0x020fe20000400000 */
[----:B------:R-:W-:Y:S02]  /*e1f0*/  F2FP.BF16.F32.PACK_AB R85, R121, R120 ;  /* 0x000000787955723e */ /* 0x000fe400000010ff */
[----:B------:R-:W-:Y:S02]  /*e200*/  F2FP.BF16.F32.PACK_AB R48, R6, R9 ;  /* 0x000000090630723e */ /* 0x000fe400000010ff */
[----:B------:R1:W-:Y:S01]  /*e210*/  STL [R1+0x6c], R15 ;  /* 0x00006c0f01007387 */ /* 0x0003e20000100800 */
[----:B------:R-:W-:Y:S01]  /*e220*/  F2FP.BF16.F32.PACK_AB R49, R8, R11 ;  /* 0x0000000b0831723e */ /* 0x000fe200000010ff */
[----:B---3--:R-:W-:Y:S01]  /*e230*/  @!P1 FMUL R12, R12, R12 ;  /* 0x0000000c0c0c9220 */ /* 0x008fe20000400000 */
[----:B------:R-:W-:-:S02]  /*e240*/  F2FP.BF16.F32.PACK_AB R86, R123, R122 ;  /* 0x0000007a7b56723e */ /* 0x000fc400000010ff */
[----:B------:R-:W-:Y:S02]  /*e250*/  F2FP.BF16.F32.PACK_AB R50, R10, R157 ;  /* 0x0000009d0a32723e */ /* 0x000fe400000010ff */
[----:B------:R1:W-:Y:S01]  /*e260*/  STL [R1+0x60], R12 ;  /* 0x0000600c01007387 */ /* 0x0003e20000100800 */
[----:B------:R-:W-:Y:S01]  /*e270*/  F2FP.BF16.F32.PACK_AB R51, R21, R20 ;  /* 0x000000141533723e */ /* 0x000fe200000010ff */
[----:B--2---:R-:W-:Y:S01]  /*e280*/  @!P0 FMUL R13, R13, R13 ;  /* 0x0000000d0d0d8220 */ /* 0x004fe20000400000 */
[----:B------:R-:W-:Y:S02]  /*e290*/  F2FP.BF16.F32.PACK_AB R87, R151, R150 ;  /* 0x000000969757723e */ /* 0x000fe400000010ff */
[----:B------:R-:W-:Y:S02]  /*e2a0*/  F2FP.BF16.F32.PACK_AB R52, R15, R14 ;  /* 0x0000000e0f34723e */ /* 0x000fe400000010ff */
[----:B------:R1:W-:Y:S01]  /*e2b0*/  STL [R1+0x64], R13 ;  /* 0x0000640d01007387 */ /* 0x0003e20000100800 */
[----:B------:R-:W-:Y:S01]  /*e2c0*/  F2FP.BF16.F32.PACK_AB R53, R13, R12 ;  /* 0x0000000c0d35723e */ /* 0x000fe200000010ff */
[----:B------:R-:W-:Y:S06]  /*e2d0*/  @!P6 BRA `(.L_x_236) ;  /* 0x000000000040e947 */ /* 0x000fec0003800000 */
[----:B------:R-:W-:Y:S01]  /*e2e0*/  MOV R2, 0x8 ;  /* 0x0000000800027802 */ /* 0x000fe20000000f00 */
[----:B------:R-:W2:Y:S01]  /*e2f0*/  LDCU.64 UR6, c[0x4][0xb0] ;  /* 0x01001600ff0677ac */ /* 0x000ea20008000a00 */
[----:B-1----:R-:W-:Y:S02]  /*e300*/  HFMA2 R12, -RZ, RZ, 0, 5.9604644775390625e-08 ;  /* 0x00000001ff0c7431 */ /* 0x002fe400000001ff */
[----:B------:R-:W-:Y:S01]  /*e310*/  IMAD.MOV.U32 R8, RZ, RZ, 0x1be ;  /* 0x000001beff087424 */ /* 0x000fe200078e00ff */
        /* <DEDUP_REMOVED lines=12> */
.L_x_236:
[C---:B------:R-:W-:Y:S01]  /*e3e0*/  FSETP.NEU.AND P0, PT, R17.reuse, -INF , PT ;  /* 0xff8000001100780b */ /* 0x040fe20003f0d000 */
[----:B------:R-:W2:Y:S01]  /*e3f0*/  S2R R2, SR_TID.X ;  /* 0x0000000000027919 */ /* 0x000ea20000002100 */
[----:B------:R-:W-:Y:S05]  /*e400*/  WARPSYNC.ALL ;  /* 0x0000000000007948 */ /* 0x000fea0003800000 */
[----:B------:R-:W-:Y:S01]  /*e410*/  FSEL R0, R17, RZ, P0 ;  /* 0x000000ff11007208 */ /* 0x000fe20000000000 */
[----:B------:R-:W-:Y:S01]  /*e420*/  UIADD3 UR4, UPT, UPT, UR40, 0x20, URZ ;  /* 0x0000002028047890 */ /* 0x000fe2000fffe0ff */
[----:B------:R3:W-:Y:S03]  /*e430*/  STTM.x32 tmem[UR40], R56 ;  /* 0x00000038000079ed */ /* 0x0007e600082c0028 */
[----:B------:R-:W-:Y:S01]  /*e440*/  FMUL R0, R0, -UR37 ;  /* 0x8000002500007c20 */ /* 0x000fe20008400000 */
[----:B------:R-:W-:-:S03]  /*e450*/  USHF.R.U32.HI UR4, URZ, 0x15, UR4 ;  /* 0x00000015ff047899 */ /* 0x000fc60008011604 */
[--C-:B------:R-:W-:Y:S02]  /*e460*/  FFMA2 R88, R88.F32x2.HI_LO, UR37.F32, R0.reuse.F32 ;  /* 0x0000002558587c49 */ /* 0x100fe40009200000 */
[----:B------:R-:W-:Y:S01]  /*e470*/  FFMA2 R90, R90.F32x2.HI_LO, UR37.F32, R0.F32 ;  /* 0x000000255a5a7c49 */ /* 0x000fe20009200000 */
[----:B------:R-:W-:Y:S02]  /*e480*/  MOV R3, UR4 ;  /* 0x0000000400037c02 */ /* 0x000fe40008000f00 */
[----:B------:R-:W-:Y:S02]  /*e490*/  FSETP.GEU.AND P4, PT, R88, -126, PT ;  /* 0xc2fc00005800780b */ /* 0x000fe40003f8e000 */
[----:B------:R-:W-:Y:S02]  /*e4a0*/  FSETP.GEU.AND P3, PT, R89, -126, PT ;  /* 0xc2fc00005900780b */ /* 0x000fe40003f6e000 */
[----:B------:R-:W-:Y:S02]  /*e4b0*/  FSETP.GEU.AND P2, PT, R90, -126, PT ;  /* 0xc2fc00005a00780b */ /* 0x000fe40003f4e000 */
[----:B------:R-:W-:-:S07]  /*e4c0*/  FSETP.GEU.AND P1, PT, R91, -126, PT ;  /* 0xc2fc00005b00780b */ /* 0x000fce0003f2e000 */
[----:B------:R-:W-:Y:S02]  /*e4d0*/  @!P4 FMUL R88, R88, 0.5 ;  /* 0x3f0000005858c820 */ /* 0x000fe40000400000 */
[----:B------:R-:W-:Y:S02]  /*e4e0*/  @!P3 FMUL R89, R89, 0.5 ;  /* 0x3f0000005959b820 */ /* 0x000fe40000400000 */
[----:B------:R-:W-:Y:S02]  /*e4f0*/  @!P2 FMUL R90, R90, 0.5 ;  /* 0x3f0000005a5aa820 */ /* 0x000fe40000400000 */
[----:B------:R-:W-:Y:S01]  /*e500*/  @!P1 FMUL R91, R91, 0.5 ;  /* 0x3f0000005b5b9820 */ /* 0x000fe20000400000 */
[----:B---3--:R-:W3:Y:S01]  /*e510*/  MUFU.EX2 R58, R88 ;  /* 0x00000058003a7308 */ /* 0x008ee20000000800 */
[----:B--2---:R-:W-:-:S04]  /*e520*/  SHF.R.U32.HI R60, RZ, 0x5, R2 ;  /* 0x00000005ff3c7819 */ /* 0x004fc80000011602 */
[----:B------:R-:W-:-:S03]  /*e530*/  LOP3.LUT P0, RZ, R3, 0x3, R60, 0x48, !PT ;  /* 0x0000000303ff7812 */ /* 0x000fc6000780483c */
[----:B------:R-:W2:Y:S08]  /*e540*/  MUFU.EX2 R59, R89 ;  /* 0x00000059003b7308 */ /* 0x000eb00000000800 */
[----:B------:R-:W4:Y:S01]  /*e550*/  MUFU.EX2 R56, R90 ;  /* 0x0000005a00387308 */ /* 0x000f220000000800 */
[----:B---3--:R-:W-:-:S07]  /*e560*/  @!P4 FMUL R58, R58, R58 ;  /* 0x0000003a3a3ac220 */ /* 0x008fce0000400000 */
[----:B------:R-:W3:Y:S01]  /*e570*/  MUFU.EX2 R57, R91 ;  /* 0x0000005b00397308 */ /* 0x000ee20000000800 */
[----:B--2---:R-:W-:-:S05]  /*e580*/  @!P3 FMUL R59, R59, R59 ;  /* 0x0000003b3b3bb220 */ /* 0x004fca0000400000 */
[----:B------:R-:W-:Y:S01]  /*e590*/  F2FP.BF16.F32.PACK_AB R54, R59, R58 ;  /* 0x0000003a3b36723e */ /* 0x000fe200000010ff */
[----:B----4-:R-:W-:Y:S01]  /*e5a0*/  @!P2 FMUL R56, R56, R56 ;  /* 0x000000383838a220 */ /* 0x010fe20000400000 */
[----:B---3--:R-:W-:-:S05]  /*e5b0*/  @!P1 FMUL R57, R57, R57 ;  /* 0x0000003939399220 */ /* 0x008fca0000400000 */
[----:B------:R-:W-:Y:S01]  /*e5c0*/  F2FP.BF16.F32.PACK_AB R55, R57, R56 ;  /* 0x000000383937723e */ /* 0x000fe200000010ff */
[----:B------:R-:W-:Y:S06]  /*e5d0*/  @!P0 BRA `(.L_x_237) ;  /* 0x0000000000408947 */ /* 0x000fec0003800000 */
[----:B-1----:R-:W-:Y:S01]  /*e5e0*/  MOV R14, 0x8 ;  /* 0x00000008000e7802 */ /* 0x002fe20000000f00 */
        /* <DEDUP_REMOVED lines=15> */
.L_x_237:
[----:B------:R-:W-:Y:S01]  /*e6e0*/  MOV R0, UR43 ;  /* 0x0000002b00007c02 */ /* 0x000fe20008000f00 */
[----:B------:R-:W-:Y:S05]  /*e6f0*/  WARPSYNC.ALL ;  /* 0x0000000000007948 */ /* 0x000fea0003800000 */
[----:B------:R-:W-:Y:S01]  /*e700*/  ISETP.GT.U32.AND P1, PT, R0, 0x1, PT ;  /* 0x000000010000780c */ /* 0x000fe20003f24070 */
[----:B------:R2:W-:Y:S01]  /*e710*/  STTM.x32 tmem[UR40+0x20], R24 ;  /* 0x00002018000079ed */ /* 0x0005e200082c0028 */
[----:B------:R-:W3:Y:S11]  /*e720*/  FENCE.VIEW.ASYNC.T ;  /* 0x00000000000073c6 */ /* 0x000ef60000000200 */
[----:B------:R-:W-:Y:S05]  /*e730*/  @P1 BRA `(.L_x_238) ;  /* 0x0000000000081947 */ /* 0x000fea0003800000 */
[----:B------:R-:W-:Y:S05]  /*e740*/  BPT.TRAP 0x1 ;  /* 0x000000040000795c */ /* 0x000fea0000300000 */
[----:B------:R-:W-:Y:S05]  /*e750*/  BPT.TRAP 0x1 ;  /* 0x000000040000795c */ /* 0x000fea0000300000 */
.L_x_238:
[----:B------:R-:W4:Y:S01]  /*e760*/  S2UR UR4, SR_CgaCtaId ;  /* 0x00000000000479c3 */ /* 0x000f220000008800 */
[----:B------:R-:W-:Y:S01]  /*e770*/  UISETP.NE.AND UP0, UPT, UR51, URZ, UPT ;  /* 0x000000ff3300728c */ /* 0x000fe2000bf05270 */
[----:B------:R-:W-:Y:S02]  /*e780*/  UMOV UR5, 0x400 ;  /* 0x0000040000057882 */ /* 0x000fe40000000000 */
[----:B----4-:R-:W-:-:S04]  /*e790*/  ULEA UR4, UR4, UR5, 0x18 ;  /* 0x0000000504047291 */ /* 0x010fc8000f8ec0ff */
[----:B------:R-:W-:-:S04]  /*e7a0*/  UIADD3 UR5, UPT, UPT, UR4, 0xe068, URZ ;  /* 0x0000e06804057890 */ /* 0x000fc8000fffe0ff */
[----:B------:R-:W-:-:S04]  /*e7b0*/  @UP0 UIADD3 UR5, UPT, UPT, UR4, 0xe058, URZ ;  /* 0x0000e05804050890 */ /* 0x000fc8000fffe0ff */
[----:B------:R-:W-:-:S09]  /*e7c0*/  UPRMT UR5, UR39, 0x654, UR5 ;  /* 0x0000065427057896 */ /* 0x000fd20008000005 */
[----:B---3--:R-:W-:Y:S01]  /*e7d0*/  SYNCS.ARRIVE.TRANS64.RED.A1T0 RZ, [UR5], RZ ;  /* 0x000000ffffff79a7 */ /* 0x008fe20008100405 */
[----:B------:R-:W-:-:S04]  /*e7e0*/  USEL UR5, UR46, UR49, UP0 ;  /* 0x000000312e057287 */ /* 0x000fc80008000000 */
[----:B------:R-:W-:-:S04]  /*e7f0*/  ULOP3.LUT UR5, UR5, 0x1, URZ, 0x3c, !UPT ;  /* 0x0000000105057892 */ /* 0x000fc8000f8e3cff */
[----:B------:R-:W-:Y:S02]  /*e800*/  USEL UR46, UR5, UR46, UP0 ;  /* 0x0000002e052e7287 */ /* 0x000fe40008000000 */
[----:B------:R-:W-:Y:S02]  /*e810*/  USEL UR49, UR49, UR5, UP0 ;  /* 0x0000000531317287 */ /* 0x000fe40008000000 */
[----:B------:R-:W-:-:S09]  /*e820*/  UISETP.NE.AND UP0, UPT, UR44, URZ, UPT ;  /* 0x000000ff2c00728c */ /* 0x000fd2000bf05270 */
[----:B------:R-:W-:Y:S05]  /*e830*/  BRA.U UP0, `(.L_x_239) ;  /* 0x0000000100047547 */ /* 0x000fea000b800000 */
[----:B------:R-:W-:Y:S05]  /*e840*/  BPT.TRAP 0x1 ;  /* 0x000000040000795c */ /* 0x000fea0000300000 */
.L_x_239:
[----:B------:R-:W-:Y:S01]  /*e850*/  UISETP.NE.AND UP0, UPT, UR51, URZ, UPT ;  /* 0x000000ff3300728c */ /* 0x000fe2000bf05270 */
[----:B------:R-:W-:Y:S01]  /*e860*/  MOV R0, UR38 ;  /* 0x0000002600007c02 */ /* 0x000fe20008000f00 */
[----:B------:R-:W-:Y:S01]  /*e870*/  UIADD3 UR6, UPT, UPT, UR4, 0xe078, URZ ;  /* 0x0000e07804067890 */ /* 0x000fe2000fffe0ff */
[----:B------:R-:W-:Y:S01]  /*e880*/  FADD2 R22, R22.F32x2.HI_LO, RZ.F32 ;  /* 0x000000ff1616724b */ /* 0x000fe20000200000 */
[----:B------:R-:W-:Y:S01]  /*e890*/  FSETP.NEU.AND P0, PT, R17, -INF , PT ;  /* 0xff8000001100780b */ /* 0x000fe20003f0d000 */
[----:B------:R-:W-:Y:S01]  /*e8a0*/  FADD2 R124, R124.F32x2.HI_LO, RZ.F32 ;  /* 0x000000ff7c7c724b */ /* 0x000fe20000200000 */
[----:B------:R-:W-:Y:S01]  /*e8b0*/  SHF.L.U32 R0, R0, 0x1f, RZ ;  /* 0x0000001f00007819 */ /* 0x000fe200000006ff */
[----:B------:R-:W-:Y:S01]  /*e8c0*/  FADD2 R22, R22.F32x2.HI_LO, R130.F32x2.HI_LO ;  /* 0x000000821616724b */ /* 0x000fe20000000000 */
[----:B------:R-:W-:Y:S01]  /*e8d0*/  FSEL R3, R17, RZ, P0 ;  /* 0x000000ff11037208 */ /* 0x000fe20000000000 */
[----:B------:R-:W-:Y:S02]  /*e8e0*/  FADD2 R126, R126.F32x2.HI_LO, RZ.F32 ;  /* 0x000000ff7e7e724b */ /* 0x000fe40000200000 */
[----:B------:R-:W-:Y:S01]  /*e8f0*/  @!UP0 UIADD3 UR6, UPT, UPT, UR4, 0xe088, URZ ;  /* 0x0000e08804068890 */ /* 0x000fe2000fffe0ff */
[----:B------:R-:W-:Y:S01]  /*e900*/  FADD2 R124, R124.F32x2.HI_LO, R132.F32x2.HI_LO ;  /* 0x000000847c7c724b */ /* 0x000fe20000000000 */
[----:B------:R-:W-:Y:S01]  /*e910*/  FSETP.NEU.AND P0, PT, R156, R3, PT ;  /* 0x000000039c00720b */ /* 0x000fe20003f0d000 */
[----:B------:R-:W-:-:S02]  /*e920*/  FADD2 R126, R126.F32x2.HI_LO, R134.F32x2.HI_LO ;  /* 0x000000867e7e724b */ /* 0x000fc40000000000 */
[----:B------:R-:W-:Y:S02]  /*e930*/  FADD2 R22, R22.F32x2.HI_LO, R138.F32x2.HI_LO ;  /* 0x0000008a1616724b */ /* 0x000fe40000000000 */
[----:B------:R-:W-:Y:S02]  /*e940*/  FADD2 R124, R124.F32x2.HI_LO, R140.F32x2.HI_LO ;  /* 0x0000008c7c7c724b */ /* 0x000fe40000000000 */
[----:B------:R-:W3:Y:S01]  /*e950*/  SYNCS.PHASECHK.TRANS64.TRYWAIT P2, [UR6], R0 ;  /* 0x00000000ff0075a7 */ /* 0x000ee20008041106 */
[----:B------:R-:W-:Y:S02]  /*e960*/  FADD2 R126, R126.F32x2.HI_LO, R142.F32x2.HI_LO ;  /* 0x0000008e7e7e724b */ /* 0x000fe40000000000 */
[----:B------:R-:W-:Y:S02]  /*e970*/  FADD2 R22, R22.F32x2.HI_LO, R146.F32x2.HI_LO ;  /* 0x000000921616724b */ /* 0x000fe40000000000 */
[----:B------:R-:W-:Y:S02]  /*e980*/  FADD2 R124, R124.F32x2.HI_LO, R148.F32x2.HI_LO ;  /* 0x000000947c7c724b */ /* 0x000fe40000000000 */
[----:B------:R-:W-:-:S02]  /*e990*/  FADD2 R126, R126.F32x2.HI_LO, R92.F32x2.HI_LO ;  /* 0x0000005c7e7e724b */ /* 0x000fc40000000000 */
[----:B------:R-:W-:Y:S02]  /*e9a0*/  FADD2 R22, R22.F32x2.HI_LO, R96.F32x2.HI_LO ;  /* 0x000000601616724b */ /* 0x000fe40000000000 */
[----:B------:R-:W-:Y:S02]  /*e9b0*/  FADD2 R124, R124.F32x2.HI_LO, R98.F32x2.HI_LO ;  /* 0x000000627c7c724b */ /* 0x000fe40000000000 */
[----:B------:R-:W-:Y:S02]  /*e9c0*/  FADD2 R126, R126.F32x2.HI_LO, R100.F32x2.HI_LO ;  /* 0x000000647e7e724b */ /* 0x000fe40000000000 */
[----:B------:R-:W-:Y:S01]  /*e9d0*/  FADD2 R22, R22.F32x2.HI_LO, R104.F32x2.HI_LO ;  /* 0x000000681616724b */ /* 0x000fe20000000000 */
[----:B---3--:R-:W-:Y:S06]  /*e9e0*/  @!P2 BRA `(.L_x_240) ;  /* 0x0000004800b0a947 */ /* 0x008fec0003800000 */
.L_x_414:
[----:B------:R-:W-:Y:S01]  /*e9f0*/  BSSY.RECONVERGENT B0, `(.L_x_241) ;  /* 0x000000a000007945 */ /* 0x000fe20003800200 */
[----:B---3--:R-:W-:-:S03]  /*ea00*/  MOV R5, 0x3f000000 ;  /* 0x3f00000000057802 */ /* 0x008fc60000000f00 */
[----:B------:R-:W-:Y:S05]  /*ea10*/  @!P0 BRA `(.L_x_242) ;  /* 0x00000000001c8947 */ /* 0x000fea0003800000 */
[----:B------:R-:W-:-:S04]  /*ea20*/  FADD R0, -R3, R156 ;  /* 0x0000009c03007221 */ /* 0x000fc80000000100 */
[----:B------:R-:W-:-:S05]  /*ea30*/  FMUL R0, R0, UR37 ;  /* 0x0000002500007c20 */ /* 0x000fca0008400000 */
[----:B------:R-:W-:-:S13]  /*ea40*/  FSETP.GEU.AND P0, PT, R0, -126, PT ;  /* 0xc2fc00000000780b */ /* 0x000fda0003f0e000 */
[----:B------:R-:W-:-:S04]  /*ea50*/  @!P0 FMUL R0, R0, 0.5 ;  /* 0x3f00000000008820 */ /* 0x000fc80000400000 */
[----:B------:R-:W3:Y:S02]  /*ea60*/  MUFU.EX2 R5, R0 ;  /* 0x0000000000057308 */ /* 0x000ee40000000800 */
[----:B---3--:R-:W-:-:S04]  /*ea70*/  @!P0 FMUL R5, R5, R5 ;  /* 0x0000000505058220 */ /* 0x008fc80000400000 */
[----:B------:R-:W-:Y:S02]  /*ea80*/  FMUL R5, R5, 0.5 ;  /* 0x3f00000005057820 */ /* 0x000fe40000400000 */
.L_x_242:
[----:B------:R-:W-:Y:S05]  /*ea90*/  BSYNC.RECONVERGENT B0 ;  /* 0x0000000000007941 */ /* 0x000fea0003800200 */
.L_x_241:
[----:B--2---:R-:W2:Y:S04]  /*eaa0*/  LDL.LU.64 R34, [R1+0x10] ;  /* 0x0000100001227983 */ /* 0x004ea80000300a00 */
[----:B------:R-:W3:Y:S04]  /*eab0*/  LDL.LU.64 R32, [R1+0x18] ;  /* 0x0000180001207983 */ /* 0x000ee80000300a00 */
[----:B------:R-:W4:Y:S04]  /*eac0*/  LDL.LU.64 R30, [R1+0x28] ;  /* 0x00002800011e7983 */ /* 0x000f280000300a00 */
[----:B------:R-:W5:Y:S04]  /*ead0*/  LDL.LU.64 R28, [R1+0x30] ;  /* 0x00003000011c7983 */ /* 0x000f680000300a00 */
[----:B------:R-:W5:Y:S04]  /*eae0*/  LDL.LU.64 R26, [R1+0x38] ;  /* 0x00003800011a7983 */ /* 0x000f680000300a00 */
[----:B-1----:R-:W5:Y:S04]  /*eaf0*/  LDL.LU.64 R14, [R1+0x20] ;  /* 0x00002000010e7983 */ /* 0x002f680000300a00 */
[----:B------:R-:W5:Y:S04]  /*eb00*/  LDL.LU.64 R24, [R1+0x48] ;  /* 0x0000480001187983 */ /* 0x000f680000300a00 */
[----:B------:R-:W5:Y:S04]  /*eb10*/  LDL.LU.64 R20, [R1+0x50] ;  /* 0x0000500001147983 */ /* 0x000f680000300a00 */
[----:B------:R-:W5:Y:S04]  /*eb20*/  LDL.LU.64 R12, [R1+0x58] ;  /* 0x00005800010c7983 */ /* 0x000f680000300a00 */
[----:B------:R-:W5:Y:S04]  /*eb30*/  LDL.LU.64 R8, [R1+0x40] ;  /* 0x0000400001087983 */ /* 0x000f680000300a00 */
[----:B------:R-:W5:Y:S04]  /*eb40*/  LDL.LU.64 R10, [R1+0x60] ;  /* 0x00006000010a7983 */ /* 0x000f680000300a00 */
[----:B------:R-:W5:Y:S01]  /*eb50*/  LDL.LU.64 R6, [R1+0x68] ;  /* 0x0000680001067983 */ /* 0x000f620000300a00 */
[----:B------:R-:W-:-:S04]  /*eb60*/  FMUL R16, R5, R16 ;  /* 0x0000001005107220 */ /* 0x000fc80000400000 */
[----:B------:R-:W-:-:S04]  /*eb70*/  FADD2 R18, R16.F32, R18.F32x2.HI_LO ;  /* 0x000000121012724b */ /* 0x000fc80000040000 */
[----:B------:R-:W-:-:S04]  /*eb80*/  FADD2 R18, R18.F32x2.HI_LO, R128.F32x2.HI_LO ;  /* 0x000000801212724b */ /* 0x000fc80000000000 */
[----:B------:R-:W-:-:S04]  /*eb90*/  FADD2 R18, R18.F32x2.HI_LO, R136.F32x2.HI_LO ;  /* 0x000000881212724b */ /* 0x000fc80000000000 */
[----:B------:R-:W-:-:S04]  /*eba0*/  FADD2 R18, R18.F32x2.HI_LO, R144.F32x2.HI_LO ;  /* 0x000000901212724b */ /* 0x000fc80000000000 */
[----:B------:R-:W-:Y:S02]  /*ebb0*/  FADD2 R18, R18.F32x2.HI_LO, R94.F32x2.HI_LO ;  /* 0x0000005e1212724b */ /* 0x000fe40000000000 */
[----:B------:R-:W-:Y:S02]  /*ebc0*/  FADD2 R124, R124.F32x2.HI_LO, R106.F32x2.HI_LO ;  /* 0x0000006a7c7c724b */ /* 0x000fe40000000000 */
[----:B------:R-:W-:Y:S02]  /*ebd0*/  FADD2 R126, R126.F32x2.HI_LO, R108.F32x2.HI_LO ;  /* 0x0000006c7e7e724b */ /* 0x000fe40000000000 */
[----:B------:R-:W-:Y:S02]  /*ebe0*/  FADD2 R18, R18.F32x2.HI_LO, R102.F32x2.HI_LO ;  /* 0x000000661212724b */ /* 0x000fe40000000000 */
[----:B------:R-:W-:Y:S02]  /*ebf0*/  FADD2 R22, R22.F32x2.HI_LO, R112.F32x2.HI_LO ;  /* 0x000000701616724b */ /* 0x000fe40000000000 */
[----:B------:R-:W-:-:S02]  /*ec00*/  FADD2 R124, R124.F32x2.HI_LO, R114.F32x2.HI_LO ;  /* 0x000000727c7c724b */ /* 0x000fc40000000000 */
        /* <DEDUP_REMOVED lines=23> */
[----:B------:R-:W-:Y:S01]  /*ed80*/  FADD2 R18, R18.F32x2.HI_LO, R186.F32x2.HI_LO ;  /* 0x000000ba1212724b */ /* 0x000fe20000000000 */
[----:B------:R-:W-:Y:S01]  /*ed90*/  UISETP.NE.AND UP0, UPT, UR45, URZ, UPT ;  /* 0x000000ff2d00728c */ /* 0x000fe2000bf05270 */
[----:B--2---:R-:W-:-:S02]  /*eda0*/  FADD2 R124, R124.F32x2.HI_LO, R34.F32x2.HI_LO ;  /* 0x000000227c7c724b */ /* 0x004fc40000000000 */
[----:B---3--:R-:W-:Y:S02]  /*edb0*/  FADD2 R126, R126.F32x2.HI_LO, R32.F32x2.HI_LO ;  /* 0x000000207e7e724b */ /* 0x008fe40000000000 */
[----:B----4-:R-:W-:Y:S02]  /*edc0*/  FADD2 R22, R22.F32x2.HI_LO, R30.F32x2.HI_LO ;  /* 0x0000001e1616724b */ /* 0x010fe40000000000 */
[----:B-----5:R-:W-:Y:S02]  /*edd0*/  FADD2 R124, R124.F32x2.HI_LO, R28.F32x2.HI_LO ;  /* 0x0000001c7c7c724b */ /* 0x020fe40000000000 */
        /* <DEDUP_REMOVED lines=11> */
[----:B------:R-:W-:-:S04]  /*ee90*/  FADD2 R18, R18.F32x2.HI_LO, R22.F32x2.HI_LO ;  /* 0x000000161212724b */ /* 0x000fc80000000000 */
[----:B------:R-:W-:-:S04]  /*eea0*/  FADD2 R18, R18.F32x2.HI_LO, R124.F32x2.HI_LO ;  /* 0x0000007c1212724b */ /* 0x000fc80000000000 */
[----:B------:R-:W-:Y:S01]  /*eeb0*/  FADD R16, R18, R19 ;  /* 0x0000001312107221 */ /* 0x000fe20000000000 */
[----:B------:R-:W-:Y:S06]  /*eec0*/  BRA.U UP0, `(.L_x_243) ;  /* 0x0000000100907547 */ /* 0x000fec000b800000 */
[----:B------:R-:W-:Y:S05]  /*eed0*/  @P1 BRA `(.L_x_244) ;  /* 0x0000000000041947 */ /* 0x000fea0003800000 */
[----:B------:R-:W-:Y:S05]  /*eee0*/  BPT.TRAP 0x1 ;  /* 0x000000040000795c */ /* 0x000fea0000300000 */
.L_x_244:
[----:B------:R-:W-:Y:S01]  /*eef0*/  UISETP.NE.AND UP0, UPT, UR51, URZ, UPT ;  /* 0x000000ff3300728c */ /* 0x000fe2000bf05270 */
[----:B------:R-:W-:Y:S01]  /*ef00*/  IMAD.U32 R0, RZ, RZ, UR5 ;  /* 0x00000005ff007e24 */ /* 0x000fe2000f8e00ff */
[----:B------:R-:W-:Y:S01]  /*ef10*/  UIADD3 UR6, UPT, UPT, UR4, 0xe060, URZ ;  /* 0x0000e06004067890 */ /* 0x000fe2000fffe0ff */
[----:B------:R-:W-:Y:S01]  /*ef20*/  IMAD.U32 R2, R2, 0x10000, RZ ;  /* 0x0001000002027824 */ /* 0x000fe200078e00ff */
[----:B------:R-:W-:Y:S02]  /*ef30*/  LOP3.LUT R60, R60, 0x3, RZ, 0xc0, !PT ;  /* 0x000000033c3c7812 */ /* 0x000fe400078ec0ff */
[----:B------:R-:W-:Y:S02]  /*ef40*/  SHF.L.U32 R0, R0, 0x1f, RZ ;  /* 0x0000001f00007819 */ /* 0x000fe400000006ff */
[----:B------:R-:W-:-:S03]  /*ef50*/  LOP3.LUT R2, R2, 0x600000, RZ, 0xc0, !PT ;  /* 0x0060000002027812 */ /* 0x000fc600078ec0ff */
[----:B------:R-:W-:Y:S01]  /*ef60*/  @UP0 UIADD3 UR6, UPT, UPT, UR4, 0xe050, URZ ;  /* 0x0000e05004060890 */ /* 0x000fe2000fffe0ff */
[----:B------:R-:W-:Y:S01]  /*ef70*/  SHF.R.U32.HI R3, RZ, 0x15, R2 ;  /* 0x00000015ff037819 */ /* 0x000fe20000011602 */
[----:B------:R-:W-:-:S03]  /*ef80*/  USEL UR4, URZ, 0x80, UP0 ;  /* 0x00000080ff047887 */ /* 0x000fc60008000000 */
[----:B------:R-:W-:-:S03]  /*ef90*/  ISETP.NE.AND P0, PT, R60, R3, PT ;  /* 0x000000033c00720c */ /* 0x000fc60003f05270 */
[----:B------:R-:W-:Y:S01]  /*efa0*/  LOP3.LUT R2, R2, UR4, RZ, 0xfc, !PT ;  /* 0x0000000402027c12 */ /* 0x000fe2000f8efcff */
[----:B------:R-:W1:Y:S02]  /*efb0*/  SYNCS.PHASECHK.TRANS64.TRYWAIT P1, [UR6], R0 ;  /* 0x00000000ff0075a7 */ /* 0x000e640008021106 */
[----:B-1----:R-:W-:Y:S07]  /*efc0*/  @!P1 BRA `(.L_x_245) ;  /* 0x0000004400509947 */ /* 0x002fee0003800000 */
.L_x_416:
[----:B------:R-:W-:Y:S05]  /*efd0*/  @!P0 BRA `(.L_x_246) ;  /* 0x0000000000408947 */ /* 0x000fea0003800000 */
[----:B------:R-:W-:Y:S01]  /*efe0*/  MOV R14, 0x8 ;  /* 0x00000008000e7802 */ /* 0x000fe20000000f00 */
[----:B------:R-:W2:Y:S01]  /*eff0*/  LDCU.64 UR8, c[0x4][0xb0] ;  /* 0x01001600ff0877ac */ /* 0x000ea20008000a00 */
[----:B------:R-:W-:Y:S02]  /*f000*/  HFMA2 R12, -RZ, RZ, 0, 5.9604644775390625e-08 ;  /* 0x00000001ff0c7431 */ /* 0x000fe400000001ff */
[----:B------:R-:W-:Y:S01]  /*f010*/  IMAD.MOV.U32 R8, RZ, RZ, 0x1be ;  /* 0x000001beff087424 */ /* 0x000fe200078e00ff */
[----:B------:R-:W3:Y:S01]  /*f020*/  LDCU.64 UR6, c[0x4][0xb8] ;  /* 0x01001700ff0677ac */ /* 0x000ee20008000a00 */
[----:B------:R-:W4:Y:S01]  /*f030*/  LDC.64 R14, c[0x4][R14] ;  /* 0x010000000e0e7b82 */ /* 0x000f220000000a00 */
[----:B------:R-:W-:Y:S01]  /*f040*/  IMAD.MOV.U32 R13, RZ, RZ, RZ ;  /* 0x000000ffff0d7224 */ /* 0x000fe200078e00ff */
[----:B------:R-:W5:Y:S01]  /*f050*/  LDCU.64 UR4, c[0x4][0x18] ;  /* 0x01000300ff0477ac */ /* 0x000f620008000a00 */
[----:B--2---:R-:W-:Y:S01]  /*f060*/  IMAD.U32 R4, RZ, RZ, UR8 ;  /* 0x00000008ff047e24 */ /* 0x004fe2000f8e00ff */
[----:B------:R-:W-:Y:S01]  /*f070*/  MOV R5, UR9 ;  /* 0x0000000900057c02 */ /* 0x000fe20008000f00 */
[----:B---3--:R-:W-:Y:S01]  /*f080*/  IMAD.U32 R6, RZ, RZ, UR6 ;  /* 0x00000006ff067e24 */ /* 0x008fe2000f8e00ff */
[----:B------:R-:W-:Y:S01]  /*f090*/  MOV R7, UR7 ;  /* 0x0000000700077c02 */ /* 0x000fe20008000f00 */
[----:B-----5:R-:W-:Y:S01]  /*f0a0*/  IMAD.U32 R10, RZ, RZ, UR4 ;  /* 0x00000004ff0a7e24 */ /* 0x020fe2000f8e00ff */
[----:B------:R-:W-:-:S02]  /*f0b0*/  MOV R11, UR5 ;  /* 0x00000005000b7c02 */ /* 0x000fc40008000f00 */
[----:B------:R-:W-:-:S07]  /*f0c0*/  LEPC R20, `(.L_x_246) ;  /* 0x000000001014794e */ /* 0x000fce0000000000 */
[----:B-1--4-:R-:W-:Y:S05]  /*f0d0*/  CALL.ABS.NOINC R14 ;  /* 0x000000000e007343 */ /* 0x012fea0003c00000 */
.L_x_246:
[----:B------:R-:W-:Y:S05]  /*f0e0*/  WARPSYNC.ALL ;  /* 0x0000000000007948 */ /* 0x000fea0003800000 */
[----:B------:R-:W-:-:S13]  /*f0f0*/  R2UR UR4, R2 ;  /* 0x00000000020472ca */ /* 0x000fda00000e0000 */
[----:B------:R2:W-:Y:S02]  /*f100*/  STTM.x2 tmem[UR4], R16 ;  /* 0x00000010000079ed */ /* 0x0005e400080c0004 */
.L_x_243:
[----:B------:R-:W-:Y:S01]  /*f110*/  UIADD3 UR4, UPT, UPT, UR45, 0x1, URZ ;  /* 0x000000012d047890 */ /* 0x000fe2000fffe0ff */
[----:B------:R-:W-:Y:S01]  /*f120*/  MOV R156, R17 ;  /* 0x00000011009c7202 */ /* 0x000fe20000000f00 */
[----:B------:R-:W-:Y:S02]  /*f130*/  UIADD3 UR45, UPT, UPT, UR45, -0x1, URZ ;  /* 0xffffffff2d2d7890 */ /* 0x000fe4000fffe0ff */
[----:B------:R-:W-:-:S09]  /*f140*/  UISETP.GT.AND UP0, UPT, UR4, 0x1, UPT ;  /* 0x000000010400788c */ /* 0x000fd2000bf04270 */
[----:B------:R-:W-:Y:S05]  /*f150*/  BRA.U UP0, `(.L_x_247) ;  /* 0xffffffb900b07547 */ /* 0x000fea000b83ffff */
.L_x_226:
[----:B------:R-:W-:-:S09]  /*f160*/  UISETP.NE.AND UP0, UPT, UR44, URZ, UPT ;  /* 0x000000ff2c00728c */ /* 0x000fd2000bf05270 */
[----:B------:R-:W-:Y:S05]  /*f170*/  BRA.U UP0, `(.L_x_248) ;  /* 0x0000000100047547 */ /* 0x000fea000b800000 */
[----:B------:R-:W-:Y:S05]  /*f180*/  BPT.TRAP 0x1 ;  /* 0x000000040000795c */ /* 0x000fea0000300000 */
.L_x_248:
[----:B------:R-:W3:Y:S01]  /*f190*/  S2UR UR5, SR_CgaCtaId ;  /* 0x00000000000579c3 */ /* 0x000ee20000008800 */
[----:B------:R-:W-:Y:S01]  /*f1a0*/  UISETP.NE.AND UP1, UPT, UR51, URZ, UPT ;  /* 0x000000ff3300728c */ /* 0x000fe2000bf25270 */
[----:B------:R-:W-:-:S03]  /*f1b0*/  UMOV UR4, 0x400 ;  /* 0x0000040000047882 */ /* 0x000fc60000000000 */
[----:B------:R-:W-:-:S04]  /*f1c0*/  USEL UR6, UR47, UR48, UP1 ;  /* 0x000000302f067287 */ /* 0x000fc80008800000 */
[----:B------:R-:W-:Y:S02]  /*f1d0*/  ULOP3.LUT UR6, UR6, 0x1, URZ, 0x3c, !UPT ;  /* 0x0000000106067892 */ /* 0x000fe4000f8e3cff */
[----:B---3--:R-:W-:-:S04]  /*f1e0*/  ULEA UR5, UR5, UR4, 0x18 ;  /* 0x0000000405057291 */ /* 0x008fc8000f8ec0ff */
[----:B------:R-:W-:Y:S02]  /*f1f0*/  UIADD3 UR4, UPT, UPT, UR5, 0xe080, URZ ;  /* 0x0000e08005047890 */ /* 0x000fe4000fffe0ff */
[----:B------:R-:W-:-:S09]  /*f200*/  @UP1 UIADD3 UR4, UPT, UPT, UR5, 0xe070, URZ ;  /* 0x0000e07005041890 */ /* 0x000fd2000fffe0ff */
[----:B------:R-:W-:Y:S01]  /*f210*/  SYNCS.ARRIVE.TRANS64.A1T0 RZ, [UR4], RZ ;  /* 0x000000ffffff79a7 */ /* 0x000fe20008100004 */
[----:B------:R-:W-:Y:S05]  /*f220*/  BRA.U UP0, `(.L_x_249) ;  /* 0x0000000100047547 */ /* 0x000fea000b800000 */
[----:B------:R-:W-:Y:S05]  /*f230*/  BPT.TRAP 0x1 ;  /* 0x000000040000795c */ /* 0x000fea0000300000 */
.L_x_249:
[----:B------:R-:W-:Y:S01]  /*f240*/  UISETP.NE.AND UP0, UPT, UR51, URZ, UPT ;  /* 0x000000ff3300728c */ /* 0x000fe2000bf05270 */
[----:B-1----:R-:W-:Y:S01]  /*f250*/  MOV R3, UR6 ;  /* 0x0000000600037c02 */ /* 0x002fe20008000f00 */
[----:B------:R-:W-:-:S03]  /*f260*/  UIADD3 UR4, UPT, UPT, UR5, 0xe078, URZ ;  /* 0x0000e07805047890 */ /* 0x000fc6000fffe0ff */
[----:B------:R-:W-:-:S06]  /*f270*/  SHF.L.U32 R3, R3, 0x1f, RZ ;  /* 0x0000001f03037819 */ /* 0x000fcc00000006ff */
[----:B------:R-:W-:Y:S02]  /*f280*/  @!UP0 UIADD3 UR4, UPT, UPT, UR5, 0xe088, URZ ;  /* 0x0000e08805048890 */ /* 0x000fe4000fffe0ff */
[----:B------:R-:W-:-:S07]  /*f290*/  UISETP.GT.U32.AND UP0, UPT, UR43, 0x1, UPT ;  /* 0x000000012b00788c */ /* 0x000fce000bf04070 */
[----:B------:R-:W1:Y:S02]  /*f2a0*/  SYNCS.PHASECHK.TRANS64.TRYWAIT P0, [UR4], R3 ;  /* 0x00000003ff0075a7 */ /* 0x000e640008001104 */
[----:B-1----:R-:W-:Y:S05]  /*f2b0*/  @!P0 BRA `(.L_x_250) ;  /* 0x0000004000ac8947 */ /* 0x002fea0003800000 */
.L_x_418:
[----:B------:R-:W-:Y:S05]  /*f2c0*/  BRA.U UP0, `(.L_x_251) ;  /* 0x0000000100087547 */ /* 0x000fea000b800000 */
[----:B------:R-:W-:Y:S05]  /*f2d0*/  BPT.TRAP 0x1 ;  /* 0x000000040000795c */ /* 0x000fea0000300000 */
[----:B------:R-:W-:Y:S05]  /*f2e0*/  BPT.TRAP 0x1 ;  /* 0x000000040000795c */ /* 0x000fea0000300000 */
.L_x_251:
[----:B------:R-:W-:Y:S02]  /*f2f0*/  UISETP.NE.AND UP0, UPT, UR51, URZ, UPT ;  /* 0x000000ff3300728c */ /* 0x000fe4000bf05270 */
[----:B------:R-:W-:Y:S02]  /*f300*/  UIADD3 UR4, UPT, UPT, UR5, 0xe068, URZ ;  /* 0x0000e06805047890 */ /* 0x000fe4000fffe0ff */
[----:B------:R-:W-:Y:S02]  /*f310*/  USEL UR48, UR48, UR6, UP0 ;  /* 0x0000000630307287 */ /* 0x000fe40008000000 */
[----:B------:R-:W-:-:S05]  /*f320*/  USEL UR47, UR6, UR47, UP0 ;  /* 0x0000002f062f7287 */ /* 0x000fca0008000000 */
[----:B------:R-:W-:-:S04]  /*f330*/  @UP0 UIADD3 UR4, UPT, UPT, UR5, 0xe058, URZ ;  /* 0x0000e05805040890 */ /* 0x000fc8000fffe0ff */
[----:B------:R-:W-:-:S09]  /*f340*/  UPRMT UR4, UR39, 0x654, UR4 ;  /* 0x0000065427047896 */ /* 0x000fd20008000004 */
[----:B------:R-:W-:Y:S01]  /*f350*/  SYNCS.ARRIVE.TRANS64.RED.A1T0 RZ, [UR4], RZ ;  /* 0x000000ffffff79a7 */ /* 0x000fe20008100404 */
[----:B------:R-:W-:-:S04]  /*f360*/  USEL UR4, UR46, UR49, UP0 ;  /* 0x000000312e047287 */ /* 0x000fc80008000000 */
[----:B------:R-:W-:-:S04]  /*f370*/  ULOP3.LUT UR4, UR4, 0x1, URZ, 0x3c, !UPT ;  /* 0x0000000104047892 */ /* 0x000fc8000f8e3cff */
[----:B------:R-:W-:Y:S02]  /*f380*/  USEL UR46, UR4, UR46, UP0 ;  /* 0x0000002e042e7287 */ /* 0x000fe40008000000 */
[----:B------:R-:W-:-:S12]  /*f390*/  USEL UR49, UR49, UR4, UP0 ;  /* 0x0000000431317287 */ /* 0x000fd80008000000 */
.L_x_223:
[----:B------:R-:W3:Y:S01]  /*f3a0*/  LDCU UR5, c[0x0][0x370] ;  /* 0x00006e00ff0577ac */ /* 0x000ee20008000800 */
[----:B------:R-:W4:Y:S01]  /*f3b0*/  LDCU UR4, c[0x0][0x900] ;  /* 0x00012000ff0477ac */ /* 0x000f220008000800 */
[----:B---3--:R-:W-:-:S04]  /*f3c0*/  UIADD3 UR36, UPT, UPT, UR5, UR36, URZ ;  /* 0x0000002405247290 */ /* 0x008fc8000fffe0ff */
[----:B----4-:R-:W-:-:S09]  /*f3d0*/  UISETP.GE.AND UP0, UPT, UR36, UR4, UPT ;  /* 0x000000042400728c */ /* 0x010fd2000bf06270 */
[----:B------:R-:W-:Y:S05]  /*f3e0*/  BRA.U !UP0, `(.L_x_252) ;  /* 0xffffffb5087c7547 */ /* 0x000fea000b83ffff */
[----:B------:R-:W-:Y:S05]  /*f3f0*/  EXIT ;  /* 0x000000000000794d */ /* 0x000fea0003800000 */
.L_x_26:
[----:B------:R-:W-:-:S05]  /*f400*/  IMAD.MOV.U32 R3, RZ, RZ, -0x4 ;  /* 0xfffffffcff037424 */ /* 0x000fca00078e00ff */
[----:B------:R-:W-:-:S05]  /*f410*/  VIADDMNMX.U32 R0, R2, R3, 0x2, PT ;  /* 0x0000000202007446 */ /* 0x000fca0003800003 */
[----:B------:R-:W-:-:S04]  /*f420*/  IMAD.SHL.U32 R0, R0, 0x4, RZ ;  /* 0x0000000400007824 */ /* 0x000fc800078e00ff */
[----:B------:R-:W1:Y:S02]  /*f430*/  LDC R2, c[0x2][R0] ;  /* 0x0080000000027b82 */ /* 0x000e640000000800 */
[----:B-1----:R-:W-:-:S04]  /*f440*/  SHF.R.S32.HI R3, RZ, 0x1f, R2 ;  /* 0x0000001fff037819 */ /* 0x002fc80000011402 */
.L_x_471:
[----:B------:R-:W-:Y:S05]  /*f450*/  BRX R2 -0xf460                                                                                                                                                                                                                                                                                                                                                                                                                                                                                                                                                                                         (*"BRANCH_TARGETS .L_x_472,.L_x_473,.L_x_474"*) ;  /* 0xffffff0802e87949 */ /* 0x000fea000383ffff */
.L_x_474:
[----:B------:R-:W-:-:S08]  /*f460*/  NOP ;  /* 0x0000000000007918 */ /* 0x000fd00000000000 */
[----:B------:R-:W-:-:S00]  /*f470*/  USETMAXREG.DEALLOC.CTAPOOL 0x18 ;  /* 0x00000018000079c8 */ /* 0x000fc000080e0500 */
[----:B------:R-:W-:Y:S05]  /*f480*/  EXIT ;  /* 0x000000000000794d */ /* 0x000fea0003800000 */
.L_x_472:
[----:B------:R-:W-:-:S08]  /*f490*/  NOP ;  /* 0x0000000000007918 */ /* 0x000fd00000000000 */
[----:B------:R-:W1:-:S00]  /*f4a0*/  USETMAXREG.DEALLOC.CTAPOOL 0x20 ;  /* 0x00000020000079c8 */ /* 0x000e4000080e0500 */
[----:B-1----:R-:W1:Y:S02]  /*f4b0*/  LDC R0, c[0x0][0x900] ;  /* 0x00024000ff007b82 */ /* 0x002e640000000800 */
[----:B-1----:R-:W-:-:S13]  /*f4c0*/  ISETP.LE.AND P1, PT, R0, UR36, PT ;  /* 0x0000002400007c0c */ /* 0x002fda000bf23270 */
[----:B------:R-:W-:Y:S05]  /*f4d0*/  @P1 EXIT ;  /* 0x000000000000194d */ /* 0x000fea0003800000 */
[----:B------:R-:W-:Y:S01]  /*f4e0*/  HFMA2 R4, -RZ, RZ, 0, 5.9604644775390625e-08 ;  /* 0x00000001ff047431 */ /* 0x000fe200000001ff */
[----:B------:R-:W-:Y:S01]  /*f4f0*/  PLOP3.LUT P5, PT, P5, P6, PT, 0xf8, 0x8f ;  /* 0x00000000008f781c */ /* 0x000fe20002fadf70 */
[----:B------:R-:W1:Y:S01]  /*f500*/  LDCU.64 UR4, c[0x0][0x348] ;  /* 0x00006900ff0477ac */ /* 0x000e620008000a00 */
[----:B------:R-:W-:Y:S01]  /*f510*/  UPLOP3.LUT UP1, UPT, UP2, UP3, UPT, 0xf8, 0x8f ;  /* 0x00000000008f789c */ /* 0x000fe20001727f70 */
[----:B------:R-:W-:Y:S01]  /*f520*/  UMOV UR15, 0x1 ;  /* 0x00000001000f7882 */ /* 0x000fe20000000000 */
[----:B------:R-:W-:-:S09]  /*f530*/  UMOV UR22, URZ ;  /* 0x000000ff00167c82 */ /* 0x000fd20008000000 */
.L_x_350:
[----:B--2---:R-:W2:Y:S01]  /*f540*/  LDCU.64 UR6, c[0x0][0x908] ;  /* 0x00012100ff0677ac */ /* 0x004ea20008000a00 */
[----:B---3--:R-:W3:Y:S01]  /*f550*/  LDCU UR10, c[0x0][0x904] ;  /* 0x00012080ff0a77ac */ /* 0x008ee20008000800 */
[----:B------:R-:W4:Y:S01]  /*f560*/  LDCU.64 UR8, c[0x0][0x920] ;  /* 0x00012400ff0877ac */ /* 0x000f220008000a00 */
[----:B------:R-:W5:Y:S01]  /*f570*/  LDCU UR14, c[0x0][0x91c] ;  /* 0x00012380ff0e77ac */ /* 0x000f620008000800 */
[----:B--2---:R-:W-:-:S04]  /*f580*/  UIMAD.WIDE.U32 UR12, UR36, UR6, URZ ;  /* 0x00000006240c72a5 */ /* 0x004fc8000f8e00ff */
[----:B------:R-:W-:Y:S02]  /*f590*/  USHF.R.U32.HI UR13, URZ, UR7, UR13 ;  /* 0x00000007ff0d7299 */ /* 0x000fe4000801160d */
[----:B---3--:R-:W-:Y:S01]  /*f5a0*/  UISETP.NE.AND UP2, UPT, UR10, 0x1, UPT ;  /* 0x000000010a00788c */ /* 0x008fe2000bf45270 */
[----:B------:R-:W2:Y:S03]  /*f5b0*/  LDCU.64 UR6, c[0x0][0x380] ;  /* 0x00007000ff0677ac */ /* 0x000ea60008000a00 */
[----:B------:R-:W-:Y:S02]  /*f5c0*/  USEL UR13, UR36, UR13, !UP2 ;  /* 0x0000000d240d7287 */ /* 0x000fe4000d000000 */
[----:B-----5:R-:W-:Y:S02]  /*f5d0*/  UISETP.NE.AND UP2, UPT, UR14, 0x1, UPT ;  /* 0x000000010e00788c */ /* 0x020fe4000bf45270 */
[----:B----4-:R-:W-:-:S02]  /*f5e0*/  UIMAD.WIDE.U32 UR16, UR13, UR8, URZ ;  /* 0x000000080d1072a5 */ /* 0x010fc4000f8e00ff */
[----:B------:R-:W-:-:S05]  /*f5f0*/  UIADD3 UR8, UPT, UPT, -UR13, URZ, URZ ;  /* 0x000000ff0d087290 */ /* 0x000fca000fffe1ff */
[----:B------:R-:W-:Y:S02]  /*f600*/  UMOV UR11, UR17 ;  /* 0x00000011000b7c82 */ /* 0x000fe40008000000 */
[----:B------:R-:W-:Y:S02]  /*f610*/  USHF.R.U32.HI UR9, URZ, UR9, UR11 ;  /* 0x00000009ff097299 */ /* 0x000fe4000801160b */
[----:B------:R-:W-:Y:S02]  /*f620*/  UIMAD UR11, UR10, UR8, UR36 ;  /* 0x000000080a0b72a4 */ /* 0x000fe4000f8e0224 */
[----:B------:R-:W-:Y:S02]  /*f630*/  USEL UR12, UR13, UR9, !UP2 ;  /* 0x000000090d0c7287 */ /* 0x000fe4000d000000 */
[----:B--2---:R-:W-:Y:S02]  /*f640*/  UISETP.NE.AND UP2, UPT, UR7, URZ, UPT ;  /* 0x000000ff0700728c */ /* 0x004fe4000bf45270 */
[----:B------:R-:W-:-:S02]  /*f650*/  USHF.L.U32 UR11, UR11, 0x8, URZ ;  /* 0x000000080b0b7899 */ /* 0x000fc400080006ff */
[----:B------:R-:W-:Y:S02]  /*f660*/  UIADD3 UR8, UPT, UPT, -UR12, URZ, URZ ;  /* 0x000000ff0c087290 */ /* 0x000fe4000fffe1ff */
[----:B------:R-:W-:Y:S02]  /*f670*/  UISETP.GE.OR UP2, UPT, UR11, UR6, !UP2 ;  /* 0x000000060b00728c */ /* 0x000fe4000d746670 */
[----:B------:R-:W-:-:S07]  /*f680*/  UIMAD UR14, UR14, UR8, UR13 ;  /* 0x000000080e0e72a4 */ /* 0x000fce000f8e020d */
[----:B-1----:R-:W-:Y:S05]  /*f690*/  BRA.U UP2, `(.L_x_253) ;  /* 0x0000002902147547 */ /* 0x002fea000b800000 */
[----:B------:R-:W2:Y:S01]  /*f6a0*/  LDCU UR6, c[0x0][0x38c] ;  /* 0x00007180ff0677ac */ /* 0x000ea20008000800 */
[----:B------:R-:W-:Y:S01]  /*f6b0*/  BSSY.RECONVERGENT B0, `(.L_x_254) ;  /* 0x0000028000007945 */ /* 0x000fe20003800200 */
[----:B------:R-:W3:Y:S01]  /*f6c0*/  LDCU.64 UR8, c[0x0][0x910] ;  /* 0x00012200ff0877ac */ /* 0x000ee20008000a00 */
[----:B------:R-:W4:Y:S01]  /*f6d0*/  LDCU UR10, c[0x0][0x918] ;  /* 0x00012300ff0a77ac */ /* 0x000f220008000800 */
[----:B--2---:R-:W-:Y:S01]  /*f6e0*/  IMAD.U32 R3, RZ, RZ, UR6 ;  /* 0x00000006ff037e24 */ /* 0x004fe2000f8e00ff */
[----:B---3--:R-:W-:-:S04]  /*f6f0*/  UIMAD.WIDE.U32 UR16, UR12, UR9, URZ ;  /* 0x000000090c1072a5 */ /* 0x008fc8000f8e00ff */
[----:B------:R-:W-:Y:S01]  /*f700*/  IABS R3, R3 ;  /* 0x0000000300037213 */ /* 0x000fe20000000000 */
[----:B------:R-:W-:-:S03]  /*f710*/  UISETP.NE.AND UP2, UPT, UR8, 0x1, UPT ;  /* 0x000000010800788c */ /* 0x000fc6000bf45270 */
[----:B------:R-:W2:Y:S01]  /*f720*/  I2F.RP R0, R3 ;  /* 0x0000000300007306 */ /* 0x000ea20000209400 */
[----:B------:R-:W-:Y:S02]  /*f730*/  UMOV UR9, UR17 ;  /* 0x0000001100097c82 */ /* 0x000fe40008000000 */
[----:B----4-:R-:W-:-:S04]  /*f740*/  USHF.R.U32.HI UR9, URZ, UR10, UR9 ;  /* 0x0000000aff097299 */ /* 0x010fc80008011609 */
[----:B------:R-:W-:Y:S02]  /*f750*/  USEL UR9, UR12, UR9, !UP2 ;  /* 0x000000090c097287 */ /* 0x000fe4000d000000 */
[----:B------:R-:W-:Y:S02]  /*f760*/  UISETP.NE.AND UP2, UPT, UR6, URZ, UPT ;  /* 0x000000ff0600728c */ /* 0x000fe4000bf45270 */
[----:B------:R-:W-:Y:S01]  /*f770*/  UIADD3 UR9, UPT, UPT, -UR9, URZ, URZ ;  /* 0x000000ff09097290 */ /* 0x000fe2000fffe1ff */
[----:B--2---:R-:W2:Y:S03]  /*f780*/  MUFU.RCP R6, R0 ;  /* 0x0000000000067308 */ /* 0x004ea60000001000 */
[----:B------:R-:W-:-:S04]  /*f790*/  UIMAD UR12, UR8, UR9, UR12 ;  /* 0x00000009080c72a4 */ /* 0x000fc8000f8e020c */
[----:B------:R-:W-:-:S04]  /*f7a0*/  ULOP3.LUT UR8, UR12, UR6, URZ, 0x3c, !UPT ;  /* 0x000000060c087292 */ /* 0x000fc8000f8e3cff */
[----:B------:R-:W-:Y:S01]  /*f7b0*/  UISETP.GE.AND UP3, UPT, UR8, URZ, UPT ;  /* 0x000000ff0800728c */ /* 0x000fe2000bf66270 */
[----:B--2---:R-:W-:Y:S02]  /*f7c0*/  IADD3 R6, PT, PT, R6, 0xffffffe, RZ ;  /* 0x0ffffffe06067810 */ /* 0x004fe40007ffe0ff */
[----:B------:R-:W-:Y:S02]  /*f7d0*/  MOV R0, UR12 ;  /* 0x0000000c00007c02 */ /* 0x000fe40008000f00 */
[----:B------:R-:W2:Y:S02]  /*f7e0*/  F2I.FTZ.U32.TRUNC.NTZ R7, R6 ;  /* 0x0000000600077305 */ /* 0x000ea4000021f000 */
[----:B------:R-:W-:Y:S01]  /*f7f0*/  IABS R0, R0 ;  /* 0x0000000000007213 */ /* 0x000fe20000000000 */
[----:B--2---:R-:W-:Y:S02]  /*f800*/  IMAD.MOV R2, RZ, RZ, -R7 ;  /* 0x000000ffff027224 */ /* 0x004fe400078e0a07 */
[----:B------:R-:W-:-:S02]  /*f810*/  IMAD.MOV.U32 R6, RZ, RZ, RZ ;  /* 0x000000ffff067224 */ /* 0x000fc400078e00ff */
[----:B------:R-:W-:-:S04]  /*f820*/  IMAD R2, R2, R3, RZ ;  /* 0x0000000302027224 */ /* 0x000fc800078e02ff */
[----:B------:R-:W-:-:S06]  /*f830*/  IMAD.HI.U32 R2, R7, R2, R6 ;  /* 0x0000000207027227 */ /* 0x000fcc00078e0006 */
[----:B------:R-:W-:-:S05]  /*f840*/  IMAD.HI.U32 R5, R2, R0, RZ ;  /* 0x0000000002057227 */ /* 0x000fca00078e00ff */
[----:B------:R-:W-:-:S05]  /*f850*/  IADD3 R2, PT, PT, -R5, RZ, RZ ;  /* 0x000000ff05027210 */ /* 0x000fca0007ffe1ff */
[----:B------:R-:W-:-:S05]  /*f860*/  IMAD R0, R3, R2, R0 ;  /* 0x0000000203007224 */ /* 0x000fca00078e0200 */
[----:B------:R-:W-:-:S13]  /*f870*/  ISETP.GT.U32.AND P1, PT, R3, R0, PT ;  /* 0x000000000300720c */ /* 0x000fda0003f24070 */
[----:B------:R-:W-:Y:S01]  /*f880*/  @!P1 IMAD.IADD R0, R0, 0x1, -R3 ;  /* 0x0000000100009824 */ /* 0x000fe200078e0a03 */
[----:B------:R-:W-:-:S04]  /*f890*/  @!P1 IADD3 R5, PT, PT, R5, 0x1, RZ ;  /* 0x0000000105059810 */ /* 0x000fc80007ffe0ff */
[----:B------:R-:W-:-:S13]  /*f8a0*/  ISETP.GE.U32.AND P2, PT, R0, R3, PT ;  /* 0x000000030000720c */ /* 0x000fda0003f46070 */
[----:B------:R-:W-:-:S05]  /*f8b0*/  @P2 VIADD R5, R5, 0x1 ;  /* 0x0000000105052836 */ /* 0x000fca0000000000 */
[----:B------:R-:W-:-:S13]  /*f8c0*/  R2UR UR13, R5 ;  /* 0x00000000050d72ca */ /* 0x000fda00000e0000 */
[----:B------:R-:W-:Y:S02]  /*f8d0*/  @!UP3 UIADD3 UR13, UPT, UPT, -UR13, URZ, URZ ;  /* 0x000000ff0d0db290 */ /* 0x000fe4000fffe1ff */
[----:B------:R-:W-:-:S04]  /*f8e0*/  @!UP2 ULOP3.LUT UR13, URZ, UR6, URZ, 0x33, !UPT ;  /* 0x00000006ff0da292 */ /* 0x000fc8000f8e33ff */
[----:B------:R-:W-:-:S04]  /*f8f0*/  UIADD3 UR8, UPT, UPT, -UR13, URZ, URZ ;  /* 0x000000ff0d087290 */ /* 0x000fc8000fffe1ff */
[----:B------:R-:W-:Y:S01]  /*f900*/  UIMAD UR12, UR6, UR8, UR12 ;  /* 0x00000008060c72a4 */ /* 0x000fe2000f8e020c */
[----:B------:R-:W-:Y:S11]  /*f910*/  @!P3 BRA `(.L_x_255) ;  /* 0x000000000004b947 */ /* 0x000ff60003800000 */
[----:B-1----:R-:W-:Y:S05]  /*f920*/  BPT.TRAP 0x1 ;  /* 0x000000040000795c */ /* 0x002fea0000300000 */
.L_x_255:
[----:B-1----:R-:W-:Y:S05]  /*f930*/  BSYNC.RECONVERGENT B0 ;  /* 0x0000000000007941 */ /* 0x002fea0003800200 */
.L_x_254:
[----:B------:R-:W1:Y:S01]  /*f940*/  S2UR UR8, SR_CgaCtaId ;  /* 0x00000000000879c3 */ /* 0x000e620000008800 */
[----:B------:R-:W-:Y:S01]  /*f950*/  UMOV UR6, 0x400 ;  /* 0x0000040000067882 */ /* 0x000fe20000000000 */
[----:B------:R-:W-:Y:S02]  /*f960*/  SHF.L.U32 R6, R4, 0x1f, RZ ;  /* 0x0000001f04067819 */ /* 0x000fe400000006ff */
[----:B------:R-:W-:Y:S01]  /*f970*/  @!P0 MOV R0, 0x2000 ;  /* 0x0000200000008802 */ /* 0x000fe20000000f00 */
[----:B-1----:R-:W-:-:S09]  /*f980*/  ULEA UR8, UR8, UR6, 0x18 ;  /* 0x0000000608087291 */ /* 0x002fd2000f8ec0ff */
[----:B------:R-:W1:Y:S02]  /*f990*/  SYNCS.PHASECHK.TRANS64.TRYWAIT P1, [UR8+0xe010], R6 ;  /* 0x00e01006ff0075a7 */ /* 0x000e640008021108 */
[----:B-1----:R-:W-:Y:S05]  /*f9a0*/  @!P1 BRA `(.L_x_256) ;  /* 0x0000003c00089947 */ /* 0x002fea0003800000 */
.L_x_420:
[----:B------:R2:W-:Y:S01]  /*f9b0*/  @!P0 SYNCS.ARRIVE.TRANS64 RZ, [UR8+0xe000], R0 ;  /* 0x00e00000ffff89a7 */ /* 0x0005e20008000008 */
[----:B------:R-:W-:Y:S04]  /*f9c0*/  BSSY.RECONVERGENT B0, `(.L_x_257) ;  /* 0x0000003000007945 */ /* 0x000fe80003800200 */
[----:B------:R-:W-:Y:S05]  /*f9d0*/  @!P5 BRA `(.L_x_258) ;  /* 0x000000000004d947 */ /* 0x000fea0003800000 */
[----:B------:R-:W-:Y:S05]  /*f9e0*/  BPT.TRAP 0x1 ;  /* 0x000000040000795c */ /* 0x000fea0000300000 */
.L_x_258:
[----:B------:R-:W-:Y:S05]  /*f9f0*/  BSYNC.RECONVERGENT B0 ;  /* 0x0000000000007941 */ /* 0x000fea0003800200 */
.L_x_257:
[----:B-1----:R-:W1:Y:S01]  /*fa00*/  S2R R3, SR_TID.X ;  /* 0x0000000000037919 */ /* 0x002e620000002100 */
[----:B------:R-:W-:Y:S01]  /*fa10*/  BSSY.RECONVERGENT B0, `(.L_x_259) ;  /* 0x0000005000007945 */ /* 0x000fe20003800200 */
[----:B-1----:R-:W-:-:S04]  /*fa20*/  LOP3.LUT P2, RZ, R3, 0x1f, RZ, 0xc0, !PT ;  /* 0x0000001f03ff7812 */ /* 0x002fc8000784c0ff */
[----:B------:R-:W-:-:S13]  /*fa30*/  PLOP3.LUT P2, PT, P2, P0, PT, 0x8f, 0xf8 ;  /* 0x0000000000f8781c */ /* 0x000fda0001741177 */
[----:B------:R-:W-:Y:S05]  /*fa40*/  @P2 BRA `(.L_x_260) ;  /* 0x0000000000042947 */ /* 0x000fea0003800000 */
[----:B------:R-:W-:Y:S05]  /*fa50*/  BPT.TRAP 0x1 ;  /* 0x000000040000795c */ /* 0x000fea0000300000 */
.L_x_260:
[----:B------:R-:W-:Y:S05]  /*fa60*/  BSYNC.RECONVERGENT B0 ;  /* 0x0000000000007941 */ /* 0x000fea0003800200 */
.L_x_259:
[----:B------:R-:W-:Y:S02]  /*fa70*/  UIADD3 UR18, UP2, UPT, UR4, 0x80, URZ ;  /* 0x0000008004127890 */ /* 0x000fe4000ff5e0ff */
[----:B------:R-:W-:Y:S02]  /*fa80*/  UIADD3 UR9, UPT, UPT, UR8, 0xe000, URZ ;  /* 0x0000e00008097890 */ /* 0x000fe4000fffe0ff */
[----:B------:R-:W-:Y:S01]  /*fa90*/  UIADD3.X UR19, UPT, UPT, URZ, UR5, URZ, UP2, !UPT ;  /* 0x00000005ff137290 */ /* 0x000fe200097fe4ff */
[----:B------:R-:W-:Y:S01]  /*faa0*/  UMOV UR16, 0x0 ;  /* 0x0000000000107882 */ /* 0x000fe20000000000 */
[----:B------:R-:W-:Y:S01]  /*fab0*/  UMOV UR17, 0x10000000 ;  /* 0x1000000000117882 */ /* 0x000fe20000000000 */
[----:B------:R-:W-:-:S06]  /*fac0*/  UMOV UR10, URZ ;  /* 0x000000ff000a7c82 */ /* 0x000fcc0008000000 */
[----:B------:R1:W-:Y:S02]  /*fad0*/  UTMALDG.5D [UR8], [UR18], desc[UR16] ;  /* 0x00001008120075b4 */ /* 0x0003e40008021000 */
[----:B-1----:R-:W-:Y:S05]  /*fae0*/  BRA.U !UP0, `(.L_x_261) ;  /* 0x0000000108047547 */ /* 0x002fea000b800000 */
[----:B------:R-:W-:Y:S05]  /*faf0*/  BPT.TRAP 0x1 ;  /* 0x000000040000795c */ /* 0x000fea0000300000 */
.L_x_261:
[----:B------:R-:W-:Y:S01]  /*fb00*/  ULEA UR17, UR22, UR8, 0x3 ;  /* 0x0000000816117291 */ /* 0x000fe2000f8e18ff */
[----:B------:R-:W-:Y:S01]  /*fb10*/  IMAD.U32 R5, RZ, RZ, UR15 ;  /* 0x0000000fff057e24 */ /* 0x000fe2000f8e00ff */
[----:B------:R-:W-:-:S04]  /*fb20*/  @!P0 MOV R2, 0x2000 ;  /* 0x0000200000028802 */ /* 0x000fc80000000f00 */
[----:B------:R-:W-:-:S04]  /*fb30*/  SHF.L.U32 R5, R5, 0x1f, RZ ;  /* 0x0000001f05057819 */ /* 0x000fc800000006ff */
[----:B------:R-:W1:Y:S02]  /*fb40*/  SYNCS.PHASECHK.TRANS64.TRYWAIT P1, [UR17+0xe038], R5 ;  /* 0x00e03805ff0075a7 */ /* 0x000e640008021111 */
[----:B-1----:R-:W-:Y:S05]  /*fb50*/  @!P1 BRA `(.L_x_262) ;  /* 0x0000003800b49947 */ /* 0x002fea0003800000 */
.L_x_422:
[----:B------:R3:W-:Y:S01]  /*fb60*/  @!P0 SYNCS.ARRIVE.TRANS64 RZ, [UR17+0xe020], R2 ;  /* 0x00e02002ffff89a7 */ /* 0x0007e20008000011 */
[----:B------:R-:W-:Y:S05]  /*fb70*/  BRA.U !UP1, `(.L_x_263) ;  /* 0x0000000109047547 */ /* 0x000fea000b800000 */
[----:B------:R-:W-:Y:S05]  /*fb80*/  BPT.TRAP 0x1 ;  /* 0x000000040000795c */ /* 0x000fea0000300000 */
.L_x_263:
[----:B---3--:R-:W-:Y:S01]  /*fb90*/  LOP3.LUT P1, R2, R3, 0x1f, RZ, 0xc0, !PT ;  /* 0x0000001f03027812 */ /* 0x008fe2000782c0ff */
[----:B------:R-:W-:Y:S03]  /*fba0*/  BSSY.RECONVERGENT B0, `(.L_x_264) ;  /* 0x0000004000007945 */ /* 0x000fe60003800200 */
[----:B------:R-:W-:-:S13]  /*fbb0*/  PLOP3.LUT P1, PT, P1, P0, PT, 0x8f, 0xf8 ;  /* 0x0000000000f8781c */ /* 0x000fda0000f21177 */
[----:B------:R-:W-:Y:S05]  /*fbc0*/  @P1 BRA `(.L_x_265) ;  /* 0x0000000000041947 */ /* 0x000fea0003800000 */
[----:B------:R-:W-:Y:S05]  /*fbd0*/  BPT.TRAP 0x1 ;  /* 0x000000040000795c */ /* 0x000fea0000300000 */
.L_x_265:
[----:B------:R-:W-:Y:S05]  /*fbe0*/  BSYNC.RECONVERGENT B0 ;  /* 0x0000000000007941 */ /* 0x000fea0003800200 */
.L_x_264:
[----:B------:R-:W-:Y:S01]  /*fbf0*/  ULEA UR16, UR22, UR8, 0xd ;  /* 0x0000000816107291 */ /* 0x000fe2000f8e68ff */
[----:B------:R-:W-:Y:S01]  /*fc00*/  BSSY.RECONVERGENT B0, `(.L_x_266) ;  /* 0x0000013000007945 */ /* 0x000fe20003800200 */
[----:B------:R-:W-:Y:S02]  /*fc10*/  UIADD3 UR26, UP2, UPT, UR4, 0x180, URZ ;  /* 0x00000180041a7890 */ /* 0x000fe4000ff5e0ff */
[----:B------:R-:W-:Y:S02]  /*fc20*/  UIADD3 UR6, UPT, UPT, UR22, 0x1, URZ ;  /* 0x0000000116067890 */ /* 0x000fe4000fffe0ff */
[----:B------:R-:W-:Y:S02]  /*fc30*/  UIADD3 UR17, UPT, UPT, UR17, 0xe020, URZ ;  /* 0x0000e02011117890 */ /* 0x000fe4000fffe0ff */
[----:B------:R-:W-:Y:S02]  /*fc40*/  UIADD3 UR16, UPT, UPT, UR16, 0x4000, URZ ;  /* 0x0000400010107890 */ /* 0x000fe4000fffe0ff */
[----:B------:R-:W-:-:S02]  /*fc50*/  UIADD3.X UR27, UPT, UPT, URZ, UR5, URZ, UP2, !UPT ;  /* 0x00000005ff1b7290 */ /* 0x000fc400097fe4ff */
[----:B------:R-:W-:Y:S01]  /*fc60*/  UISETP.NE.AND UP2, UPT, UR6, 0x3, UPT ;  /* 0x000000030600788c */ /* 0x000fe2000bf45270 */
[----:B------:R-:W-:Y:S01]  /*fc70*/  UMOV UR24, 0x0 ;  /* 0x0000000000187882 */ /* 0x000fe20000000000 */
[----:B------:R-:W-:Y:S02]  /*fc80*/  UMOV UR25, 0x10000000 ;  /* 0x1000000000197882 */ /* 0x000fe40000000000 */
[----:B------:R-:W-:Y:S01]  /*fc90*/  USEL UR9, URZ, 0x1, UP2 ;  /* 0x00000001ff097887 */ /* 0x000fe20009000000 */
[----:B------:R-:W-:Y:S01]  /*fca0*/  UMOV UR18, URZ ;  /* 0x000000ff00127c82 */ /* 0x000fe20008000000 */
[----:B------:R-:W-:Y:S01]  /*fcb0*/  UMOV UR19, URZ ;  /* 0x000000ff00137c82 */ /* 0x000fe20008000000 */
[----:B------:R-:W-:Y:S01]  /*fcc0*/  UMOV UR20, UR13 ;  /* 0x0000000d00147c82 */ /* 0x000fe20008000000 */
[----:B------:R-:W-:Y:S01]  /*fcd0*/  UMOV UR21, UR14 ;  /* 0x0000000e00157c82 */ /* 0x000fe20008000000 */
[----:B------:R-:W-:Y:S01]  /*fce0*/  USEL UR6, UR6, URZ, UP2 ;  /* 0x000000ff06067287 */ /* 0x000fe20009000000 */
[----:B------:R3:W-:Y:S01]  /*fcf0*/  UTMALDG.4D [UR16], [UR26], desc[UR24] ;  /* 0x000018101a0075b4 */ /* 0x0007e20008019000 */
[----:B------:R-:W-:Y:S01]  /*fd00*/  ULOP3.LUT UR15, UR15, UR9, URZ, 0x3c, !UPT ;  /* 0x000000090f0f7292 */ /* 0x000fe2000f8e3cff */
[----:B---3--:R-:W-:Y:S06]  /*fd10*/  @!P3 BRA `(.L_x_267) ;  /* 0x000000000004b947 */ /* 0x008fec0003800000 */
[----:B------:R-:W-:Y:S05]  /*fd20*/  BPT.TRAP 0x1 ;  /* 0x000000040000795c */ /* 0x000fea0000300000 */
.L_x_267:
[----:B------:R-:W-:Y:S05]  /*fd30*/  BSYNC.RECONVERGENT B0 ;  /* 0x0000000000007941 */ /* 0x000fea0003800200 */
.L_x_266:
[----:B------:R-:W3:Y:S01]  /*fd40*/  SYNCS.PHASECHK.TRANS64.TRYWAIT P1, [UR8+0xe018], R6 ;  /* 0x00e01806ff0075a7 */ /* 0x000ee20008021108 */
[----:B-12---:R-:W-:Y:S01]  /*fd50*/  @!P0 MOV R0, 0x2000 ;  /* 0x0000200000008802 */ /* 0x006fe20000000f00 */
[----:B---3--:R-:W-:Y:S06]  /*fd60*/  @!P1 BRA `(.L_x_268) ;  /* 0x0000003800489947 */ /* 0x008fec0003800000 */
.L_x_424:
[----:B------:R2:W-:Y:S01]  /*fd70*/  @!P0 SYNCS.ARRIVE.TRANS64 RZ, [UR8+0xe008], R0 ;  /* 0x00e00800ffff89a7 */ /* 0x0005e20008000008 */
[----:B------:R-:W-:Y:S04]  /*fd80*/  BSSY.RECONVERGENT B0, `(.L_x_269) ;  /* 0x0000003000007945 */ /* 0x000fe80003800200 */
[----:B------:R-:W-:Y:S05]  /*fd90*/  @!P5 BRA `(.L_x_270) ;  /* 0x000000000004d947 */ /* 0x000fea0003800000 */
[----:B------:R-:W-:Y:S05]  /*fda0*/  BPT.TRAP 0x1 ;  /* 0x000000040000795c */ /* 0x000fea0000300000 */
.L_x_270:
[----:B------:R-:W-:Y:S05]  /*fdb0*/  BSYNC.RECONVERGENT B0 ;  /* 0x0000000000007941 */ /* 0x000fea0003800200 */
.L_x_269:
[----:B------:R-:W-:Y:S01]  /*fdc0*/  ISETP.EQ.OR P1, PT, R2, RZ, P0 ;  /* 0x000000ff0200720c */ /* 0x000fe20000722670 */
[----:B------:R-:W-:-:S12]  /*fdd0*/  BSSY.RECONVERGENT B0, `(.L_x_271) ;  /* 0x0000003000007945 */ /* 0x000fd80003800200 */
[----:B------:R-:W-:Y:S05]  /*fde0*/  @P1 BRA `(.L_x_272) ;  /* 0x0000000000041947 */ /* 0x000fea0003800000 */
[----:B------:R-:W-:Y:S05]  /*fdf0*/  BPT.TRAP 0x1 ;  /* 0x000000040000795c */ /* 0x000fea0000300000 */
.L_x_272:
[----:B------:R-:W-:Y:S05]  /*fe00*/  BSYNC.RECONVERGENT B0 ;  /* 0x0000000000007941 */ /* 0x000fea0003800200 */
.L_x_271:
[----:B------:R-:W-:Y:S02]  /*fe10*/  UIADD3 UR10, UP2, UPT, UR4, 0x80, URZ ;  /* 0x00000080040a7890 */ /* 0x000fe4000ff5e0ff */
[----:B------:R-:W-:Y:S02]  /*fe20*/  UIADD3 UR19, UPT, UPT, UR11, 0x80, URZ ;  /* 0x000000800b137890 */ /* 0x000fe4000fffe0ff */
[----:B------:R-:W-:Y:S02]  /*fe30*/  UIADD3 UR16, UPT, UPT, UR8, 0x2000, URZ ;  /* 0x0000200008107890 */ /* 0x000fe4000fffe0ff */
[----:B------:R-:W-:Y:S02]  /*fe40*/  UIADD3 UR17, UPT, UPT, UR8, 0xe008, URZ ;  /* 0x0000e00808117890 */ /* 0x000fe4000fffe0ff */
[----:B------:R-:W-:Y:S01]  /*fe50*/  UIADD3.X UR11, UPT, UPT, URZ, UR5, URZ, UP2, !UPT ;  /* 0x00000005ff0b7290 */ /* 0x000fe200097fe4ff */
[----:B------:R-:W-:Y:S01]  /*fe60*/  UMOV UR24, 0x0 ;  /* 0x0000000000187882 */ /* 0x000fe20000000000 */
[----:B------:R-:W-:Y:S01]  /*fe70*/  UMOV UR25, 0x10000000 ;  /* 0x1000000000197882 */ /* 0x000fe20000000000 */
[----:B------:R-:W-:Y:S01]  /*fe80*/  UMOV UR18, URZ ;  /* 0x000000ff00127c82 */ /* 0x000fe20008000000 */
[----:B------:R-:W-:Y:S01]  /*fe90*/  UMOV UR20, UR12 ;  /* 0x0000000c00147c82 */ /* 0x000fe20008000000 */
[----:B------:R-:W-:Y:S01]  /*fea0*/  UMOV UR21, UR13 ;  /* 0x0000000d00157c82 */ /* 0x000fe20008000000 */
[----:B------:R-:W-:-:S03]  /*feb0*/  UMOV UR22, UR14 ;  /* 0x0000000e00167c82 */ /* 0x000fc60008000000 */
[----:B------:R3:W-:Y:S02]  /*fec0*/  UTMALDG.5D [UR16], [UR10], desc[UR24] ;  /* 0x000018100a0075b4 */ /* 0x0007e40008021000 */
[----:B---3--:R-:W-:Y:S05]  /*fed0*/  BRA.U !UP0, `(.L_x_273) ;  /* 0x0000000108047547 */ /* 0x008fea000b800000 */
[----:B------:R-:W-:Y:S05]  /*fee0*/  BPT.TRAP 0x1 ;  /* 0x000000040000795c */ /* 0x000fea0000300000 */
.L_x_273:
[----:B------:R-:W-:Y:S01]  /*fef0*/  ULEA UR17, UR6, UR8, 0x3 ;  /* 0x0000000806117291 */ /* 0x000fe2000f8e18ff */
[----:B-1----:R-:W-:Y:S01]  /*ff00*/  IMAD.U32 R3, RZ, RZ, UR15 ;  /* 0x0000000fff037e24 */ /* 0x002fe2000f8e00ff */
[----:B------:R-:W-:-:S04]  /*ff10*/  @!P0 MOV R2, 0x2000 ;  /* 0x0000200000028802 */ /* 0x000fc80000000f00 */
[----:B------:R-:W-:-:S04]  /*ff20*/  SHF.L.U32 R3, R3, 0x1f, RZ ;  /* 0x0000001f03037819 */ /* 0x000fc800000006ff */
[----:B------:R-:W1:Y:S02]  /*ff30*/  SYNCS.PHASECHK.TRANS64.TRYWAIT P1, [UR17+0xe038], R3 ;  /* 0x00e03803ff0075a7 */ /* 0x000e640008021111 */
[----:B-1----:R-:W-:Y:S05]  /*ff40*/  @!P1 BRA `(.L_x_274) ;  /* 0x0000003400e89947 */ /* 0x002fea0003800000 */
.L_x_426:
[----:B------:R3:W-:Y:S01]  /*ff50*/  @!P0 SYNCS.ARRIVE.TRANS64 RZ, [UR17+0xe020], R2 ;  /* 0x00e02002ffff89a7 */ /* 0x0007e20008000011 */
[----:B------:R-:W-:Y:S05]  /*ff60*/  BRA.U !UP1, `(.L_x_275) ;  /* 0x0000000109047547 */ /* 0x000fea000b800000 */
[----:B------:R-:W-:Y:S05]  /*ff70*/  BPT.TRAP 0x1 ;  /* 0x000000040000795c */ /* 0x000fea0000300000 */
.L_x_275:
[----:B------:R-:W-:Y:S04]  /*ff80*/  BSSY.RECONVERGENT B0, `(.L_x_276) ;  /* 0x0000003000007945 */ /* 0x000fe80003800200 */
[----:B------:R-:W-:Y:S05]  /*ff90*/  @P2 BRA `(.L_x_277) ;  /* 0x0000000000042947 */ /* 0x000fea0003800000 */
[----:B------:R-:W-:Y:S05]  /*ffa0*/  BPT.TRAP 0x1 ;  /* 0x000000040000795c */ /* 0x000fea0000300000 */
.L_x_277:
[----:B------:R-:W-:Y:S05]  /*ffb0*/  BSYNC.RECONVERGENT B0 ;  /* 0x0000000000007941 */ /* 0x000fea0003800200 */
.L_x_276:
[----:B------:R-:W-:Y:S01]  /*ffc0*/  ULEA UR16, UR6, UR8, 0xd ;  /* 0x0000000806107291 */ /* 0x000fe2000f8e68ff */
[----:B------:R-:W-:Y:S01]  /*ffd0*/  LOP3.LUT R4, R4, 0x1, RZ, 0x3c, !PT ;  /* 0x0000000104047812 */ /* 0x000fe200078e3cff */
[----:B------:R-:W-:Y:S02]  /*ffe0*/  UIADD3 UR24, UP2, UPT, UR4, 0x280, URZ ;  /* 0x0000028004187890 */ /* 0x000fe4000ff5e0ff */
[----:B------:R-:W-:Y:S02]  /*fff0*/  UIADD3 UR17, UPT, UPT, UR17, 0xe020, URZ ;  /* 0x0000e02011117890 */ /* 0x000fe4000fffe0ff */
[----:B------:R-:W-:Y:S02]  /*10000*/  UIADD3 UR16, UPT, UPT, UR16, 0x4000, URZ ;  /* 0x0000400010107890 */ /* 0x000fe4000fffe0ff */
[----:B------:R-:W-:Y:S01]  /*10010*/  UIADD3.X UR25, UPT, UPT, URZ, UR5, URZ, UP2, !UPT ;  /* 0x00000005ff197290 */ /* 0x000fe200097fe4ff */
[----:B------:R-:W-:Y:S01]  /*10020*/  UMOV UR10, 0x0 ;  /* 0x00000000000a7882 */ /* 0x000fe20000000000 */
[----:B------:R-:W-:Y:S01]  /*10030*/  UMOV UR11, 0x10000000 ;  /* 0x10000000000b7882 */ /* 0x000fe20000000000 */
[----:B------:R-:W-:Y:S01]  /*10040*/  UMOV UR18, URZ ;  /* 0x000000ff00127c82 */ /* 0x000fe20008000000 */
[----:B------:R-:W-:Y:S01]  /*10050*/  UMOV UR19, URZ ;  /* 0x000000ff00137c82 */ /* 0x000fe20008000000 */
[----:B------:R-:W-:Y:S01]  /*10060*/  UMOV UR20, UR13 ;  /* 0x0000000d00147c82 */ /* 0x000fe20008000000 */
[----:B------:R-:W-:Y:S01]  /*10070*/  UMOV UR21, UR14 ;  /* 0x0000000e00157c82 */ /* 0x000fe20008000000 */
[----:B------:R-:W-:-:S02]  /*10080*/  UIADD3 UR6, UPT, UPT, UR6, 0x1, URZ ;  /* 0x0000000106067890 */ /* 0x000fc4000fffe0ff */
[----:B------:R4:W-:Y:S02]  /*10090*/  UTMALDG.4D [UR16], [UR24], desc[UR10] ;  /* 0x00000a10180075b4 */ /* 0x0009e40008019000 */
[----:B------:R-:W-:-:S04]  /*100a0*/  UISETP.NE.AND UP2, UPT, UR6, 0x3, UPT ;  /* 0x000000030600788c */ /* 0x000fc8000bf45270 */
[----:B------:R-:W-:Y:S02]  /*100b0*/  USEL UR9, URZ, 0x1, UP2 ;  /* 0x00000001ff097887 */ /* 0x000fe40009000000 */
[----:B------:R-:W-:Y:S02]  /*100c0*/  USEL UR22, UR6, URZ, UP2 ;  /* 0x000000ff06167287 */ /* 0x000fe40009000000 */
[----:B------:R-:W-:Y:S02]  /*100d0*/  UISETP.GE.AND UP2, UPT, UR7, 0x81, UPT ;  /* 0x000000810700788c */ /* 0x000fe4000bf46270 */
[----:B------:R-:W-:-:S07]  /*100e0*/  ULOP3.LUT UR15, UR15, UR9, URZ, 0x3c, !UPT ;  /* 0x000000090f0f7292 */ /* 0x000fce000f8e3cff */
[----:B----4-:R-:W-:Y:S05]  /*100f0*/  BRA.U !UP2, `(.L_x_253) ;  /* 0x0000001d0a7c7547 */ /* 0x010fea000b800000 */
[----:B------:R-:W-:-:S04]  /*10100*/  UIADD3 UR7, UPT, UPT, UR7, 0x7f, URZ ;  /* 0x0000007f07077890 */ /* 0x000fc8000fffe0ff */
[----:B------:R-:W-:-:S04]  /*10110*/  USHF.R.S32.HI UR6, URZ, 0x1f, UR7 ;  /* 0x0000001fff067899 */ /* 0x000fc80008011407 */
[----:B------:R-:W-:-:S04]  /*10120*/  ULEA.HI UR7, UR6, UR7, URZ, 0x7 ;  /* 0x0000000706077291 */ /* 0x000fc8000f8f38ff */
[----:B------:R-:W-:-:S04]  /*10130*/  USHF.R.S32.HI UR7, URZ, 0x7, UR7 ;  /* 0x00000007ff077899 */ /* 0x000fc80008011407 */
[----:B------:R-:W-:-:S04]  /*10140*/  UISETP.LT.AND UP2, UPT, UR7, 0x2, UPT ;  /* 0x000000020700788c */ /* 0x000fc8000bf41270 */
[----:B------:R-:W-:-:S04]  /*10150*/  USEL UR6, UR7, 0x2, UP2 ;  /* 0x0000000207067887 */ /* 0x000fc80009000000 */
[----:B------:R-:W-:-:S04]  /*10160*/  UIADD3 UR6, UPT, UPT, UR7, -UR6, URZ ;  /* 0x8000000607067290 */ /* 0x000fc8000fffe0ff */
[----:B------:R-:W-:Y:S02]  /*10170*/  UISETP.GE.U32.AND UP2, UPT, UR6, 0x3, UPT ;  /* 0x000000030600788c */ /* 0x000fe4000bf46070 */
[----:B------:R-:W-:-:S03]  /*10180*/  UIADD3 UR9, UPT, UPT, UR6, 0x1, URZ ;  /* 0x0000000106097890 */ /* 0x000fc6000fffe0ff */
[----:B------:R-:W-:Y:S01]  /*10190*/  UMOV UR6, 0x1 ;  /* 0x0000000100067882 */ /* 0x000fe20000000000 */
[----:B------:R-:W-:-:S03]  /*101a0*/  ULOP3.LUT UR7, UR9, 0x3, URZ, 0xc0, !UPT ;  /* 0x0000000309077892 */ /* 0x000fc6000f8ec0ff */
[----:B------:R-:W-:Y:S09]  /*101b0*/  BRA.U !UP2, `(.L_x_278) ;  /* 0x000000110a307547 */ /* 0x000ff2000b800000 */
[----:B------:R-:W-:Y:S01]  /*101c0*/  ULOP3.LUT UR9, UR9, 0xfffffffc, URZ, 0xc0, !UPT ;  /* 0xfffffffc09097892 */ /* 0x000fe2000f8ec0ff */
[----:B------:R-:W-:-:S11]  /*101d0*/  UMOV UR6, 0x1 ;  /* 0x0000000100067882 */ /* 0x000fd60000000000 */
.L_x_319:
[----:B--2---:R-:W-:Y:S05]  /*101e0*/  BRA.U !UP0, `(.L_x_279) ;  /* 0x0000000108047547 */ /* 0x004fea000b800000 */
[----:B------:R-:W-:Y:S05]  /*101f0*/  BPT.TRAP 0x1 ;  /* 0x000000040000795c */ /* 0x000fea0000300000 */
.L_x_279:
[----:B------:R-:W4:Y:S01]  /*10200*/  S2UR UR8, SR_CgaCtaId ;  /* 0x00000000000879c3 */ /* 0x000f220000008800 */
[----:B------:R-:W-:Y:S01]  /*10210*/  UMOV UR10, 0x400 ;  /* 0x00000400000a7882 */ /* 0x000fe20000000000 */
[----:B-1----:R-:W-:Y:S01]  /*10220*/  IMAD.U32 R3, RZ, RZ, UR15 ;  /* 0x0000000fff037e24 */ /* 0x002fe2000f8e00ff */
[----:B---3--:R-:W-:-:S04]  /*10230*/  @!P0 MOV R2, 0x2000 ;  /* 0x0000200000028802 */ /* 0x008fc80000000f00 */
[----:B------:R-:W-:Y:S01]  /*10240*/  SHF.L.U32 R3, R3, 0x1f, RZ ;  /* 0x0000001f03037819 */ /* 0x000fe200000006ff */
[----:B----4-:R-:W-:-:S04]  /*10250*/  ULEA UR8, UR8, UR10, 0x18 ;  /* 0x0000000a08087291 */ /* 0x010fc8000f8ec0ff */
[----:B------:R-:W-:-:S09]  /*10260*/  ULEA UR17, UR22, UR8, 0x3 ;  /* 0x0000000816117291 */ /* 0x000fd2000f8e18ff */
[----:B------:R-:W1:Y:S02]  /*10270*/  SYNCS.PHASECHK.TRANS64.TRYWAIT P1, [UR17+0xe038], R3 ;  /* 0x00e03803ff0075a7 */ /* 0x000e640008021111 */
[----:B-1----:R-:W-:Y:S05]  /*10280*/  @!P1 BRA `(.L_x_280) ;  /* 0x0000003400309947 */ /* 0x002fea0003800000 */
.L_x_428:
[----:B------:R3:W-:Y:S01]  /*10290*/  @!P0 SYNCS.ARRIVE.TRANS64 RZ, [UR17+0xe020], R2 ;  /* 0x00e02002ffff89a7 */ /* 0x0007e20008000011 */
[----:B------:R-:W-:Y:S05]  /*102a0*/  BRA.U !UP1, `(.L_x_281) ;  /* 0x0000000109047547 */ /* 0x000fea000b800000 */
[----:B------:R-:W-:Y:S05]  /*102b0*/  BPT.TRAP 0x1 ;  /* 0x000000040000795c */ /* 0x000fea0000300000 */
.L_x_281:
[----:B-12---:R-:W1:Y:S01]  /*102c0*/  S2R R0, SR_TID.X ;  /* 0x0000000000007919 */ /* 0x006e620000002100 */
[----:B------:R-:W-:Y:S01]  /*102d0*/  BSSY.RECONVERGENT B0, `(.L_x_282) ;  /* 0x0000005000007945 */ /* 0x000fe20003800200 */
[----:B-1----:R-:W-:-:S04]  /*102e0*/  LOP3.LUT P2, RZ, R0, 0x1f, RZ, 0xc0, !PT ;  /* 0x0000001f00ff7812 */ /* 0x002fc8000784c0ff */
[----:B------:R-:W-:-:S13]  /*102f0*/  PLOP3.LUT P2, PT, P2, P0, PT, 0x8f, 0xf8 ;  /* 0x0000000000f8781c */ /* 0x000fda0001741177 */
[----:B------:R-:W-:Y:S05]  /*10300*/  @P2 BRA `(.L_x_283) ;  /* 0x0000000000042947 */ /* 0x000fea0003800000 */
[----:B------:R-:W-:Y:S05]  /*10310*/  BPT.TRAP 0x1 ;  /* 0x000000040000795c */ /* 0x000fea0000300000 */
.L_x_283:
[----:B------:R-:W-:Y:S05]  /*10320*/  BSYNC.RECONVERGENT B0 ;  /* 0x0000000000007941 */ /* 0x000fea0003800200 */
.L_x_282:
[----:B------:R-:W-:Y:S02]  /*10330*/  ULEA UR16, UR22, UR8, 0xd ;  /* 0x0000000816107291 */ /* 0x000fe4000f8e68ff */
[----:B------:R-:W-:Y:S02]  /*10340*/  UIADD3 UR24, UP2, UPT, UR4, 0x180, URZ ;  /* 0x0000018004187890 */ /* 0x000fe4000ff5e0ff */
[----:B------:R-:W-:Y:S02]  /*10350*/  USHF.L.U32 UR19, UR6, 0x7, URZ ;  /* 0x0000000706137899 */ /* 0x000fe400080006ff */
        /* <DEDUP_REMOVED lines=8> */
[----:B------:R-:W-:-:S03]  /*103e0*/  UIADD3 UR22, UPT, UPT, UR22, 0x1, URZ ;  /* 0x0000000116167890 */ /* 0x000fc6000fffe0ff */
[----:B------:R1:W-:Y:S01]  /*103f0*/  UTMALDG.4D [UR16], [UR24], desc[UR10] ;  /* 0x00000a10180075b4 */ /* 0x0003e20008019000 */
[----:B------:R-:W-:-:S04]  /*10400*/  UISETP.NE.AND UP2, UPT, UR22, 0x3, UPT ;  /* 0x000000031600788c */ /* 0x000fc8000bf45270 */
[----:B------:R-:W-:Y:S02]  /*10410*/  USEL UR12, URZ, 0x1, UP2 ;  /* 0x00000001ff0c7887 */ /* 0x000fe40009000000 */
[----:B------:R-:W-:Y:S02]  /*10420*/  USEL UR22, UR22, URZ, UP2 ;  /* 0x000000ff16167287 */ /* 0x000fe40009000000 */
[----:B------:R-:W-:Y:S01]  /*10430*/  ULOP3.LUT UR15, UR15, UR12, URZ, 0x3c, !UPT ;  /* 0x0000000c0f0f7292 */ /* 0x000fe2000f8e3cff */
[----:B-1----:R-:W-:Y:S11]  /*10440*/  BRA.U !UP0, `(.L_x_284) ;  /* 0x0000000108047547 */ /* 0x002ff6000b800000 */
[----:B------:R-:W-:Y:S05]  /*10450*/  BPT.TRAP 0x1 ;  /* 0x000000040000795c */ /* 0x000fea0000300000 */
.L_x_284:
[----:B------:R-:W-:Y:S01]  /*10460*/  ULEA UR17, UR22, UR8, 0x3 ;  /* 0x0000000816117291 */ /* 0x000fe2000f8e18ff */
[----:B------:R-:W-:Y:S01]  /*10470*/  IMAD.U32 R3, RZ, RZ, UR15 ;  /* 0x0000000fff037e24 */ /* 0x000fe2000f8e00ff */
[----:B---3--:R-:W-:-:S04]  /*10480*/  @!P0 MOV R2, 0x2000 ;  /* 0x0000200000028802 */ /* 0x008fc80000000f00 */
[----:B------:R-:W-:-:S04]  /*10490*/  SHF.L.U32 R3, R3, 0x1f, RZ ;  /* 0x0000001f03037819 */ /* 0x000fc800000006ff */
[----:B------:R-:W1:Y:S02]  /*104a0*/  SYNCS.PHASECHK.TRANS64.TRYWAIT P1, [UR17+0xe038], R3 ;  /* 0x00e03803ff0075a7 */ /* 0x000e640008021111 */
[----:B-1----:R-:W-:Y:S05]  /*104b0*/  @!P1 BRA `(.L_x_285) ;  /* 0x0000003000bc9947 */ /* 0x002fea0003800000 */
.L_x_430:
[----:B------:R2:W-:Y:S01]  /*104c0*/  @!P0 SYNCS.ARRIVE.TRANS64 RZ, [UR17+0xe020], R2 ;  /* 0x00e02002ffff89a7 */ /* 0x0005e20008000011 */
[----:B------:R-:W-:Y:S05]  /*104d0*/  BRA.U !UP1, `(.L_x_286) ;  /* 0x0000000109047547 */ /* 0x000fea000b800000 */
[----:B------:R-:W-:Y:S05]  /*104e0*/  BPT.TRAP 0x1 ;  /* 0x000000040000795c */ /* 0x000fea0000300000 */
.L_x_286:
[----:B------:R-:W-:Y:S04]  /*104f0*/  BSSY.RECONVERGENT B0, `(.L_x_287) ;  /* 0x0000003000007945 */ /* 0x000fe80003800200 */
[----:B------:R-:W-:Y:S05]  /*10500*/  @P2 BRA `(.L_x_288) ;  /* 0x0000000000042947 */ /* 0x000fea0003800000 */
[----:B------:R-:W-:Y:S05]  /*10510*/  BPT.TRAP 0x1 ;  /* 0x000000040000795c */ /* 0x000fea0000300000 */
.L_x_288:
[----:B------:R-:W-:Y:S05]  /*10520*/  BSYNC.RECONVERGENT B0 ;  /* 0x0000000000007941 */ /* 0x000fea0003800200 */
.L_x_287:
        /* <DEDUP_REMOVED lines=17> */
[----:B---3--:R-:W-:Y:S11]  /*10640*/  BRA.U !UP0, `(.L_x_289) ;  /* 0x0000000108047547 */ /* 0x008ff6000b800000 */
[----:B------:R-:W-:Y:S05]  /*10650*/  BPT.TRAP 0x1 ;  /* 0x000000040000795c */ /* 0x000fea0000300000 */
.L_x_289:
[----:B------:R-:W-:Y:S01]  /*10660*/  ULEA UR17, UR22, UR8, 0x3 ;  /* 0x0000000816117291 */ /* 0x000fe2000f8e18ff */
[----:B-1----:R-:W-:Y:S01]  /*10670*/  IMAD.U32 R3, RZ, RZ, UR15 ;  /* 0x0000000fff037e24 */ /* 0x002fe2000f8e00ff */
[----:B--2---:R-:W-:-:S04]  /*10680*/  @!P0 MOV R2, 0x2000 ;  /* 0x0000200000028802 */ /* 0x004fc80000000f00 */
[----:B------:R-:W-:-:S04]  /*10690*/  SHF.L.U32 R3, R3, 0x1f, RZ ;  /* 0x0000001f03037819 */ /* 0x000fc800000006ff */
[----:B------:R-:W1:Y:S02]  /*106a0*/  SYNCS.PHASECHK.TRANS64.TRYWAIT P1, [UR17+0xe038], R3 ;  /* 0x00e03803ff0075a7 */ /* 0x000e640008021111 */
[----:B-1----:R-:W-:Y:S05]  /*106b0*/  @!P1 BRA `(.L_x_290) ;  /* 0x0000003000549947 */ /* 0x002fea0003800000 */
.L_x_432:
[----:B------:R2:W-:Y:S01]  /*106c0*/  @!P0 SYNCS.ARRIVE.TRANS64 RZ, [UR17+0xe020], R2 ;  /* 0x00e02002ffff89a7 */ /* 0x0005e20008000011 */
[----:B------:R-:W-:Y:S05]  /*106d0*/  BRA.U !UP1, `(.L_x_291) ;  /* 0x0000000109047547 */ /* 0x000fea000b800000 */
[----:B------:R-:W-:Y:S05]  /*106e0*/  BPT.TRAP 0x1 ;  /* 0x000000040000795c */ /* 0x000fea0000300000 */
.L_x_291:
[----:B------:R-:W-:Y:S04]  /*106f0*/  BSSY.RECONVERGENT B0, `(.L_x_292) ;  /* 0x0000003000007945 */ /* 0x000fe80003800200 */
[----:B------:R-:W-:Y:S05]  /*10700*/  @P2 BRA `(.L_x_293) ;  /* 0x0000000000042947 */ /* 0x000fea0003800000 */
[----:B------:R-:W-:Y:S05]  /*10710*/  BPT.TRAP 0x1 ;  /* 0x000000040000795c */ /* 0x000fea0000300000 */
.L_x_293:
[----:B------:R-:W-:Y:S05]  /*10720*/  BSYNC.RECONVERGENT B0 ;  /* 0x0000000000007941 */ /* 0x000fea0003800200 */
.L_x_292:
[----:B------:R-:W-:Y:S02]  /*10730*/  ULEA UR16, UR22, UR8, 0xd ;  /* 0x0000000816107291 */ /* 0x000fe4000f8e68ff */
[----:B------:R-:W-:Y:S02]  /*10740*/  UIADD3 UR24, UP2, UPT, UR4, 0x180, URZ ;  /* 0x0000018004187890 */ /* 0x000fe4000ff5e0ff */
[----:B------:R-:W-:Y:S02]  /*10750*/  ULEA UR19, UR6, 0x80, 0x7 ;  /* 0x0000008006137891 */ /* 0x000fe4000f8e38ff */
        /* <DEDUP_REMOVED lines=16> */
.L_x_294:
[----:B------:R-:W-:Y:S01]  /*10860*/  ULEA UR17, UR22, UR8, 0x3 ;  /* 0x0000000816117291 */ /* 0x000fe2000f8e18ff */
[----:B-1----:R-:W-:Y:S01]  /*10870*/  IMAD.U32 R3, RZ, RZ, UR15 ;  /* 0x0000000fff037e24 */ /* 0x002fe2000f8e00ff */
[----:B--2---:R-:W-:-:S04]  /*10880*/  @!P0 MOV R2, 0x2000 ;  /* 0x0000200000028802 */ /* 0x004fc80000000f00 */
[----:B------:R-:W-:-:S04]  /*10890*/  SHF.L.U32 R3, R3, 0x1f, RZ ;  /* 0x0000001f03037819 */ /* 0x000fc800000006ff */
[----:B------:R-:W1:Y:S02]  /*108a0*/  SYNCS.PHASECHK.TRANS64.TRYWAIT P1, [UR17+0xe038], R3 ;  /* 0x00e03803ff0075a7 */ /* 0x000e640008021111 */
[----:B-1----:R-:W-:Y:S05]  /*108b0*/  @!P1 BRA `(.L_x_295) ;  /* 0x0000002c00ec9947 */ /* 0x002fea0003800000 */
.L_x_434:
[----:B------:R2:W-:Y:S01]  /*108c0*/  @!P0 SYNCS.ARRIVE.TRANS64 RZ, [UR17+0xe020], R2 ;  /* 0x00e02002ffff89a7 */ /* 0x0005e20008000011 */
[----:B------:R-:W-:Y:S05]  /*108d0*/  BRA.U !UP1, `(.L_x_296) ;  /* 0x0000000109047547 */ /* 0x000fea000b800000 */
[----:B------:R-:W-:Y:S05]  /*108e0*/  BPT.TRAP 0x1 ;  /* 0x000000040000795c */ /* 0x000fea0000300000 */
.L_x_296:
[----:B------:R-:W-:Y:S04]  /*108f0*/  BSSY.RECONVERGENT B0, `(.L_x_297) ;  /* 0x0000003000007945 */ /* 0x000fe80003800200 */
[----:B------:R-:W-:Y:S05]  /*10900*/  @P2 BRA `(.L_x_298) ;  /* 0x0000000000042947 */ /* 0x000fea0003800000 */
[----:B------:R-:W-:Y:S05]  /*10910*/  BPT.TRAP 0x1 ;  /* 0x000000040000795c */ /* 0x000fea0000300000 */
.L_x_298:
[----:B------:R-:W-:Y:S05]  /*10920*/  BSYNC.RECONVERGENT B0 ;  /* 0x0000000000007941 */ /* 0x000fea0003800200 */
.L_x_297:
        /* <DEDUP_REMOVED lines=19> */
.L_x_299:
[----:B------:R-:W-:Y:S01]  /*10a60*/  ULEA UR17, UR22, UR8, 0x3 ;  /* 0x0000000816117291 */ /* 0x000fe2000f8e18ff */
[----:B-1----:R-:W-:Y:S01]  /*10a70*/  IMAD.U32 R3, RZ, RZ, UR15 ;  /* 0x0000000fff037e24 */ /* 0x002fe2000f8e00ff */
[----:B--2---:R-:W-:-:S04]  /*10a80*/  @!P0 MOV R2, 0x2000 ;  /* 0x0000200000028802 */ /* 0x004fc80000000f00 */
[----:B------:R-:W-:-:S04]  /*10a90*/  SHF.L.U32 R3, R3, 0x1f, RZ ;  /* 0x0000001f03037819 */ /* 0x000fc800000006ff */
[----:B------:R-:W1:Y:S02]  /*10aa0*/  SYNCS.PHASECHK.TRANS64.TRYWAIT P1, [UR17+0xe038], R3 ;  /* 0x00e03803ff0075a7 */ /* 0x000e640008021111 */
[----:B-1----:R-:W-:Y:S05]  /*10ab0*/  @!P1 BRA `(.L_x_300) ;  /* 0x0000002c00849947 */ /* 0x002fea0003800000 */
.L_x_436:
[----:B------:R2:W-:Y:S01]  /*10ac0*/  @!P0 SYNCS.ARRIVE.TRANS64 RZ, [UR17+0xe020], R2 ;  /* 0x00e02002ffff89a7 */ /* 0x0005e20008000011 */
[----:B------:R-:W-:Y:S05]  /*10ad0*/  BRA.U !UP1, `(.L_x_301) ;  /* 0x0000000109047547 */ /* 0x000fea000b800000 */
[----:B------:R-:W-:Y:S05]  /*10ae0*/  BPT.TRAP 0x1 ;  /* 0x000000040000795c */ /* 0x000fea0000300000 */
.L_x_301:
[----:B------:R-:W-:Y:S04]  /*10af0*/  BSSY.RECONVERGENT B0, `(.L_x_302) ;  /* 0x0000003000007945 */ /* 0x000fe80003800200 */
[----:B------:R-:W-:Y:S05]  /*10b00*/  @P2 BRA `(.L_x_303) ;  /* 0x0000000000042947 */ /* 0x000fea0003800000 */
[----:B------:R-:W-:Y:S05]  /*10b10*/  BPT.TRAP 0x1 ;  /* 0x000000040000795c */ /* 0x000fea0000300000 */
.L_x_303:
[----:B------:R-:W-:Y:S05]  /*10b20*/  BSYNC.RECONVERGENT B0 ;  /* 0x0000000000007941 */ /* 0x000fea0003800200 */
.L_x_302:
        /* <DEDUP_REMOVED lines=19> */
.L_x_304:
[----:B------:R-:W-:Y:S01]  /*10c60*/  ULEA UR17, UR22, UR8, 0x3 ;  /* 0x0000000816117291 */ /* 0x000fe2000f8e18ff */
[----:B-1----:R-:W-:Y:S01]  /*10c70*/  IMAD.U32 R3, RZ, RZ, UR15 ;  /* 0x0000000fff037e24 */ /* 0x002fe2000f8e00ff */
[----:B--2---:R-:W-:-:S04]  /*10c80*/  @!P0 MOV R2, 0x2000 ;  /* 0x0000200000028802 */ /* 0x004fc80000000f00 */
[----:B------:R-:W-:-:S04]  /*10c90*/  SHF.L.U32 R3, R3, 0x1f, RZ ;  /* 0x0000001f03037819 */ /* 0x000fc800000006ff */
[----:B------:R-:W1:Y:S02]  /*10ca0*/  SYNCS.PHASECHK.TRANS64.TRYWAIT P1, [UR17+0xe038], R3 ;  /* 0x00e03803ff0075a7 */ /* 0x000e640008021111 */
[----:B-1----:R-:W-:Y:S05]  /*10cb0*/  @!P1 BRA `(.L_x_305) ;  /* 0x0000002c001c9947 */ /* 0x002fea0003800000 */
.L_x_438:
[----:B------:R2:W-:Y:S01]  /*10cc0*/  @!P0 SYNCS.ARRIVE.TRANS64 RZ, [UR17+0xe020], R2 ;  /* 0x00e02002ffff89a7 */ /* 0x0005e20008000011 */
[----:B------:R-:W-:Y:S05]  /*10cd0*/  BRA.U !UP1, `(.L_x_306) ;  /* 0x0000000109047547 */ /* 0x000fea000b800000 */
[----:B------:R-:W-:Y:S05]  /*10ce0*/  BPT.TRAP 0x1 ;  /* 0x000000040000795c */ /* 0x000fea0000300000 */
.L_x_306:
[----:B------:R-:W-:Y:S04]  /*10cf0*/  BSSY.RECONVERGENT B0, `(.L_x_307) ;  /* 0x0000003000007945 */ /* 0x000fe80003800200 */
[----:B------:R-:W-:Y:S05]  /*10d00*/  @P2 BRA `(.L_x_308) ;  /* 0x0000000000042947 */ /* 0x000fea0003800000 */
[----:B------:R-:W-:Y:S05]  /*10d10*/  BPT.TRAP 0x1 ;  /* 0x000000040000795c */ /* 0x000fea0000300000 */
.L_x_308:
[----:B------:R-:W-:Y:S05]  /*10d20*/  BSYNC.RECONVERGENT B0 ;  /* 0x0000000000007941 */ /* 0x000fea0003800200 */
.L_x_307:
        /* <DEDUP_REMOVED lines=13> */
[----:B------:R-:W-:Y:S02]  /*10e00*/  UIADD3 UR10, UPT, UPT, UR6, 0x3, URZ ;  /* 0x00000003060a7890 */ /* 0x000fe4000fffe0ff */
[----:B------:R-:W-:-:S04]  /*10e10*/  UISETP.NE.AND UP2, UPT, UR22, 0x3, UPT ;  /* 0x000000031600788c */ /* 0x000fc8000bf45270 */
[----:B------:R-:W-:Y:S02]  /*10e20*/  USEL UR11, URZ, 0x1, UP2 ;  /* 0x00000001ff0b7887 */ /* 0x000fe40009000000 */
[----:B------:R-:W-:Y:S02]  /*10e30*/  USEL UR22, UR22, URZ, UP2 ;  /* 0x000000ff16167287 */ /* 0x000fe40009000000 */
[----:B------:R-:W-:Y:S01]  /*10e40*/  ULOP3.LUT UR15, UR15, UR11, URZ, 0x3c, !UPT ;  /* 0x0000000b0f0f7292 */ /* 0x000fe2000f8e3cff */
[----:B---3--:R-:W-:Y:S11]  /*10e50*/  BRA.U !UP0, `(.L_x_309) ;  /* 0x0000000108047547 */ /* 0x008ff6000b800000 */
[----:B------:R-:W-:Y:S05]  /*10e60*/  BPT.TRAP 0x1 ;  /* 0x000000040000795c */ /* 0x000fea0000300000 */
.L_x_309:
[----:B------:R-:W-:Y:S01]  /*10e70*/  ULEA UR17, UR22, UR8, 0x3 ;  /* 0x0000000816117291 */ /* 0x000fe2000f8e18ff */
[----:B-1----:R-:W-:Y:S01]  /*10e80*/  IMAD.U32 R3, RZ, RZ, UR15 ;  /* 0x0000000fff037e24 */ /* 0x002fe2000f8e00ff */
[----:B--2---:R-:W-:-:S04]  /*10e90*/  @!P0 MOV R2, 0x2000 ;  /* 0x0000200000028802 */ /* 0x004fc80000000f00 */
[----:B------:R-:W-:-:S04]  /*10ea0*/  SHF.L.U32 R3, R3, 0x1f, RZ ;  /* 0x0000001f03037819 */ /* 0x000fc800000006ff */
[----:B------:R-:W1:Y:S02]  /*10eb0*/  SYNCS.PHASECHK.TRANS64.TRYWAIT P1, [UR17+0xe038], R3 ;  /* 0x00e03803ff0075a7 */ /* 0x000e640008021111 */
[----:B-1----:R-:W-:Y:S05]  /*10ec0*/  @!P1 BRA `(.L_x_310) ;  /* 0x0000002800b09947 */ /* 0x002fea0003800000 */
.L_x_440:
[----:B------:R2:W-:Y:S01]  /*10ed0*/  @!P0 SYNCS.ARRIVE.TRANS64 RZ, [UR17+0xe020], R2 ;  /* 0x00e02002ffff89a7 */ /* 0x0005e20008000011 */
[----:B------:R-:W-:Y:S05]  /*10ee0*/  BRA.U !UP1, `(.L_x_311) ;  /* 0x0000000109047547 */ /* 0x000fea000b800000 */
[----:B------:R-:W-:Y:S05]  /*10ef0*/  BPT.TRAP 0x1 ;  /* 0x000000040000795c */ /* 0x000fea0000300000 */
.L_x_311:
[----:B------:R-:W-:Y:S04]  /*10f00*/  BSSY.RECONVERGENT B0, `(.L_x_312) ;  /* 0x0000003000007945 */ /* 0x000fe80003800200 */
[----:B------:R-:W-:Y:S05]  /*10f10*/  @P2 BRA `(.L_x_313) ;  /* 0x0000000000042947 */ /* 0x000fea0003800000 */
[----:B------:R-:W-:Y:S05]  /*10f20*/  BPT.TRAP 0x1 ;  /* 0x000000040000795c */ /* 0x000fea0000300000 */
.L_x_313:
[----:B------:R-:W-:Y:S05]  /*10f30*/  BSYNC.RECONVERGENT B0 ;  /* 0x0000000000007941 */ /* 0x000fea0003800200 */
.L_x_312:
        /* <DEDUP_REMOVED lines=19> */
.L_x_314:
[----:B------:R-:W-:Y:S01]  /*11070*/  ULEA UR17, UR22, UR8, 0x3 ;  /* 0x0000000816117291 */ /* 0x000fe2000f8e18ff */
[----:B-1----:R-:W-:Y:S01]  /*11080*/  IMAD.U32 R3, RZ, RZ, UR15 ;  /* 0x0000000fff037e24 */ /* 0x002fe2000f8e00ff */
[----:B--2---:R-:W-:-:S04]  /*11090*/  @!P0 MOV R2, 0x2000 ;  /* 0x0000200000028802 */ /* 0x004fc80000000f00 */
[----:B------:R-:W-:-:S04]  /*110a0*/  SHF.L.U32 R3, R3, 0x1f, RZ ;  /* 0x0000001f03037819 */ /* 0x000fc800000006ff */
[----:B------:R-:W1:Y:S02]  /*110b0*/  SYNCS.PHASECHK.TRANS64.TRYWAIT P1, [UR17+0xe038], R3 ;  /* 0x00e03803ff0075a7 */ /* 0x000e640008021111 */
[----:B-1----:R-:W-:Y:S05]  /*110c0*/  @!P1 BRA `(.L_x_315) ;  /* 0x0000002800489947 */ /* 0x002fea0003800000 */
.L_x_442:
[----:B------:R2:W-:Y:S01]  /*110d0*/  @!P0 SYNCS.ARRIVE.TRANS64 RZ, [UR17+0xe020], R2 ;  /* 0x00e02002ffff89a7 */ /* 0x0005e20008000011 */
[----:B------:R-:W-:Y:S05]  /*110e0*/  BRA.U !UP1, `(.L_x_316) ;  /* 0x0000000109047547 */ /* 0x000fea000b800000 */
[----:B------:R-:W-:Y:S05]  /*110f0*/  BPT.TRAP 0x1 ;  /* 0x000000040000795c */ /* 0x000fea0000300000 */
.L_x_316:
[----:B------:R-:W-:Y:S04]  /*11100*/  BSSY.RECONVERGENT B0, `(.L_x_317) ;  /* 0x0000003000007945 */ /* 0x000fe80003800200 */
[----:B------:R-:W-:Y:S05]  /*11110*/  @P2 BRA `(.L_x_318) ;  /* 0x0000000000042947 */ /* 0x000fea0003800000 */
[----:B------:R-:W-:Y:S05]  /*11120*/  BPT.TRAP 0x1 ;  /* 0x000000040000795c */ /* 0x000fea0000300000 */
.L_x_318:
[----:B------:R-:W-:Y:S05]  /*11130*/  BSYNC.RECONVERGENT B0 ;  /* 0x0000000000007941 */ /* 0x000fea0003800200 */
.L_x_317:
        /* <DEDUP_REMOVED lines=17> */
[----:B------:R-:W-:Y:S02]  /*11250*/  UISETP.NE.AND UP2, UPT, UR10, UR9, UPT ;  /* 0x000000090a00728c */ /* 0x000fe4000bf45270 */
[----:B------:R-:W-:-:S07]  /*11260*/  ULOP3.LUT UR15, UR15, UR11, URZ, 0x3c, !UPT ;  /* 0x0000000b0f0f7292 */ /* 0x000fce000f8e3cff */
[----:B----4-:R-:W-:Y:S05]  /*11270*/  BRA.U UP2, `(.L_x_319) ;  /* 0xffffffed02d87547 */ /* 0x010fea000b83ffff */
.L_x_278:
[----:B------:R-:W-:-:S09]  /*11280*/  UISETP.NE.AND UP2, UPT, UR7, URZ, UPT ;  /* 0x000000ff0700728c */ /* 0x000fd2000bf45270 */
[----:B------:R-:W-:Y:S05]  /*11290*/  BRA.U !UP2, `(.L_x_253) ;  /* 0x0000000d0a147547 */ /* 0x000fea000b800000 */
[----:B------:R-:W-:Y:S05]  /*112a0*/  BRA.U !UP0, `(.L_x_320) ;  /* 0x0000000108047547 */ /* 0x000fea000b800000 */
[----:B------:R-:W-:Y:S05]  /*112b0*/  BPT.TRAP 0x1 ;  /* 0x000000040000795c */ /* 0x000fea0000300000 */
.L_x_320:
[----:B------:R-:W-:Y:S01]  /*112c0*/  ULEA UR17, UR22, UR8, 0x3 ;  /* 0x0000000816117291 */ /* 0x000fe2000f8e18ff */
[----:B-1----:R-:W-:Y:S01]  /*112d0*/  IMAD.U32 R3, RZ, RZ, UR15 ;  /* 0x0000000fff037e24 */ /* 0x002fe2000f8e00ff */
[----:B--23--:R-:W-:-:S04]  /*112e0*/  @!P0 MOV R2, 0x2000 ;  /* 0x0000200000028802 */ /* 0x00cfc80000000f00 */
[----:B------:R-:W-:-:S04]  /*112f0*/  SHF.L.U32 R3, R3, 0x1f, RZ ;  /* 0x0000001f03037819 */ /* 0x000fc800000006ff */
[----:B------:R-:W1:Y:S02]  /*11300*/  SYNCS.PHASECHK.TRANS64.TRYWAIT P1, [UR17+0xe038], R3 ;  /* 0x00e03803ff0075a7 */ /* 0x000e640008021111 */
[----:B-1----:R-:W-:Y:S05]  /*11310*/  @!P1 BRA `(.L_x_321) ;  /* 0x0000002400cc9947 */ /* 0x002fea0003800000 */
.L_x_444:
[----:B------:R2:W-:Y:S01]  /*11320*/  @!P0 SYNCS.ARRIVE.TRANS64 RZ, [UR17+0xe020], R2 ;  /* 0x00e02002ffff89a7 */ /* 0x0005e20008000011 */
[----:B------:R-:W-:Y:S05]  /*11330*/  BRA.U !UP1, `(.L_x_322) ;  /* 0x0000000109047547 */ /* 0x000fea000b800000 */
[----:B------:R-:W-:Y:S05]  /*11340*/  BPT.TRAP 0x1 ;  /* 0x000000040000795c */ /* 0x000fea0000300000 */
.L_x_322:
[----:B------:R-:W-:Y:S04]  /*11350*/  BSSY.RECONVERGENT B0, `(.L_x_323) ;  /* 0x0000003000007945 */ /* 0x000fe80003800200 */
[----:B------:R-:W-:Y:S05]  /*11360*/  @P2 BRA `(.L_x_324) ;  /* 0x0000000000042947 */ /* 0x000fea0003800000 */
[----:B------:R-:W-:Y:S05]  /*11370*/  BPT.TRAP 0x1 ;  /* 0x000000040000795c */ /* 0x000fea0000300000 */
.L_x_324:
[----:B------:R-:W-:Y:S05]  /*11380*/  BSYNC.RECONVERGENT B0 ;  /* 0x0000000000007941 */ /* 0x000fea0003800200 */
.L_x_323:
        /* <DEDUP_REMOVED lines=19> */
.L_x_325:
[----:B------:R-:W-:Y:S01]  /*114c0*/  ULEA UR17, UR22, UR8, 0x3 ;  /* 0x0000000816117291 */ /* 0x000fe2000f8e18ff */
[----:B-1----:R-:W-:Y:S01]  /*114d0*/  IMAD.U32 R3, RZ, RZ, UR15 ;  /* 0x0000000fff037e24 */ /* 0x002fe2000f8e00ff */
[----:B--2---:R-:W-:-:S04]  /*114e0*/  @!P0 MOV R2, 0x2000 ;  /* 0x0000200000028802 */ /* 0x004fc80000000f00 */
[----:B------:R-:W-:-:S04]  /*114f0*/  SHF.L.U32 R3, R3, 0x1f, RZ ;  /* 0x0000001f03037819 */ /* 0x000fc800000006ff */
[----:B------:R-:W1:Y:S02]  /*11500*/  SYNCS.PHASECHK.TRANS64.TRYWAIT P1, [UR17+0xe038], R3 ;  /* 0x00e03803ff0075a7 */ /* 0x000e640008021111 */
[----:B-1----:R-:W-:Y:S05]  /*11510*/  @!P1 BRA `(.L_x_326) ;  /* 0x0000002400649947 */ /* 0x002fea0003800000 */
.L_x_446:
[----:B------:R2:W-:Y:S01]  /*11520*/  @!P0 SYNCS.ARRIVE.TRANS64 RZ, [UR17+0xe020], R2 ;  /* 0x00e02002ffff89a7 */ /* 0x0005e20008000011 */
[----:B------:R-:W-:Y:S05]  /*11530*/  BRA.U !UP1, `(.L_x_327) ;  /* 0x0000000109047547 */ /* 0x000fea000b800000 */
[----:B------:R-:W-:Y:S05]  /*11540*/  BPT.TRAP 0x1 ;  /* 0x000000040000795c */ /* 0x000fea0000300000 */
.L_x_327:
[----:B------:R-:W-:Y:S04]  /*11550*/  BSSY.RECONVERGENT B0, `(.L_x_328) ;  /* 0x0000003000007945 */ /* 0x000fe80003800200 */
[----:B------:R-:W-:Y:S05]  /*11560*/  @P2 BRA `(.L_x_329) ;  /* 0x0000000000042947 */ /* 0x000fea0003800000 */
[----:B------:R-:W-:Y:S05]  /*11570*/  BPT.TRAP 0x1 ;  /* 0x000000040000795c */ /* 0x000fea0000300000 */
.L_x_329:
[----:B------:R-:W-:Y:S05]  /*11580*/  BSYNC.RECONVERGENT B0 ;  /* 0x0000000000007941 */ /* 0x000fea0003800200 */
.L_x_328:
        /* <DEDUP_REMOVED lines=16> */
[----:B------:R-:W-:Y:S02]  /*11690*/  UISETP.NE.AND UP2, UPT, UR7, 0x1, UPT ;  /* 0x000000010700788c */ /* 0x000fe4000bf45270 */
[----:B------:R-:W-:-:S07]  /*116a0*/  ULOP3.LUT UR15, UR15, UR9, URZ, 0x3c, !UPT ;  /* 0x000000090f0f7292 */ /* 0x000fce000f8e3cff */
[----:B----4-:R-:W-:Y:S05]  /*116b0*/  BRA.U !UP2, `(.L_x_253) ;  /* 0x000000090a0c7547 */ /* 0x010fea000b800000 */
[----:B------:R-:W-:Y:S05]  /*116c0*/  BRA.U !UP0, `(.L_x_330) ;  /* 0x0000000108047547 */ /* 0x000fea000b800000 */
[----:B------:R-:W-:Y:S05]  /*116d0*/  BPT.TRAP 0x1 ;  /* 0x000000040000795c */ /* 0x000fea0000300000 */
.L_x_330:
[----:B------:R-:W-:Y:S01]  /*116e0*/  ULEA UR17, UR22, UR8, 0x3 ;  /* 0x0000000816117291 */ /* 0x000fe2000f8e18ff */
[----:B-1----:R-:W-:Y:S01]  /*116f0*/  IMAD.U32 R3, RZ, RZ, UR15 ;  /* 0x0000000fff037e24 */ /* 0x002fe2000f8e00ff */
[----:B--2---:R-:W-:-:S04]  /*11700*/  @!P0 MOV R2, 0x2000 ;  /* 0x0000200000028802 */ /* 0x004fc80000000f00 */
[----:B------:R-:W-:-:S04]  /*11710*/  SHF.L.U32 R3, R3, 0x1f, RZ ;  /* 0x0000001f03037819 */ /* 0x000fc800000006ff */
[----:B------:R-:W1:Y:S02]  /*11720*/  SYNCS.PHASECHK.TRANS64.TRYWAIT P1, [UR17+0xe038], R3 ;  /* 0x00e03803ff0075a7 */ /* 0x000e640008021111 */
[----:B-1----:R-:W-:Y:S05]  /*11730*/  @!P1 BRA `(.L_x_331) ;  /* 0x0000002000f49947 */ /* 0x002fea0003800000 */
.L_x_448:
[----:B------:R2:W-:Y:S01]  /*11740*/  @!P0 SYNCS.ARRIVE.TRANS64 RZ, [UR17+0xe020], R2 ;  /* 0x00e02002ffff89a7 */ /* 0x0005e20008000011 */
[----:B------:R-:W-:Y:S05]  /*11750*/  BRA.U !UP1, `(.L_x_332) ;  /* 0x0000000109047547 */ /* 0x000fea000b800000 */
[----:B------:R-:W-:Y:S05]  /*11760*/  BPT.TRAP 0x1 ;  /* 0x000000040000795c */ /* 0x000fea0000300000 */
.L_x_332:
[----:B------:R-:W-:Y:S04]  /*11770*/  BSSY.RECONVERGENT B0, `(.L_x_333) ;  /* 0x0000003000007945 */ /* 0x000fe80003800200 */
[----:B------:R-:W-:Y:S05]  /*11780*/  @P2 BRA `(.L_x_334) ;  /* 0x0000000000042947 */ /* 0x000fea0003800000 */
[----:B------:R-:W-:Y:S05]  /*11790*/  BPT.TRAP 0x1 ;  /* 0x000000040000795c */ /* 0x000fea0000300000 */
.L_x_334:
[----:B------:R-:W-:Y:S05]  /*117a0*/  BSYNC.RECONVERGENT B0 ;  /* 0x0000000000007941 */ /* 0x000fea0003800200 */
.L_x_333:
        /* <DEDUP_REMOVED lines=19> */
.L_x_335:
[----:B------:R-:W-:Y:S01]  /*118e0*/  ULEA UR17, UR22, UR8, 0x3 ;  /* 0x0000000816117291 */ /* 0x000fe2000f8e18ff */
[----:B-1----:R-:W-:Y:S01]  /*118f0*/  IMAD.U32 R3, RZ, RZ, UR15 ;  /* 0x0000000fff037e24 */ /* 0x002fe2000f8e00ff */
[----:B--2---:R-:W-:-:S04]  /*11900*/  @!P0 MOV R2, 0x2000 ;  /* 0x0000200000028802 */ /* 0x004fc80000000f00 */
[----:B------:R-:W-:-:S04]  /*11910*/  SHF.L.U32 R3, R3, 0x1f, RZ ;  /* 0x0000001f03037819 */ /* 0x000fc800000006ff */
[----:B------:R-:W1:Y:S02]  /*11920*/  SYNCS.PHASECHK.TRANS64.TRYWAIT P1, [UR17+0xe038], R3 ;  /* 0x00e03803ff0075a7 */ /* 0x000e640008021111 */
[----:B-1----:R-:W-:Y:S05]  /*11930*/  @!P1 BRA `(.L_x_336) ;  /* 0x00000020008c9947 */ /* 0x002fea0003800000 */
.L_x_450:
[----:B------:R2:W-:Y:S01]  /*11940*/  @!P0 SYNCS.ARRIVE.TRANS64 RZ, [UR17+0xe020], R2 ;  /* 0x00e02002ffff89a7 */ /* 0x0005e20008000011 */
[----:B------:R-:W-:Y:S05]  /*11950*/  BRA.U !UP1, `(.L_x_337) ;  /* 0x0000000109047547 */ /* 0x000fea000b800000 */
[----:B------:R-:W-:Y:S05]  /*11960*/  BPT.TRAP 0x1 ;  /* 0x000000040000795c */ /* 0x000fea0000300000 */
.L_x_337:
[----:B------:R-:W-:Y:S04]  /*11970*/  BSSY.RECONVERGENT B0, `(.L_x_338) ;  /* 0x0000003000007945 */ /* 0x000fe80003800200 */
[----:B------:R-:W-:Y:S05]  /*11980*/  @P2 BRA `(.L_x_339) ;  /* 0x0000000000042947 */ /* 0x000fea0003800000 */
[----:B------:R-:W-:Y:S05]  /*11990*/  BPT.TRAP 0x1 ;  /* 0x000000040000795c */ /* 0x000fea0000300000 */
.L_x_339:
[----:B------:R-:W-:Y:S05]  /*119a0*/  BSYNC.RECONVERGENT B0 ;  /* 0x0000000000007941 */ /* 0x000fea0003800200 */
.L_x_338:
        /* <DEDUP_REMOVED lines=19> */
[----:B------:R-:W-:Y:S01]  /*11ae0*/  UIADD3 UR6, UPT, UPT, UR6, 0x2, URZ ;  /* 0x0000000206067890 */ /* 0x000fe2000fffe0ff */
[----:B------:R-:W-:Y:S11]  /*11af0*/  BRA.U !UP0, `(.L_x_340) ;  /* 0x0000000108047547 */ /* 0x000ff6000b800000 */
[----:B------:R-:W-:Y:S05]  /*11b00*/  BPT.TRAP 0x1 ;  /* 0x000000040000795c */ /* 0x000fea0000300000 */
.L_x_340:
[----:B------:R-:W-:Y:S01]  /*11b10*/  ULEA UR17, UR22, UR8, 0x3 ;  /* 0x0000000816117291 */ /* 0x000fe2000f8e18ff */
[----:B-1----:R-:W-:Y:S01]  /*11b20*/  IMAD.U32 R3, RZ, RZ, UR15 ;  /* 0x0000000fff037e24 */ /* 0x002fe2000f8e00ff */
[----:B--2---:R-:W-:-:S04]  /*11b30*/  @!P0 MOV R2, 0x2000 ;  /* 0x0000200000028802 */ /* 0x004fc80000000f00 */
[----:B------:R-:W-:-:S04]  /*11b40*/  SHF.L.U32 R3, R3, 0x1f, RZ ;  /* 0x0000001f03037819 */ /* 0x000fc800000006ff */
[----:B------:R-:W1:Y:S02]  /*11b50*/  SYNCS.PHASECHK.TRANS64.TRYWAIT P1, [UR17+0xe038], R3 ;  /* 0x00e03803ff0075a7 */ /* 0x000e640008021111 */
[----:B-1----:R-:W-:Y:S05]  /*11b60*/  @!P1 BRA `(.L_x_341) ;  /* 0x0000002000189947 */ /* 0x002fea0003800000 */
.L_x_452:
[----:B------:R2:W-:Y:S01]  /*11b70*/  @!P0 SYNCS.ARRIVE.TRANS64 RZ, [UR17+0xe020], R2 ;  /* 0x00e02002ffff89a7 */ /* 0x0005e20008000011 */
[----:B------:R-:W-:Y:S05]  /*11b80*/  BRA.U !UP1, `(.L_x_342) ;  /* 0x0000000109047547 */ /* 0x000fea000b800000 */
[----:B------:R-:W-:Y:S05]  /*11b90*/  BPT.TRAP 0x1 ;  /* 0x000000040000795c */ /* 0x000fea0000300000 */
.L_x_342:
[----:B------:R-:W-:Y:S04]  /*11ba0*/  BSSY.RECONVERGENT B0, `(.L_x_343) ;  /* 0x0000003000007945 */ /* 0x000fe80003800200 */
[----:B------:R-:W-:Y:S05]  /*11bb0*/  @P2 BRA `(.L_x_344) ;  /* 0x0000000000042947 */ /* 0x000fea0003800000 */
[----:B------:R-:W-:Y:S05]  /*11bc0*/  BPT.TRAP 0x1 ;  /* 0x000000040000795c */ /* 0x000fea0000300000 */
.L_x_344:
[----:B------:R-:W-:Y:S05]  /*11bd0*/  BSYNC.RECONVERGENT B0 ;  /* 0x0000000000007941 */ /* 0x000fea0003800200 */
.L_x_343:
        /* <DEDUP_REMOVED lines=19> */
.L_x_345:
[----:B------:R-:W-:Y:S01]  /*11d10*/  ULEA UR9, UR22, UR8, 0x3 ;  /* 0x0000000816097291 */ /* 0x000fe2000f8e18ff */
[----:B-1----:R-:W-:Y:S01]  /*11d20*/  IMAD.U32 R3, RZ, RZ, UR15 ;  /* 0x0000000fff037e24 */ /* 0x002fe2000f8e00ff */
[----:B--2---:R-:W-:-:S04]  /*11d30*/  @!P0 MOV R2, 0x2000 ;  /* 0x0000200000028802 */ /* 0x004fc80000000f00 */
[----:B------:R-:W-:-:S04]  /*11d40*/  SHF.L.U32 R3, R3, 0x1f, RZ ;  /* 0x0000001f03037819 */ /* 0x000fc800000006ff */
[----:B------:R-:W1:Y:S02]  /*11d50*/  SYNCS.PHASECHK.TRANS64.TRYWAIT P1, [UR9+0xe038], R3 ;  /* 0x00e03803ff0075a7 */ /* 0x000e640008021109 */
[----:B-1----:R-:W-:Y:S05]  /*11d60*/  @!P1 BRA `(.L_x_346) ;  /* 0x0000001c00b09947 */ /* 0x002fea0003800000 */
.L_x_454:
[----:B------:R2:W-:Y:S01]  /*11d70*/  @!P0 SYNCS.ARRIVE.TRANS64 RZ, [UR9+0xe020], R2 ;  /* 0x00e02002ffff89a7 */ /* 0x0005e20008000009 */
[----:B------:R-:W-:Y:S05]  /*11d80*/  BRA.U !UP1, `(.L_x_347) ;  /* 0x0000000109047547 */ /* 0x000fea000b800000 */
[----:B------:R-:W-:Y:S05]  /*11d90*/  BPT.TRAP 0x1 ;  /* 0x000000040000795c */ /* 0x000fea0000300000 */
.L_x_347:
[----:B------:R-:W-:Y:S04]  /*11da0*/  BSSY.RECONVERGENT B0, `(.L_x_348) ;  /* 0x0000003000007945 */ /* 0x000fe80003800200 */
[----:B------:R-:W-:Y:S05]  /*11db0*/  @P2 BRA `(.L_x_349) ;  /* 0x0000000000042947 */ /* 0x000fea0003800000 */
[----:B------:R-:W-:Y:S05]  /*11dc0*/  BPT.TRAP 0x1 ;  /* 0x000000040000795c */ /* 0x000fea0000300000 */
.L_x_349:
[----:B------:R-:W-:Y:S05]  /*11dd0*/  BSYNC.RECONVERGENT B0 ;  /* 0x0000000000007941 */ /* 0x000fea0003800200 */
.L_x_348:
[----:B------:R-:W-:Y:S02]  /*11de0*/  ULEA UR8, UR22, UR8, 0xd ;  /* 0x0000000816087291 */ /* 0x000fe4000f8e68ff */
[----:B------:R-:W-:Y:S02]  /*11df0*/  UIADD3 UR16, UP2, UPT, UR4, 0x280, URZ ;  /* 0x0000028004107890 */ /* 0x000fe4000ff5e0ff */
[----:B------:R-:W-:Y:S02]  /*11e00*/  USHF.L.U32 UR11, UR6, 0x7, URZ ;  /* 0x00000007060b7899 */ /* 0x000fe400080006ff */
[----:B------:R-:W-:Y:S02]  /*11e10*/  UIADD3 UR9, UPT, UPT, UR9, 0xe020, URZ ;  /* 0x0000e02009097890 */ /* 0x000fe4000fffe0ff */
[----:B------:R-:W-:Y:S02]  /*11e20*/  UIADD3 UR8, UPT, UPT, UR8, 0x4000, URZ ;  /* 0x0000400008087890 */ /* 0x000fe4000fffe0ff */
[----:B------:R-:W-:Y:S01]  /*11e30*/  UIADD3.X UR17, UPT, UPT, URZ, UR5, URZ, UP2, !UPT ;  /* 0x00000005ff117290 */ /* 0x000fe200097fe4ff */
[----:B------:R-:W-:Y:S01]  /*11e40*/  UMOV UR12, UR13 ;  /* 0x0000000d000c7c82 */ /* 0x000fe20008000000 */
[----:B------:R-:W-:Y:S01]  /*11e50*/  UMOV UR6, 0x0 ;  /* 0x0000000000067882 */ /* 0x000fe20000000000 */
[----:B------:R-:W-:Y:S01]  /*11e60*/  UMOV UR7, 0x10000000 ;  /* 0x1000000000077882 */ /* 0x000fe20000000000 */
[----:B------:R-:W-:Y:S01]  /*11e70*/  UMOV UR13, UR14 ;  /* 0x0000000e000d7c82 */ /* 0x000fe20008000000 */
[----:B------:R-:W-:Y:S01]  /*11e80*/  UMOV UR10, URZ ;  /* 0x000000ff000a7c82 */ /* 0x000fe20008000000 */
[----:B------:R-:W-:-:S03]  /*11e90*/  UIADD3 UR22, UPT, UPT, UR22, 0x1, URZ ;  /* 0x0000000116167890 */ /* 0x000fc6000fffe0ff */
[----:B------:R4:W-:Y:S01]  /*11ea0*/  UTMALDG.4D [UR8], [UR16], desc[UR6] ;  /* 0x00000608100075b4 */ /* 0x0009e20008019000 */
[----:B------:R-:W-:-:S04]  /*11eb0*/  UISETP.NE.AND UP2, UPT, UR22, 0x3, UPT ;  /* 0x000000031600788c */ /* 0x000fc8000bf45270 */
[----:B------:R-:W-:Y:S02]  /*11ec0*/  USEL UR14, URZ, 0x1, UP2 ;  /* 0x00000001ff0e7887 */ /* 0x000fe40009000000 */
[----:B------:R-:W-:Y:S02]  /*11ed0*/  USEL UR22, UR22, URZ, UP2 ;  /* 0x000000ff16167287 */ /* 0x000fe40009000000 */
[----:B----4-:R-:W-:-:S12]  /*11ee0*/  ULOP3.LUT UR15, UR15, UR14, URZ, 0x3c, !UPT ;  /* 0x0000000e0f0f7292 */ /* 0x010fd8000f8e3cff */
.L_x_253:
[----:B------:R-:W4:Y:S01]  /*11ef0*/  LDCU UR7, c[0x0][0x370] ;  /* 0x00006e00ff0777ac */ /* 0x000f220008000800 */
[----:B------:R-:W5:Y:S01]  /*11f00*/  LDCU UR6, c[0x0][0x900] ;  /* 0x00012000ff0677ac */ /* 0x000f620008000800 */
[----:B----4-:R-:W-:-:S04]  /*11f10*/  UIADD3 UR36, UPT, UPT, UR7, UR36, URZ ;  /* 0x0000002407247290 */ /* 0x010fc8000fffe0ff */
[----:B-----5:R-:W-:-:S09]  /*11f20*/  UISETP.GE.AND UP2, UPT, UR36, UR6, UPT ;  /* 0x000000062400728c */ /* 0x020fd2000bf46270 */
[----:B------:R-:W-:Y:S05]  /*11f30*/  BRA.U !UP2, `(.L_x_350) ;  /* 0xffffffd50a807547 */ /* 0x000fea000b83ffff */
[----:B-1----:R-:W-:Y:S05]  /*11f40*/  EXIT ;  /* 0x000000000000794d */ /* 0x002fea0003800000 */
.L_x_473:
[----:B------:R-:W-:-:S08]  /*11f50*/  NOP ;  /* 0x0000000000007918 */ /* 0x000fd00000000000 */
[----:B------:R-:W1:-:S00]  /*11f60*/  USETMAXREG.DEALLOC.CTAPOOL 0x20 ;  /* 0x00000020000079c8 */ /* 0x000e4000080e0500 */
[----:B-1----:R-:W1:Y:S02]  /*11f70*/  LDC R0, c[0x0][0x900] ;  /* 0x00024000ff007b82 */ /* 0x002e640000000800 */
[----:B-1----:R-:W-:-:S13]  /*11f80*/  ISETP.LE.AND P0, PT, R0, UR36, PT ;  /* 0x0000002400007c0c */ /* 0x002fda000bf03270 */
[----:B------:R-:W-:Y:S05]  /*11f90*/  @P0 EXIT ;  /* 0x000000000000094d */ /* 0x000fea0003800000 */
[----:B------:R-:W-:Y:S01]  /*11fa0*/  HFMA2 R4, -RZ, RZ, 0, 0 ;  /* 0x00000000ff047431 */ /* 0x000fe200000001ff */
[----:B------:R-:W-:Y:S01]  /*11fb0*/  PRMT R0, RZ, 0x7610, R0 ;  /* 0x00007610ff007816 */ /* 0x000fe20000000000 */
[----:B------:R-:W1:Y:S01]  /*11fc0*/  LDCU.64 UR26, c[0x0][0x348] ;  /* 0x00006900ff1a77ac */ /* 0x000e620008000a00 */
[----:B------:R-:W2:Y:S01]  /*11fd0*/  LDCU UR24, c[0x0][0x370] ;  /* 0x00006e00ff1877ac */ /* 0x000ea20008000800 */
[----:B------:R-:W3:Y:S01]  /*11fe0*/  LDCU UR16, c[0x0][0x900] ;  /* 0x00012000ff1077ac */ /* 0x000ee20008000800 */
[----:B------:R-:W4:Y:S01]  /*11ff0*/  LDCU UR22, c[0x0][0x904] ;  /* 0x00012080ff1677ac */ /* 0x000f220008000800 */
[----:B------:R-:W1:Y:S01]  /*12000*/  LDCU UR21, c[0x0][0x380] ;  /* 0x00007000ff1577ac */ /* 0x000e620008000800 */
[----:B------:R-:W1:Y:S01]  /*12010*/  LDCU UR19, c[0x0][0x38c] ;  /* 0x00007180ff1377ac */ /* 0x000e620008000800 */
[----:B------:R-:W1:Y:S01]  /*12020*/  LDCU UR23, c[0x0][0x91c] ;  /* 0x00012380ff1777ac */ /* 0x000e620008000800 */
[----:B------:R-:W1:Y:S01]  /*12030*/  LDCU UR20, c[0x0][0x918] ;  /* 0x00012300ff1477ac */ /* 0x000e620008000800 */
[----:B------:R-:W1:Y:S01]  /*12040*/  LDCU.64 UR14, c[0x0][0x908] ;  /* 0x00012100ff0e77ac */ /* 0x000e620008000a00 */
[----:B------:R-:W1:Y:S01]  /*12050*/  LDCU.64 UR6, c[0x0][0x920] ;  /* 0x00012400ff0677ac */ /* 0x000e620008000a00 */
[----:B------:R-:W1:Y:S02]  /*12060*/  LDCU.64 UR4, c[0x0][0x910] ;  /* 0x00012200ff0477ac */ /* 0x000e640008000a00 */
.L_x_358:
[----:B-1----:R-:W-:Y:S02]  /*12070*/  UIMAD.WIDE.U32 UR8, UR36, UR14, URZ ;  /* 0x0000000e240872a5 */ /* 0x002fe4000f8e00ff */
[----:B----4-:R-:W-:Y:S02]  /*12080*/  UISETP.NE.AND UP0, UPT, UR22, 0x1, UPT ;  /* 0x000000011600788c */ /* 0x010fe4000bf05270 */
[----:B------:R-:W-:-:S04]  /*12090*/  USHF.R.U32.HI UR8, URZ, UR15, UR9 ;  /* 0x0000000fff087299 */ /* 0x000fc80008011609 */
[----:B------:R-:W-:Y:S02]  /*120a0*/  USEL UR8, UR36, UR8, !UP0 ;  /* 0x0000000824087287 */ /* 0x000fe4000c000000 */
[----:B------:R-:W-:Y:S02]  /*120b0*/  UISETP.NE.AND UP0, UPT, UR23, 0x1, UPT ;  /* 0x000000011700788c */ /* 0x000fe4000bf05270 */
[----:B------:R-:W-:Y:S02]  /*120c0*/  UIMAD.WIDE.U32 UR10, UR8, UR6, URZ ;  /* 0x00000006080a72a5 */ /* 0x000fe4000f8e00ff */
[----:B------:R-:W-:Y:S02]  /*120d0*/  UIADD3 UR10, UPT, UPT, -UR8, URZ, URZ ;  /* 0x000000ff080a7290 */ /* 0x000fe4000fffe1ff */
[----:B------:R-:W-:Y:S02]  /*120e0*/  USHF.R.U32.HI UR11, URZ, UR7, UR11 ;  /* 0x00000007ff0b7299 */ /* 0x000fe4000801160b */
[----:B------:R-:W-:-:S02]  /*120f0*/  UIMAD UR10, UR22, UR10, UR36 ;  /* 0x0000000a160a72a4 */ /* 0x000fc4000f8e0224 */
[----:B------:R-:W-:Y:S02]  /*12100*/  USEL UR11, UR8, UR11, !UP0 ;  /* 0x0000000b080b7287 */ /* 0x000fe4000c000000 */
[----:B------:R-:W-:Y:S02]  /*12110*/  USHF.L.U32 UR10, UR10, 0x8, URZ ;  /* 0x000000080a0a7899 */ /* 0x000fe400080006ff */
[----:B------:R-:W-:Y:S02]  /*12120*/  UIADD3 UR13, UPT, UPT, -UR11, URZ, URZ ;  /* 0x000000ff0b0d7290 */ /* 0x000fe4000fffe1ff */
[----:B------:R-:W-:Y:S02]  /*12130*/  UISETP.GE.AND UP0, UPT, UR10, UR21, UPT ;  /* 0x000000150a00728c */ /* 0x000fe4000bf06270 */
[----:B------:R-:W-:-:S07]  /*12140*/  UIMAD UR13, UR23, UR13, UR8 ;  /* 0x0000000d170d72a4 */ /* 0x000fce000f8e0208 */
[----:B------:R-:W-:Y:S05]  /*12150*/  BRA.U UP0, `(.L_x_351) ;  /* 0x0000000500287547 */ /* 0x000fea000b800000 */
[----:B------:R-:W-:Y:S01]  /*12160*/  IMAD.U32 R3, RZ, RZ, UR19 ;  /* 0x00000013ff037e24 */ /* 0x000fe2000f8e00ff */
[----:B------:R-:W-:Y:S02]  /*12170*/  UIMAD.WIDE.U32 UR8, UR11, UR5, URZ ;  /* 0x000000050b0872a5 */ /* 0x000fe4000f8e00ff */
[----:B------:R-:W-:Y:S02]  /*12180*/  UISETP.NE.AND UP0, UPT, UR4, 0x1, UPT ;  /* 0x000000010400788c */ /* 0x000fe4000bf05270 */
[----:B------:R-:W-:Y:S01]  /*12190*/  IABS R3, R3 ;  /* 0x0000000300037213 */ /* 0x000fe20000000000 */
[----:B------:R-:W-:-:S03]  /*121a0*/  USHF.R.U32.HI UR8, URZ, UR20, UR9 ;  /* 0x00000014ff087299 */ /* 0x000fc60008011609 */
[----:B------:R-:W1:Y:S01]  /*121b0*/  I2F.RP R0, R3 ;  /* 0x0000000300007306 */ /* 0x000e620000209400 */
[----:B------:R-:W-:Y:S02]  /*121c0*/  USEL UR8, UR11, UR8, !UP0 ;  /* 0x000000080b087287 */ /* 0x000fe4000c000000 */
[----:B------:R-:W-:Y:S02]  /*121d0*/  UISETP.NE.AND UP0, UPT, UR19, URZ, UPT ;  /* 0x000000ff1300728c */ /* 0x000fe4000bf05270 */
[----:B------:R-:W-:-:S04]  /*121e0*/  UIADD3 UR8, UPT, UPT, -UR8, URZ, URZ ;  /* 0x000000ff08087290 */ /* 0x000fc8000fffe1ff */
[----:B------:R-:W-:-:S04]  /*121f0*/  UIMAD UR11, UR4, UR8, UR11 ;  /* 0x00000008040b72a4 */ /* 0x000fc8000f8e020b */
[----:B------:R-:W-:Y:S01]  /*12200*/  ULOP3.LUT UR8, UR11, UR19, URZ, 0x3c, !UPT ;  /* 0x000000130b087292 */ /* 0x000fe2000f8e3cff */
[----:B-1----:R-:W1:Y:S03]  /*12210*/  MUFU.RCP R6, R0 ;  /* 0x0000000000067308 */ /* 0x002e660000001000 */
[----:B------:R-:W-:Y:S01]  /*12220*/  UISETP.GE.AND UP1, UPT, UR8, URZ, UPT ;  /* 0x000000ff0800728c */ /* 0x000fe2000bf26270 */
[----:B-1----:R-:W-:Y:S02]  /*12230*/  IADD3 R6, PT, PT, R6, 0xffffffe, RZ ;  /* 0x0ffffffe06067810 */ /* 0x002fe40007ffe0ff */
[----:B------:R-:W-:Y:S02]  /*12240*/  MOV R0, UR11 ;  /* 0x0000000b00007c02 */ /* 0x000fe40008000f00 */
[----:B------:R-:W1:Y:S02]  /*12250*/  F2I.FTZ.U32.TRUNC.NTZ R7, R6 ;  /* 0x0000000600077305 */ /* 0x000e64000021f000 */
[----:B------:R-:W-:Y:S01]  /*12260*/  IABS R0, R0 ;  /* 0x0000000000007213 */ /* 0x000fe20000000000 */
[----:B-1----:R-:W-:-:S02]  /*12270*/  IMAD.MOV R2, RZ, RZ, -R7 ;  /* 0x000000ffff027224 */ /* 0x002fc400078e0a07 */
[----:B------:R-:W-:Y:S02]  /*12280*/  IMAD.MOV.U32 R6, RZ, RZ, RZ ;  /* 0x000000ffff067224 */ /* 0x000fe400078e00ff */
[----:B------:R-:W-:-:S04]  /*12290*/  IMAD R2, R2, R3, RZ ;  /* 0x0000000302027224 */ /* 0x000fc800078e02ff */
[----:B------:R-:W-:-:S06]  /*122a0*/  IMAD.HI.U32 R2, R7, R2, R6 ;  /* 0x0000000207027227 */ /* 0x000fcc00078e0006 */
[----:B------:R-:W-:-:S05]  /*122b0*/  IMAD.HI.U32 R5, R2, R0, RZ ;  /* 0x0000000002057227 */ /* 0x000fca00078e00ff */
[----:B------:R-:W-:-:S05]  /*122c0*/  IADD3 R2, PT, PT, -R5, RZ, RZ ;  /* 0x000000ff05027210 */ /* 0x000fca0007ffe1ff */
[----:B------:R-:W-:-:S05]  /*122d0*/  IMAD R0, R3, R2, R0 ;  /* 0x0000000203007224 */ /* 0x000fca00078e0200 */
[----:B------:R-:W-:-:S13]  /*122e0*/  ISETP.GT.U32.AND P0, PT, R3, R0, PT ;  /* 0x000000000300720c */ /* 0x000fda0003f04070 */
[----:B------:R-:W-:Y:S01]  /*122f0*/  @!P0 IMAD.IADD R0, R0, 0x1, -R3 ;  /* 0x0000000100008824 */ /* 0x000fe200078e0a03 */
[----:B------:R-:W-:Y:S02]  /*12300*/  @!P0 IADD3 R5, PT, PT, R5, 0x1, RZ ;  /* 0x0000000105058810 */ /* 0x000fe40007ffe0ff */
[----:B------:R-:W-:Y:S02]  /*12310*/  ELECT P0, URZ, PT ;  /* 0x0000000000ff782f */ /* 0x000fe40003800000 */
[----:B------:R-:W-:-:S13]  /*12320*/  ISETP.GE.U32.AND P1, PT, R0, R3, PT ;  /* 0x000000030000720c */ /* 0x000fda0003f26070 */
[----:B------:R-:W-:-:S05]  /*12330*/  @P1 VIADD R5, R5, 0x1 ;  /* 0x0000000105051836 */ /* 0x000fca0000000000 */
[----:B------:R-:W-:-:S13]  /*12340*/  R2UR UR12, R5 ;  /* 0x00000000050c72ca */ /* 0x000fda00000e0000 */
[----:B------:R-:W-:Y:S02]  /*12350*/  @!UP1 UIADD3 UR12, UPT, UPT, -UR12, URZ, URZ ;  /* 0x000000ff0c0c9290 */ /* 0x000fe4000fffe1ff */
[----:B------:R-:W-:-:S04]  /*12360*/  @!UP0 ULOP3.LUT UR12, URZ, UR19, URZ, 0x33, !UPT ;  /* 0x00000013ff0c8292 */ /* 0x000fc8000f8e33ff */
[----:B------:R-:W-:-:S04]  /*12370*/  UIADD3 UR8, UPT, UPT, -UR12, URZ, URZ ;  /* 0x000000ff0c087290 */ /* 0x000fc8000fffe1ff */
[----:B------:R-:W-:Y:S01]  /*12380*/  UIMAD UR11, UR19, UR8, UR11 ;  /* 0x00000008130b72a4 */ /* 0x000fe2000f8e020b */
[----:B------:R-:W-:Y:S11]  /*12390*/  BRA.U UP6, `(.L_x_352) ;  /* 0x0000000106047547 */ /* 0x000ff6000b800000 */
[----:B--23--:R-:W-:Y:S05]  /*123a0*/  BPT.TRAP 0x1 ;  /* 0x000000040000795c */ /* 0x00cfea0000300000 */
.L_x_352:
[----:B------:R-:W1:Y:S01]  /*123b0*/  S2UR UR18, SR_CgaCtaId ;  /* 0x00000000001279c3 */ /* 0x000e620000008800 */
[----:B------:R-:W-:Y:S01]  /*123c0*/  UMOV UR17, 0x400 ;  /* 0x0000040000117882 */ /* 0x000fe20000000000 */
[----:B------:R-:W-:Y:S01]  /*123d0*/  SHF.L.U32 R3, R4, 0x1f, RZ ;  /* 0x0000001f04037819 */ /* 0x000fe200000006ff */
[----:B-1----:R-:W-:-:S09]  /*123e0*/  ULEA UR17, UR18, UR17, 0x18 ;  /* 0x0000001112117291 */ /* 0x002fd2000f8ec0ff */
[----:B------:R-:W1:Y:S02]  /*123f0*/  SYNCS.PHASECHK.TRANS64.TRYWAIT P0, [UR17+0xe0b0], R3 ;  /* 0x00e0b003ff0075a7 */ /* 0x000e640008001111 */
[----:B-1----:R-:W-:Y:S05]  /*12400*/  @!P0 BRA `(.L_x_353) ;  /* 0x0000001800208947 */ /* 0x002fea0003800000 */
.L_x_456:
[----:B------:R-:W-:Y:S02]  /*12410*/  UIADD3 UR28, UP0, UPT, UR26, 0x400, URZ ;  /* 0x000004001a1c7890 */ /* 0x000fe4000ff1e0ff */
[----:B------:R-:W-:Y:S02]  /*12420*/  UIADD3 UR8, UPT, UPT, UR17, 0xa000, URZ ;  /* 0x0000a00011087890 */ /* 0x000fe4000fffe0ff */
[----:B------:R-:W-:Y:S01]  /*12430*/  UIADD3.X UR29, UPT, UPT, URZ, UR27, URZ, UP0, !UPT ;  /* 0x0000001bff1d7290 */ /* 0x000fe200087fe4ff */
[----:B------:R-:W-:-:S08]  /*12440*/  UMOV UR9, URZ ;  /* 0x000000ff00097c82 */ /* 0x000fd00008000000 */
[----:B------:R4:W-:Y:S01]  /*12450*/  UTMASTG.5D [UR8], [UR28] ;  /* 0x000000081c0073b5 */ /* 0x0009e20008020000 */
[----:B------:R0:W-:Y:S01]  /*12460*/  UTMACMDFLUSH ;  /* 0x00000000000079b7 */ /* 0x0001e20000000000 */
[----:B----4-:R-:W-:Y:S05]  /*12470*/  BRA.U UP6, `(.L_x_354) ;  /* 0x0000000106047547 */ /* 0x010fea000b800000 */
[----:B--23--:R-:W-:Y:S05]  /*12480*/  BPT.TRAP 0x1 ;  /* 0x000000040000795c */ /* 0x00cfea0000300000 */
.L_x_354:
[----:B------:R-:W4:Y:S02]  /*12490*/  SYNCS.PHASECHK.TRANS64.TRYWAIT P0, [UR17+0xe0b8], R3 ;  /* 0x00e0b803ff0075a7 */ /* 0x000f240008001111 */
[----:B----4-:R-:W-:Y:S05]  /*124a0*/  @!P0 BRA `(.L_x_355) ;  /* 0x0000001800108947 */ /* 0x010fea0003800000 */
.L_x_458:
[----:B------:R-:W-:Y:S02]  /*124b0*/  UIADD3 UR28, UP0, UPT, UR26, 0x400, URZ ;  /* 0x000004001a1c7890 */ /* 0x000fe4000ff1e0ff */
[----:B------:R-:W-:Y:S02]  /*124c0*/  UIADD3 UR10, UPT, UPT, UR10, 0x80, URZ ;  /* 0x000000800a0a7890 */ /* 0x000fe4000fffe0ff */
[----:B------:R-:W-:Y:S02]  /*124d0*/  UIADD3 UR8, UPT, UPT, UR17, 0xc000, URZ ;  /* 0x0000c00011087890 */ /* 0x000fe4000fffe0ff */
[----:B------:R-:W-:Y:S01]  /*124e0*/  UIADD3.X UR29, UPT, UPT, URZ, UR27, URZ, UP0, !UPT ;  /* 0x0000001bff1d7290 */ /* 0x000fe200087fe4ff */
[----:B------:R-:W-:-:S08]  /*124f0*/  UMOV UR9, URZ ;  /* 0x000000ff00097c82 */ /* 0x000fd00008000000 */
[----:B------:R4:W-:Y:S01]  /*12500*/  UTMASTG.5D [UR8], [UR28] ;  /* 0x000000081c0073b5 */ /* 0x0009e20008020000 */
[----:B------:R0:W-:Y:S01]  /*12510*/  UTMACMDFLUSH ;  /* 0x00000000000079b7 */ /* 0x0001e20000000000 */
[----:B------:R-:W-:-:S04]  /*12520*/  DEPBAR.LE SB0, 0x1 ;  /* 0x000080400000791a */ /* 0x000fc80000000000 */
[----:B----4-:R-:W-:Y:S05]  /*12530*/  BRA.U UP6, `(.L_x_356) ;  /* 0x0000000106047547 */ /* 0x010fea000b800000 */
[----:B--23--:R-:W-:Y:S05]  /*12540*/  BPT.TRAP 0x1 ;  /* 0x000000040000795c */ /* 0x00cfea0000300000 */
.L_x_356:
[----:B------:R-:W-:-:S04]  /*12550*/  UIADD3 UR8, UPT, UPT, UR17, 0xe0c0, URZ ;  /* 0x0000e0c011087890 */ /* 0x000fc8000fffe0ff */
[----:B------:R-:W-:-:S09]  /*12560*/  UPRMT UR8, UR18, 0x654, UR8 ;  /* 0x0000065412087896 */ /* 0x000fd20008000008 */
[----:B------:R-:W-:Y:S01]  /*12570*/  SYNCS.ARRIVE.TRANS64.RED.A1T0 RZ, [UR8], RZ ;  /* 0x000000ffffff79a7 */ /* 0x000fe20008100408 */
[----:B------:R-:W-:-:S04]  /*12580*/  DEPBAR.LE SB0, 0x0 ;  /* 0x000080000000791a */ /* 0x000fc80000000000 */
[----:B------:R-:W-:Y:S05]  /*12590*/  BRA.U UP6, `(.L_x_357) ;  /* 0x0000000106047547 */ /* 0x000fea000b800000 */
[----:B--23--:R-:W-:Y:S05]  /*125a0*/  BPT.TRAP 0x1 ;  /* 0x000000040000795c */ /* 0x00cfea0000300000 */
.L_x_357:
[----:B------:R-:W-:Y:S01]  /*125b0*/  UIADD3 UR17, UPT, UPT, UR17, 0xe0c8, URZ ;  /* 0x0000e0c811117890 */ /* 0x000fe2000fffe0ff */
[----:B-1----:R-:W-:Y:S01]  /*125c0*/  HFMA2 R0, -RZ, RZ, 0, 5.9604644775390625e-08 ;  /* 0x00000001ff007431 */ /* 0x002fe200000001ff */
[----:B------:R-:W-:Y:S02]  /*125d0*/  LOP3.LUT R4, R4, 0x1, RZ, 0x3c, !PT ;  /* 0x0000000104047812 */ /* 0x000fe400078e3cff */
[----:B------:R-:W-:-:S09]  /*125e0*/  UPRMT UR17, UR18, 0x654, UR17 ;  /* 0x0000065412117896 */ /* 0x000fd20008000011 */
[----:B------:R-:W-:Y:S03]  /*125f0*/  SYNCS.ARRIVE.TRANS64.RED.A1T0 RZ, [UR17], RZ ;  /* 0x000000ffffff79a7 */ /* 0x000fe60008100411 */
.L_x_351:
[----:B--2---:R-:W-:-:S04]  /*12600*/  UIADD3 UR36, UPT, UPT, UR24, UR36, URZ ;  /* 0x0000002418247290 */ /* 0x004fc8000fffe0ff */
[----:B---3--:R-:W-:-:S09]  /*12610*/  UISETP.GE.AND UP0, UPT, UR36, UR16, UPT ;  /* 0x000000102400728c */ /* 0x008fd2000bf06270 */
[----:B------:R-:W-:Y:S05]  /*12620*/  BRA.U !UP0, `(.L_x_358) ;  /* 0xfffffff908907547 */ /* 0x000fea000b83ffff */
[----:B------:R-:W-:-:S13]  /*12630*/  LOP3.LUT P0, RZ, R0, 0xff, RZ, 0xc0, !PT ;  /* 0x000000ff00ff7812 */ /* 0x000fda000780c0ff */
[----:B------:R-:W-:Y:S05]  /*12640*/  @!P0 EXIT ;  /* 0x000000000000894d */ /* 0x000fea0003800000 */
[----:B------:R-:W1:Y:S01]  /*12650*/  S2UR UR4, SR_CgaCtaId ;  /* 0x00000000000479c3 */ /* 0x000e620000008800 */
[----:B------:R-:W-:Y:S01]  /*12660*/  UMOV UR5, 0x400 ;  /* 0x0000040000057882 */ /* 0x000fe20000000000 */
[----:B------:R-:W-:Y:S01]  /*12670*/  UMOV UR6, 0x40 ;  /* 0x0000004000067882 */ /* 0x000fe20000000000 */
[----:B------:R-:W-:Y:S02]  /*12680*/  IMAD.MOV.U32 R2, RZ, RZ, 0xffff ;  /* 0x0000ffffff027424 */ /* 0x000fe400078e00ff */
[----:B------:R-:W-:Y:S01]  /*12690*/  IMAD.MOV.U32 R0, RZ, RZ, 0x1 ;  /* 0x00000001ff007424 */ /* 0x000fe200078e00ff */
[----:B-1----:R-:W-:Y:S02]  /*126a0*/  ULEA UR5, UR4, UR5, 0x18 ;  /* 0x0000000504057291 */ /* 0x002fe4000f8ec0ff */
[----:B------:R-:W-:-:S07]  /*126b0*/  ULEA UR6, UR4, UR6, 0x18 ;  /* 0x0000000604067291 */ /* 0x000fce000f8ec0ff */
[----:B------:R-:W1:Y:S01]  /*126c0*/  LDS R3, [UR5+0xe0e0] ;  /* 0x00e0e005ff037984 */ /* 0x000e620008000800 */
[----:B------:R-:W-:-:S03]  /*126d0*/  NOP ;  /* 0x0000000000007918 */ /* 0x000fc60000000000 */
[----:B------:R-:W2:Y:S01]  /*126e0*/  LDS R5, [UR6+0x14] ;  /* 0x00001406ff057984 */ /* 0x000ea20008000800 */
[----:B-1----:R-:W-:-:S04]  /*126f0*/  LOP3.LUT R3, R3, 0xffff, RZ, 0xc0, !PT ;  /* 0x0000ffff03037812 */ /* 0x002fc800078ec0ff */
[----:B------:R-:W-:-:S04]  /*12700*/  SHF.R.U32.HI R3, RZ, 0x5, R3 ;  /* 0x00000005ff037819 */ /* 0x000fc80000011603 */
[-C--:B------:R-:W-:Y:S02]  /*12710*/  SHF.L.U32 R2, R2, R3.reuse, RZ ;  /* 0x0000000302027219 */ /* 0x080fe400000006ff */
[----:B------:R-:W-:Y:S02]  /*12720*/  SHF.L.U32 R0, R0, R3, RZ ;  /* 0x0000000300007219 */ /* 0x000fe400000006ff */
[----:B--2---:R-:W-:-:S04]  /*12730*/  LOP3.LUT R5, R5, R2, RZ, 0xc0, !PT ;  /* 0x0000000205057212 */ /* 0x004fc800078ec0ff */
[----:B------:R-:W-:-:S13]  /*12740*/  ISETP.NE.AND P0, PT, R5, R2, PT ;  /* 0x000000020500720c */ /* 0x000fda0003f05270 */
[----:B------:R-:W-:Y:S05]  /*12750*/  @P0 BRA `(.L_x_359) ;  /* 0x00000000005c0947 */ /* 0x000fea0003800000 */
[----:B------:R-:W1:Y:S02]  /*12760*/  LDS R3, [UR6+0x18] ;  /* 0x00001806ff037984 */ /* 0x000e640008000800 */
[----:B-1----:R-:W-:-:S04]  /*12770*/  LOP3.LUT R3, R3, R0, RZ, 0xc0, !PT ;  /* 0x0000000003037212 */ /* 0x002fc800078ec0ff */
[----:B------:R-:W-:-:S13]  /*12780*/  ISETP.NE.AND P0, PT, R3, R0, PT ;  /* 0x000000000300720c */ /* 0x000fda0003f05270 */
[----:B------:R-:W-:Y:S05]  /*12790*/  @P0 BRA `(.L_x_360) ;  /* 0x0000000000400947 */ /* 0x000fea0003800000 */
[----:B------:R-:W-:Y:S01]  /*127a0*/  R2UR UR8, R2 ;  /* 0x00000000020872ca */ /* 0x000fe200000e0000 */
[----:B------:R-:W1:Y:S01]  /*127b0*/  S2R R3, SR_LANEID ;  /* 0x0000000000037919 */ /* 0x000e620000000000 */
[----:B------:R-:W-:Y:S01]  /*127c0*/  LOP3.LUT R4, RZ, R0, RZ, 0x33, !PT ;  /* 0x00000000ff047212 */ /* 0x000fe200078e33ff */
[----:B------:R-:W-:Y:S02]  /*127d0*/  VOTEU.ANY UR7, UPT, PT ;  /* 0x0000000000077886 */ /* 0x000fe400038e0100 */
[----:B------:R-:W-:Y:S01]  /*127e0*/  UFLO.U32 UR7, UR7 ;  /* 0x00000007000772bd */ /* 0x000fe200080e0000 */
[----:B------:R-:W2:Y:S07]  /*127f0*/  REDUX UR4, R4 ;  /* 0x00000000040473c4 */ /* 0x000eae0000000000 */
[----:B------:R-:W-:-:S06]  /*12800*/  ULOP3.LUT UR8, URZ, UR8, URZ, 0x33, !UPT ;  /* 0x00000008ff087292 */ /* 0x000fcc000f8e33ff */
[----:B------:R-:W-:-:S04]  /*12810*/  IMAD.U32 R2, RZ, RZ, UR8 ;  /* 0x00000008ff027e24 */ /* 0x000fc8000f8e00ff */
[----:B------:R-:W3:Y:S02]  /*12820*/  REDUX UR5, R2 ;  /* 0x00000000020573c4 */ /* 0x000ee40000000000 */
[----:B------:R4:W-:Y:S01]  /*12830*/  UTCATOMSWS.AND URZ, UR8 ;  /* 0x0000000800ff79e3 */ /* 0x0009e20008000000 */
[----:B--2---:R-:W-:Y:S01]  /*12840*/  IMAD.U32 R0, RZ, RZ, UR4 ;  /* 0x00000004ff007e24 */ /* 0x004fe2000f8e00ff */
[----:B-1----:R-:W-:Y:S01]  /*12850*/  ISETP.EQ.U32.AND P0, PT, R3, UR7, PT ;  /* 0x0000000703007c0c */ /* 0x002fe2000bf02070 */
[----:B---3--:R-:W-:-:S12]  /*12860*/  IMAD.U32 R3, RZ, RZ, UR5 ;  /* 0x00000005ff037e24 */ /* 0x008fd8000f8e00ff */
[----:B------:R4:W-:Y:S04]  /*12870*/  @P0 ATOMS.AND RZ, [UR6+0x14], R3 ;  /* 0x00001403ffff098c */ /* 0x0009e8000a800006 */
[----:B------:R4:W-:Y:S01]  /*12880*/  @P0 ATOMS.AND RZ, [UR6+0x18], R0 ;  /* 0x00001800ffff098c */ /* 0x0009e2000a800006 */
[----:B------:R-:W-:Y:S05]  /*12890*/  BRA `(.L_x_361) ;  /* 0x0000000000147947 */ /* 0x000fea0003800000 */
.L_x_360:
[----:B------:R-:W-:Y:S02]  /*128a0*/  MOV R2, 0x128c0 ;  /* 0x000128c000027802 */ /* 0x000fe40000000f00 */
[----:B------:R-:W-:Y:S05]  /*128b0*/  CALL.REL.NOINC `($__internal_0_$__cuda_sm10x_tcgen05_guardrail_trap_col_being_dealloced_not_returned_by_alloc) ;  /* 0x0000001400247944 */ /* 0x000fea0003c00000 */
[----:B------:R-:W-:Y:S05]  /*128c0*/  BRA `(.L_x_361) ;  /* 0x0000000000087947 */ /* 0x000fea0003800000 */
.L_x_359:
[----:B------:R-:W-:Y:S02]  /*128d0*/  MOV R2, 0x128f0 ;  /* 0x000128f000027802 */ /* 0x000fe40000000f00 */
[----:B------:R-:W-:Y:S05]  /*128e0*/  CALL.REL.NOINC `($__internal_2_$__cuda_sm10x_tcgen05_guardrail_trap_unallocated_columns_being_dealloced) ;  /* 0x0000001400307944 */ /* 0x000fea0003c00000 */
.L_x_361:
[----:B------:R-:W-:Y:S01]  /*128f0*/  NOP ;  /* 0x0000000000007918 */ /* 0x000fe20000000000 */
[----:B----4-:R-:W-:Y:S05]  /*12900*/  EXIT ;  /* 0x000000000000794d */ /* 0x010fea0003800000 */
.L_x_37:
[----:B-1----:R-:W-:-:S07]  /*12910*/  MOV R0, UR20 ;  /* 0x0000001400007c02 */ /* 0x002fce0008000f00 */
.L_x_362:
[----:B-1----:R1:W2:Y:S02]  /*12920*/  SYNCS.PHASECHK.TRANS64.TRYWAIT P0, [R0+URZ+0xe000], R5 ;  /* 0x00e00005000075a7 */ /* 0x0022a400080011ff */
[----:B--2---:R-:W-:Y:S05]  /*12930*/  @!P0 NANOSLEEP.SYNCS 0x989680 ;  /* 0x009896800000895d */ /* 0x004fea0003900000 */
[----:B------:R-:W2:Y:S02]  /*12940*/  @!P0 SYNCS.PHASECHK.TRANS64 P0, [R0+URZ+0xe000], R5 ;  /* 0x00e00005000085a7 */ /* 0x000ea400080010ff */
[----:B--2---:R-:W-:Y:S05]  /*12950*/  @!P0 BRA `(.L_x_362) ;  /* 0xfffffffc00f08947 */ /* 0x004fea000383ffff */
[----:B------:R-:W-:Y:S05]  /*12960*/  BRA `(.L_x_363) ;  /* 0xfffffef000d07947 */ /* 0x000fea000383ffff */
.L_x_39:
[----:B------:R-:W-:-:S07]  /*12970*/  MOV R0, UR5 ;  /* 0x0000000500007c02 */ /* 0x000fce0008000f00 */
.L_x_364:
[----:B-1----:R1:W2:Y:S02]  /*12980*/  SYNCS.PHASECHK.TRANS64.TRYWAIT P0, [R0+URZ+0xe020], R3 ;  /* 0x00e02003000075a7 */ /* 0x0022a400080011ff */
[----:B--2---:R-:W-:Y:S05]  /*12990*/  @!P0 NANOSLEEP.SYNCS 0x989680 ;  /* 0x009896800000895d */ /* 0x004fea0003900000 */
[----:B------:R-:W2:Y:S02]  /*129a0*/  @!P0 SYNCS.PHASECHK.TRANS64 P0, [R0+URZ+0xe020], R3 ;  /* 0x00e02003000085a7 */ /* 0x000ea400080010ff */
[----:B--2---:R-:W-:Y:S05]  /*129b0*/  @!P0 BRA `(.L_x_364) ;  /* 0xfffffffc00f08947 */ /* 0x004fea000383ffff */
[----:B------:R-:W-:Y:S05]  /*129c0*/  BRA `(.L_x_365) ;  /* 0xfffffef000d87947 */ /* 0x000fea000383ffff */
.L_x_41:
[----:B------:R-:W-:-:S07]  /*129d0*/  MOV R3, UR20 ;  /* 0x0000001400037c02 */ /* 0x000fce0008000f00 */
.L_x_366:
[----:B-1----:R1:W2:Y:S02]  /*129e0*/  SYNCS.PHASECHK.TRANS64.TRYWAIT P0, [R3+URZ+0xe058], R4 ;  /* 0x00e05804030075a7 */ /* 0x0022a400080011ff */
[----:B--2---:R-:W-:Y:S05]  /*129f0*/  @!P0 NANOSLEEP.SYNCS 0x989680 ;  /* 0x009896800000895d */ /* 0x004fea0003900000 */
[----:B------:R-:W2:Y:S02]  /*12a00*/  @!P0 SYNCS.PHASECHK.TRANS64 P0, [R3+URZ+0xe058], R4 ;  /* 0x00e05804030085a7 */ /* 0x000ea400080010ff */
[----:B--2---:R-:W-:Y:S05]  /*12a10*/  @!P0 BRA `(.L_x_366) ;  /* 0xfffffffc00f08947 */ /* 0x004fea000383ffff */
[----:B------:R-:W-:Y:S05]  /*12a20*/  BRA `(.L_x_367) ;  /* 0xfffffef400007947 */ /* 0x000fea000383ffff */
.L_x_45:
[----:B------:R-:W-:-:S07]  /*12a30*/  MOV R0, UR20 ;  /* 0x0000001400007c02 */ /* 0x000fce0008000f00 */
.L_x_368:
[----:B--2---:R2:W3:Y:S02]  /*12a40*/  SYNCS.PHASECHK.TRANS64.TRYWAIT P0, [R0+URZ+0xe008], R5 ;  /* 0x00e00805000075a7 */ /* 0x0044e400080011ff */
[----:B---3--:R-:W-:Y:S05]  /*12a50*/  @!P0 NANOSLEEP.SYNCS 0x989680 ;  /* 0x009896800000895d */ /* 0x008fea0003900000 */
[----:B------:R-:W3:Y:S02]  /*12a60*/  @!P0 SYNCS.PHASECHK.TRANS64 P0, [R0+URZ+0xe008], R5 ;  /* 0x00e00805000085a7 */ /* 0x000ee400080010ff */
[----:B---3--:R-:W-:Y:S05]  /*12a70*/  @!P0 BRA `(.L_x_368) ;  /* 0xfffffffc00f08947 */ /* 0x008fea000383ffff */
[----:B------:R-:W-:Y:S05]  /*12a80*/  BRA `(.L_x_369) ;  /* 0xfffffef400547947 */ /* 0x000fea000383ffff */
.L_x_47:
[----:B------:R-:W-:-:S07]  /*12a90*/  MOV R3, UR20 ;  /* 0x0000001400037c02 */ /* 0x000fce0008000f00 */
.L_x_370:
[----:B-1----:R1:W2:Y:S02]  /*12aa0*/  SYNCS.PHASECHK.TRANS64.TRYWAIT P0, [R3+URZ+0xe068], R4 ;  /* 0x00e06804030075a7 */ /* 0x0022a400080011ff */
[----:B--2---:R-:W-:Y:S05]  /*12ab0*/  @!P0 NANOSLEEP.SYNCS 0x989680 ;  /* 0x009896800000895d */ /* 0x004fea0003900000 */
[----:B------:R-:W2:Y:S02]  /*12ac0*/  @!P0 SYNCS.PHASECHK.TRANS64 P0, [R3+URZ+0xe068], R4 ;  /* 0x00e06804030085a7 */ /* 0x000ea400080010ff */
[----:B--2---:R-:W-:Y:S05]  /*12ad0*/  @!P0 BRA `(.L_x_370) ;  /* 0xfffffffc00f08947 */ /* 0x004fea000383ffff */
[----:B------:R-:W-:Y:S05]  /*12ae0*/  BRA `(.L_x_371) ;  /* 0xfffffef4005c7947 */ /* 0x000fea000383ffff */
.L_x_51:
[----:B------:R-:W-:-:S07]  /*12af0*/  MOV R0, UR5 ;  /* 0x0000000500007c02 */ /* 0x000fce0008000f00 */
.L_x_372:
[----:B-1----:R1:W3:Y:S02]  /*12b00*/  SYNCS.PHASECHK.TRANS64.TRYWAIT P0, [R0+URZ+0xe020], R3 ;  /* 0x00e02003000075a7 */ /* 0x0022e400080011ff */
[----:B---3--:R-:W-:Y:S05]  /*12b10*/  @!P0 NANOSLEEP.SYNCS 0x989680 ;  /* 0x009896800000895d */ /* 0x008fea0003900000 */
[----:B------:R-:W3:Y:S02]  /*12b20*/  @!P0 SYNCS.PHASECHK.TRANS64 P0, [R0+URZ+0xe020], R3 ;  /* 0x00e02003000085a7 */ /* 0x000ee400080010ff */
[----:B---3--:R-:W-:Y:S05]  /*12b30*/  @!P0 BRA `(.L_x_372) ;  /* 0xfffffffc00f08947 */ /* 0x008fea000383ffff */
[----:B------:R-:W-:Y:S05]  /*12b40*/  BRA `(.L_x_373) ;  /* 0xfffffef400b87947 */ /* 0x000fea000383ffff */
.L_x_53:
[----:B------:R-:W-:-:S07]  /*12b50*/  MOV R0, UR20 ;  /* 0x0000001400007c02 */ /* 0x000fce0008000f00 */
.L_x_374:
[----:B-1----:R1:W3:Y:S02]  /*12b60*/  SYNCS.PHASECHK.TRANS64.TRYWAIT P0, [R0+URZ+0xe0a0], R3 ;  /* 0x00e0a003000075a7 */ /* 0x0022e400080011ff */
[----:B---3--:R-:W-:Y:S05]  /*12b70*/  @!P0 NANOSLEEP.SYNCS 0x989680 ;  /* 0x009896800000895d */ /* 0x008fea0003900000 */
[----:B------:R-:W3:Y:S02]  /*12b80*/  @!P0 SYNCS.PHASECHK.TRANS64 P0, [R0+URZ+0xe0a0], R3 ;  /* 0x00e0a003000085a7 */ /* 0x000ee400080010ff */
[----:B---3--:R-:W-:Y:S05]  /*12b90*/  @!P0 BRA `(.L_x_374) ;  /* 0xfffffffc00f08947 */ /* 0x008fea000383ffff */
[----:B------:R-:W-:Y:S05]  /*12ba0*/  BRA `(.L_x_375) ;  /* 0xfffffef400cc7947 */ /* 0x000fea000383ffff */
.L_x_55:
[----:B------:R-:W-:-:S07]  /*12bb0*/  MOV R0, UR20 ;  /* 0x0000001400007c02 */ /* 0x000fce0008000f00 */
.L_x_376:
[----:B-1----:R1:W3:Y:S02]  /*12bc0*/  SYNCS.PHASECHK.TRANS64.TRYWAIT P0, [R0+URZ+0xe058], R5 ;  /* 0x00e05805000075a7 */ /* 0x0022e400080011ff */
[----:B---3--:R-:W-:Y:S05]  /*12bd0*/  @!P0 NANOSLEEP.SYNCS 0x989680 ;  /* 0x009896800000895d */ /* 0x008fea0003900000 */
[----:B------:R-:W3:Y:S02]  /*12be0*/  @!P0 SYNCS.PHASECHK.TRANS64 P0, [R0+URZ+0xe058], R5 ;  /* 0x00e05805000085a7 */ /* 0x000ee400080010ff */
[----:B---3--:R-:W-:Y:S05]  /*12bf0*/  @!P0 BRA `(.L_x_376) ;  /* 0xfffffffc00f08947 */ /* 0x008fea000383ffff */
[----:B------:R-:W-:Y:S05]  /*12c00*/  BRA `(.L_x_377) ;  /* 0xfffffef400d47947 */ /* 0x000fea000383ffff */
.L_x_59:
[----:B------:R-:W-:Y:S07]  /*12c10*/  MOV R0, UR4 ;  /* 0x0000000400007c02 */ /* 0x000fee0008000f00 */
.L_x_378:
[----:B-1----:R1:W2:Y:S02]  /*12c20*/  SYNCS.PHASECHK.TRANS64.TRYWAIT P0, [R0+URZ+0xe020], R3 ;  /* 0x00e02003000075a7 */ /* 0x0022a400080011ff */
[----:B--2---:R-:W-:Y:S05]  /*12c30*/  @!P0 NANOSLEEP.SYNCS 0x989680 ;  /* 0x009896800000895d */ /* 0x004fea0003900000 */
[----:B------:R-:W2:Y:S02]  /*12c40*/  @!P0 SYNCS.PHASECHK.TRANS64 P0, [R0+URZ+0xe020], R3 ;  /* 0x00e02003000085a7 */ /* 0x000ea400080010ff */
[----:B--2---:R-:W-:Y:S05]  /*12c50*/  @!P0 BRA `(.L_x_378) ;  /* 0xfffffffc00f08947 */ /* 0x004fea000383ffff */
[----:B------:R-:W-:Y:S05]  /*12c60*/  BRA `(.L_x_379) ;  /* 0xfffffefc004c7947 */ /* 0x000fea000383ffff */
.L_x_62:
[----:B------:R-:W-:Y:S07]  /*12c70*/  MOV R0, UR20 ;  /* 0x0000001400007c02 */ /* 0x000fee0008000f00 */
.L_x_380:
[----:B--2---:R2:W3:Y:S02]  /*12c80*/  SYNCS.PHASECHK.TRANS64.TRYWAIT P0, [R0+URZ+0xe0a8], R3 ;  /* 0x00e0a803000075a7 */ /* 0x0044e400080011ff */
[----:B---3--:R-:W-:Y:S05]  /*12c90*/  @!P0 NANOSLEEP.SYNCS 0x989680 ;  /* 0x009896800000895d */ /* 0x008fea0003900000 */
[----:B------:R-:W3:Y:S02]  /*12ca0*/  @!P0 SYNCS.PHASECHK.TRANS64 P0, [R0+URZ+0xe0a8], R3 ;  /* 0x00e0a803000085a7 */ /* 0x000ee400080010ff */
[----:B---3--:R-:W-:Y:S05]  /*12cb0*/  @!P0 BRA `(.L_x_380) ;  /* 0xfffffffc00f08947 */ /* 0x008fea000383ffff */
[----:B------:R-:W-:Y:S05]  /*12cc0*/  BRA `(.L_x_381) ;  /* 0xfffffefc00d47947 */ /* 0x000fea000383ffff */
.L_x_64:
[----:B------:R-:W-:Y:S07]  /*12cd0*/  MOV R0, UR20 ;  /* 0x0000001400007c02 */ /* 0x000fee0008000f00 */
.L_x_382:
[----:B--2---:R2:W3:Y:S02]  /*12ce0*/  SYNCS.PHASECHK.TRANS64.TRYWAIT P0, [R0+URZ+0xe068], R5 ;  /* 0x00e06805000075a7 */ /* 0x0044e400080011ff */
[----:B---3--:R-:W-:Y:S05]  /*12cf0*/  @!P0 NANOSLEEP.SYNCS 0x989680 ;  /* 0x009896800000895d */ /* 0x008fea0003900000 */
[----:B------:R-:W3:Y:S02]  /*12d00*/  @!P0 SYNCS.PHASECHK.TRANS64 P0, [R0+URZ+0xe068], R5 ;  /* 0x00e06805000085a7 */ /* 0x000ee400080010ff */
[----:B---3--:R-:W-:Y:S05]  /*12d10*/  @!P0 BRA `(.L_x_382) ;  /* 0xfffffffc00f08947 */ /* 0x008fea000383ffff */
[----:B------:R-:W-:Y:S05]  /*12d20*/  BRA `(.L_x_383) ;  /* 0xfffffefc00dc7947 */ /* 0x000fea000383ffff */
.L_x_70:
[----:B------:R-:W-:Y:S07]  /*12d30*/  MOV R0, UR4 ;  /* 0x0000000400007c02 */ /* 0x000fee0008000f00 */
.L_x_384:
[----:B-1----:R1:W2:Y:S02]  /*12d40*/  SYNCS.PHASECHK.TRANS64.TRYWAIT P0, [R0+URZ+0xe020], R3 ;  /* 0x00e02003000075a7 */ /* 0x0022a400080011ff */
[----:B--2---:R-:W-:Y:S05]  /*12d50*/  @!P0 NANOSLEEP.SYNCS 0x989680 ;  /* 0x009896800000895d */ /* 0x004fea0003900000 */
[----:B------:R-:W2:Y:S02]  /*12d60*/  @!P0 SYNCS.PHASECHK.TRANS64 P0, [R0+URZ+0xe020], R3 ;  /* 0x00e02003000085a7 */ /* 0x000ea400080010ff */
[----:B--2---:R-:W-:Y:S05]  /*12d70*/  @!P0 BRA `(.L_x_384) ;  /* 0xfffffffc00f08947 */ /* 0x004fea000383ffff */
[----:B------:R-:W-:Y:S05]  /*12d80*/  BRA `(.L_x_385) ;  /* 0xffffff04009c7947 */ /* 0x000fea000383ffff */
.L_x_72:
[----:B------:R-:W-:Y:S07]  /*12d90*/  MOV R0, UR20 ;  /* 0x0000001400007c02 */ /* 0x000fee0008000f00 */
.L_x_386:
[----:B-1----:R1:W2:Y:S02]  /*12da0*/  SYNCS.PHASECHK.TRANS64.TRYWAIT P0, [R0+URZ+0xe0a0], R3 ;  /* 0x00e0a003000075a7 */ /* 0x0022a400080011ff */
[----:B--2---:R-:W-:Y:S05]  /*12db0*/  @!P0 NANOSLEEP.SYNCS 0x989680 ;  /* 0x009896800000895d */ /* 0x004fea0003900000 */
[----:B------:R-:W2:Y:S02]  /*12dc0*/  @!P0 SYNCS.PHASECHK.TRANS64 P0, [R0+URZ+0xe0a0], R3 ;  /* 0x00e0a003000085a7 */ /* 0x000ea400080010ff */
[----:B--2---:R-:W-:Y:S05]  /*12dd0*/  @!P0 BRA `(.L_x_386) ;  /* 0xfffffffc00f08947 */ /* 0x004fea000383ffff */
[----:B------:R-:W-:Y:S05]  /*12de0*/  BRA `(.L_x_387) ;  /* 0xffffff0400b07947 */ /* 0x000fea000383ffff */
.L_x_74:
[----:B------:R-:W-:Y:S01]  /*12df0*/  MOV R6, UR20 ;  /* 0x0000001400067c02 */ /* 0x000fe20008000f00 */
[----:B------:R-:W-:Y:S05]  /*12e00*/  IMAD.U32 R5, RZ, RZ, UR26 ;  /* 0x0000001aff057e24 */ /* 0x000fea000f8e00ff */
[----:B------:R-:W-:Y:S07]  /*12e10*/  SHF.L.U32 R5, R5, 0x1f, RZ ;  /* 0x0000001f05057819 */ /* 0x000fee00000006ff */
.L_x_388:
[----:B-1----:R1:W2:Y:S02]  /*12e20*/  SYNCS.PHASECHK.TRANS64.TRYWAIT P0, [R6+URZ+0xe058], R5 ;  /* 0x00e05805060075a7 */ /* 0x0022a400080011ff */
[----:B--2---:R-:W-:Y:S05]  /*12e30*/  @!P0 NANOSLEEP.SYNCS 0x989680 ;  /* 0x009896800000895d */ /* 0x004fea0003900000 */
[----:B------:R-:W2:Y:S02]  /*12e40*/  @!P0 SYNCS.PHASECHK.TRANS64 P0, [R6+URZ+0xe058], R5 ;  /* 0x00e05805060085a7 */ /* 0x000ea400080010ff */
[----:B--2---:R-:W-:Y:S05]  /*12e50*/  @!P0 BRA `(.L_x_388) ;  /* 0xfffffffc00f08947 */ /* 0x004fea000383ffff */
[----:B------:R-:W-:Y:S05]  /*12e60*/  BRA `(.L_x_389) ;  /* 0xffffff0400bc7947 */ /* 0x000fea000383ffff */
.L_x_82:
[----:B------:R-:W-:-:S07]  /*12e70*/  MOV R0, UR20 ;  /* 0x0000001400007c02 */ /* 0x000fce0008000f00 */
.L_x_390:
[----:B--2---:R2:W3:Y:S02]  /*12e80*/  SYNCS.PHASECHK.TRANS64.TRYWAIT P0, [R0+URZ+0xe0a8], R3 ;  /* 0x00e0a803000075a7 */ /* 0x0044e400080011ff */
[----:B---3--:R-:W-:Y:S05]  /*12e90*/  @!P0 NANOSLEEP.SYNCS 0x989680 ;  /* 0x009896800000895d */ /* 0x008fea0003900000 */
[----:B------:R-:W3:Y:S02]  /*12ea0*/  @!P0 SYNCS.PHASECHK.TRANS64 P0, [R0+URZ+0xe0a8], R3 ;  /* 0x00e0a803000085a7 */ /* 0x000ee400080010ff */
[----:B---3--:R-:W-:Y:S05]  /*12eb0*/  @!P0 BRA `(.L_x_390) ;  /* 0xfffffffc00f08947 */ /* 0x008fea000383ffff */
[----:B------:R-:W-:Y:S05]  /*12ec0*/  BRA `(.L_x_391) ;  /* 0xffffff0c000c7947 */ /* 0x000fea000383ffff */
.L_x_84:
[----:B------:R-:W-:-:S07]  /*12ed0*/  MOV R0, UR20 ;  /* 0x0000001400007c02 */ /* 0x000fce0008000f00 */
.L_x_392:
[----:B--2---:R2:W3:Y:S02]  /*12ee0*/  SYNCS.PHASECHK.TRANS64.TRYWAIT P0, [R0+URZ+0xe068], R5 ;  /* 0x00e06805000075a7 */ /* 0x0044e400080011ff */
[----:B---3--:R-:W-:Y:S05]  /*12ef0*/  @!P0 NANOSLEEP.SYNCS 0x989680 ;  /* 0x009896800000895d */ /* 0x008fea0003900000 */
[----:B------:R-:W3:Y:S02]  /*12f00*/  @!P0 SYNCS.PHASECHK.TRANS64 P0, [R0+URZ+0xe068], R5 ;  /* 0x00e06805000085a7 */ /* 0x000ee400080010ff */
[----:B---3--:R-:W-:Y:S05]  /*12f10*/  @!P0 BRA `(.L_x_392) ;  /* 0xfffffffc00f08947 */ /* 0x008fea000383ffff */
[----:B------:R-:W-:Y:S05]  /*12f20*/  BRA `(.L_x_393) ;  /* 0xffffff0c00147947 */ /* 0x000fea000383ffff */
.L_x_96:
[----:B-1----:R1:W2:Y:S02]  /*12f30*/  SYNCS.PHASECHK.TRANS64.TRYWAIT P0, [R16+URZ+0xe0c0], R3 ;  /* 0x00e0c003100075a7 */ /* 0x0022a400080011ff */
[----:B--2---:R-:W-:Y:S05]  /*12f40*/  @!P0 NANOSLEEP.SYNCS 0x989680 ;  /* 0x009896800000895d */ /* 0x004fea0003900000 */
[----:B------:R-:W2:Y:S02]  /*12f50*/  @!P0 SYNCS.PHASECHK.TRANS64 P0, [R16+URZ+0xe0c0], R3 ;  /* 0x00e0c003100085a7 */ /* 0x000ea400080010ff */
[----:B--2---:R-:W-:Y:S05]  /*12f60*/  @!P0 BRA `(.L_x_96) ;  /* 0xfffffffc00f08947 */ /* 0x004fea000383ffff */
[----:B------:R-:W-:Y:S05]  /*12f70*/  BRA `(.L_x_394) ;  /* 0xffffff14007c7947 */ /* 0x000fea000383ffff */
.L_x_163:
[----:B-1----:R1:W2:Y:S02]  /*12f80*/  SYNCS.PHASECHK.TRANS64.TRYWAIT P0, [R16+URZ+0xe0c8], R3 ;  /* 0x00e0c803100075a7 */ /* 0x0022a400080011ff */
[----:B--2---:R-:W-:Y:S05]  /*12f90*/  @!P0 NANOSLEEP.SYNCS 0x989680 ;  /* 0x009896800000895d */ /* 0x004fea0003900000 */
[----:B------:R-:W2:Y:S02]  /*12fa0*/  @!P0 SYNCS.PHASECHK.TRANS64 P0, [R16+URZ+0xe0c8], R3 ;  /* 0x00e0c803100085a7 */ /* 0x000ea400080010ff */
[----:B--2---:R-:W-:Y:S05]  /*12fb0*/  @!P0 BRA `(.L_x_163) ;  /* 0xfffffffc00f08947 */ /* 0x004fea000383ffff */
[----:B------:R-:W-:Y:S05]  /*12fc0*/  BRA `(.L_x_395) ;  /* 0xffffff4400f07947 */ /* 0x000fea000383ffff */
.L_x_169:
[----:B-1----:R1:W2:Y:S02]  /*12fd0*/  SYNCS.PHASECHK.TRANS64.TRYWAIT P0, [R47+URZ+0xe070], R0 ;  /* 0x00e070002f0075a7 */ /* 0x0022a400080011ff */
[----:B--2---:R-:W-:Y:S05]  /*12fe0*/  @!P0 NANOSLEEP.SYNCS 0x989680 ;  /* 0x009896800000895d */ /* 0x004fea0003900000 */
[----:B------:R-:W2:Y:S02]  /*12ff0*/  @!P0 SYNCS.PHASECHK.TRANS64 P0, [R47+URZ+0xe070], R0 ;  /* 0x00e070002f0085a7 */ /* 0x000ea400080010ff */
[----:B--2---:R-:W-:Y:S05]  /*13000*/  @!P0 BRA `(.L_x_169) ;  /* 0xfffffffc00f08947 */ /* 0x004fea000383ffff */
[----:B------:R-:W-:Y:S05]  /*13010*/  BRA `(.L_x_396) ;  /* 0xffffff4c00087947 */ /* 0x000fea000383ffff */
.L_x_172:
[----:B--2---:R2:W3:Y:S02]  /*13020*/  SYNCS.PHASECHK.TRANS64.TRYWAIT P1, [R47+URZ+0xe080], R6 ;  /* 0x00e080062f0075a7 */ /* 0x0044e400080211ff */
[----:B---3--:R-:W-:Y:S05]  /*13030*/  @!P1 NANOSLEEP.SYNCS 0x989680 ;  /* 0x009896800000995d */ /* 0x008fea0003900000 */
[----:B------:R-:W3:Y:S02]  /*13040*/  @!P1 SYNCS.PHASECHK.TRANS64 P1, [R47+URZ+0xe080], R6 ;  /* 0x00e080062f0095a7 */ /* 0x000ee400080210ff */
[----:B---3--:R-:W-:Y:S05]  /*13050*/  @!P1 BRA `(.L_x_172) ;  /* 0xfffffffc00f09947 */ /* 0x008fea000383ffff */
[----:B------:R-:W-:Y:S05]  /*13060*/  BRA `(.L_x_397) ;  /* 0xffffff4c00307947 */ /* 0x000fea000383ffff */
.L_x_175:
[----:B-1----:R1:W3:Y:S02]  /*13070*/  SYNCS.PHASECHK.TRANS64.TRYWAIT P0, [R47+URZ+0xe070], R0 ;  /* 0x00e070002f0075a7 */ /* 0x0022e400080011ff */
[----:B---3--:R-:W-:Y:S05]  /*13080*/  @!P0 NANOSLEEP.SYNCS 0x989680 ;  /* 0x009896800000895d */ /* 0x008fea0003900000 */
[----:B------:R-:W3:Y:S02]  /*13090*/  @!P0 SYNCS.PHASECHK.TRANS64 P0, [R47+URZ+0xe070], R0 ;  /* 0x00e070002f0085a7 */ /* 0x000ee400080010ff */
[----:B---3--:R-:W-:Y:S05]  /*130a0*/  @!P0 BRA `(.L_x_175) ;  /* 0xfffffffc00f08947 */ /* 0x008fea000383ffff */
[----:B------:R-:W-:Y:S05]  /*130b0*/  BRA `(.L_x_398) ;  /* 0xffffff4c00787947 */ /* 0x000fea000383ffff */
.L_x_177:
[----:B-1----:R1:W3:Y:S02]  /*130c0*/  SYNCS.PHASECHK.TRANS64.TRYWAIT P0, [R47+URZ+0xe090], R0 ;  /* 0x00e090002f0075a7 */ /* 0x0022e400080011ff */
[----:B---3--:R-:W-:Y:S05]  /*130d0*/  @!P0 NANOSLEEP.SYNCS 0x989680 ;  /* 0x009896800000895d */ /* 0x008fea0003900000 */
[----:B------:R-:W3:Y:S02]  /*130e0*/  @!P0 SYNCS.PHASECHK.TRANS64 P0, [R47+URZ+0xe090], R0 ;  /* 0x00e090002f0085a7 */ /* 0x000ee400080010ff */
[----:B---3--:R-:W-:Y:S05]  /*130f0*/  @!P0 BRA `(.L_x_177) ;  /* 0xfffffffc00f08947 */ /* 0x008fea000383ffff */
[----:B------:R-:W-:Y:S05]  /*13100*/  BRA `(.L_x_399) ;  /* 0xffffff4c00c07947 */ /* 0x000fea000383ffff */
.L_x_184:
[----:B-1----:R1:W4:Y:S02]  /*13110*/  SYNCS.PHASECHK.TRANS64.TRYWAIT P0, [R47+URZ+0xe080], R0 ;  /* 0x00e080002f0075a7 */ /* 0x00232400080011ff */
[----:B----4-:R-:W-:Y:S05]  /*13120*/  @!P0 NANOSLEEP.SYNCS 0x989680 ;  /* 0x009896800000895d */ /* 0x010fea0003900000 */
[----:B------:R-:W4:Y:S02]  /*13130*/  @!P0 SYNCS.PHASECHK.TRANS64 P0, [R47+URZ+0xe080], R0 ;  /* 0x00e080002f0085a7 */ /* 0x000f2400080010ff */
[----:B----4-:R-:W-:Y:S05]  /*13140*/  @!P0 BRA `(.L_x_184) ;  /* 0xfffffffc00f08947 */ /* 0x010fea000383ffff */
[----:B------:R-:W-:Y:S05]  /*13150*/  BRA `(.L_x_400) ;  /* 0xffffff5000dc7947 */ /* 0x000fea000383ffff */
.L_x_186:
[----:B-1----:R1:W3:Y:S02]  /*13160*/  SYNCS.PHASECHK.TRANS64.TRYWAIT P0, [R47+URZ+0xe098], R0 ;  /* 0x00e098002f0075a7 */ /* 0x0022e400080011ff */
[----:B---3--:R-:W-:Y:S05]  /*13170*/  @!P0 NANOSLEEP.SYNCS 0x989680 ;  /* 0x009896800000895d */ /* 0x008fea0003900000 */
[----:B------:R-:W3:Y:S02]  /*13180*/  @!P0 SYNCS.PHASECHK.TRANS64 P0, [R47+URZ+0xe098], R0 ;  /* 0x00e098002f0085a7 */ /* 0x000ee400080010ff */
[----:B---3--:R-:W-:Y:S05]  /*13190*/  @!P0 BRA `(.L_x_186) ;  /* 0xfffffffc00f08947 */ /* 0x008fea000383ffff */
[----:B------:R-:W-:Y:S05]  /*131a0*/  BRA `(.L_x_401) ;  /* 0xffffff5400207947 */ /* 0x000fea000383ffff */
.L_x_195:
[----:B---3--:R3:W4:Y:S02]  /*131b0*/  SYNCS.PHASECHK.TRANS64.TRYWAIT P0, [R47+URZ+0xe070], R4 ;  /* 0x00e070042f0075a7 */ /* 0x00872400080011ff */
[----:B----4-:R-:W-:Y:S05]  /*131c0*/  @!P0 NANOSLEEP.SYNCS 0x989680 ;  /* 0x009896800000895d */ /* 0x010fea0003900000 */
[----:B------:R-:W4:Y:S02]  /*131d0*/  @!P0 SYNCS.PHASECHK.TRANS64 P0, [R47+URZ+0xe070], R4 ;  /* 0x00e070042f0085a7 */ /* 0x000f2400080010ff */
[----:B----4-:R-:W-:Y:S05]  /*131e0*/  @!P0 BRA `(.L_x_195) ;  /* 0xfffffffc00f08947 */ /* 0x010fea000383ffff */
[----:B------:R-:W-:Y:S05]  /*131f0*/  BRA `(.L_x_402) ;  /* 0xffffff58005c7947 */ /* 0x000fea000383ffff */
.L_x_198:
[----:B-1----:R1:W4:Y:S02]  /*13200*/  SYNCS.PHASECHK.TRANS64.TRYWAIT P0, [R47+URZ+0xe090], R0 ;  /* 0x00e090002f0075a7 */ /* 0x00232400080011ff */
[----:B----4-:R-:W-:Y:S05]  /*13210*/  @!P0 NANOSLEEP.SYNCS 0x989680 ;  /* 0x009896800000895d */ /* 0x010fea0003900000 */
[----:B------:R-:W4:Y:S02]  /*13220*/  @!P0 SYNCS.PHASECHK.TRANS64 P0, [R47+URZ+0xe090], R0 ;  /* 0x00e090002f0085a7 */ /* 0x000f2400080010ff */
[----:B----4-:R-:W-:Y:S05]  /*13230*/  @!P0 BRA `(.L_x_198) ;  /* 0xfffffffc00f08947 */ /* 0x010fea000383ffff */
[----:B------:R-:W-:Y:S05]  /*13240*/  BRA `(.L_x_403) ;  /* 0xffffff5800807947 */ /* 0x000fea000383ffff */
.L_x_201:
[----:B-1----:R1:W4:Y:S02]  /*13250*/  SYNCS.PHASECHK.TRANS64.TRYWAIT P0, [R47+URZ+0xe0c0], R0 ;  /* 0x00e0c0002f0075a7 */ /* 0x00232400080011ff */
[----:B----4-:R-:W-:Y:S05]  /*13260*/  @!P0 NANOSLEEP.SYNCS 0x989680 ;  /* 0x009896800000895d */ /* 0x010fea0003900000 */
[----:B------:R-:W4:Y:S02]  /*13270*/  @!P0 SYNCS.PHASECHK.TRANS64 P0, [R47+URZ+0xe0c0], R0 ;  /* 0x00e0c0002f0085a7 */ /* 0x000f2400080010ff */
[----:B----4-:R-:W-:Y:S05]  /*13280*/  @!P0 BRA `(.L_x_201) ;  /* 0xfffffffc00f08947 */ /* 0x010fea000383ffff */
[----:B------:R-:W-:Y:S05]  /*13290*/  BRA `(.L_x_404) ;  /* 0xffffff58008c7947 */ /* 0x000fea000383ffff */
.L_x_209:
[----:B-1----:R1:W2:Y:S02]  /*132a0*/  SYNCS.PHASECHK.TRANS64.TRYWAIT P0, [R47+URZ+0xe080], R4 ;  /* 0x00e080042f0075a7 */ /* 0x0022a400080011ff */
[----:B--2---:R-:W-:Y:S05]  /*132b0*/  @!P0 NANOSLEEP.SYNCS 0x989680 ;  /* 0x009896800000895d */ /* 0x004fea0003900000 */
[----:B------:R-:W2:Y:S02]  /*132c0*/  @!P0 SYNCS.PHASECHK.TRANS64 P0, [R47+URZ+0xe080], R4 ;  /* 0x00e080042f0085a7 */ /* 0x000ea400080010ff */
[----:B--2---:R-:W-:Y:S05]  /*132d0*/  @!P0 BRA `(.L_x_209) ;  /* 0xfffffffc00f08947 */ /* 0x004fea000383ffff */
[----:B------:R-:W-:Y:S05]  /*132e0*/  BRA `(.L_x_405) ;  /* 0xffffff6400c87947 */ /* 0x000fea000383ffff */
.L_x_212:
[----:B----4-:R4:W1:Y:S02]  /*132f0*/  SYNCS.PHASECHK.TRANS64.TRYWAIT P0, [R47+URZ+0xe098], R0 ;  /* 0x00e098002f0075a7 */ /* 0x01086400080011ff */
[----:B-1----:R-:W-:Y:S05]  /*13300*/  @!P0 NANOSLEEP.SYNCS 0x989680 ;  /* 0x009896800000895d */ /* 0x002fea0003900000 */
[----:B------:R-:W1:Y:S02]  /*13310*/  @!P0 SYNCS.PHASECHK.TRANS64 P0, [R47+URZ+0xe098], R0 ;  /* 0x00e098002f0085a7 */ /* 0x000e6400080010ff */
[----:B-1----:R-:W-:Y:S05]  /*13320*/  @!P0 BRA `(.L_x_212) ;  /* 0xfffffffc00f08947 */ /* 0x002fea000383ffff */
[----:B------:R-:W-:Y:S05]  /*13330*/  BRA `(.L_x_406) ;  /* 0xffffff6400ec7947 */ /* 0x000fea000383ffff */
.L_x_215:
[----:B-1----:R1:W4:Y:S02]  /*13340*/  SYNCS.PHASECHK.TRANS64.TRYWAIT P0, [R47+URZ+0xe0c8], R0 ;  /* 0x00e0c8002f0075a7 */ /* 0x00232400080011ff */
[----:B----4-:R-:W-:Y:S05]  /*13350*/  @!P0 NANOSLEEP.SYNCS 0x989680 ;  /* 0x009896800000895d */ /* 0x010fea0003900000 */
[----:B------:R-:W4:Y:S02]  /*13360*/  @!P0 SYNCS.PHASECHK.TRANS64 P0, [R47+URZ+0xe0c8], R0 ;  /* 0x00e0c8002f0085a7 */ /* 0x000f2400080010ff */
[----:B----4-:R-:W-:Y:S05]  /*13370*/  @!P0 BRA `(.L_x_215) ;  /* 0xfffffffc00f08947 */ /* 0x010fea000383ffff */
[----:B------:R-:W-:Y:S05]  /*13380*/  BRA `(.L_x_407) ;  /* 0xffffff6400f87947 */ /* 0x000fea000383ffff */
.L_x_225:
[----:B------:R-:W-:-:S07]  /*13390*/  MOV R0, UR7 ;  /* 0x0000000700007c02 */ /* 0x000fce0008000f00 */
.L_x_408:
[----:B-1----:R1:W2:Y:S02]  /*133a0*/  SYNCS.PHASECHK.TRANS64.TRYWAIT P0, [R0+URZ], R3 ;  /* 0x00000003000075a7 */ /* 0x0022a400080011ff */
[----:B--2---:R-:W-:Y:S05]  /*133b0*/  @!P0 NANOSLEEP.SYNCS 0x989680 ;  /* 0x009896800000895d */ /* 0x004fea0003900000 */
[----:B------:R-:W2:Y:S02]  /*133c0*/  @!P0 SYNCS.PHASECHK.TRANS64 P0, [R0+URZ], R3 ;  /* 0x00000003000085a7 */ /* 0x000ea400080010ff */
[----:B--2---:R-:W-:Y:S05]  /*133d0*/  @!P0 BRA `(.L_x_408) ;  /* 0xfffffffc00f08947 */ /* 0x004fea000383ffff */
[----:B------:R-:W-:Y:S05]  /*133e0*/  BRA `(.L_x_409) ;  /* 0xffffff7400e87947 */ /* 0x000fea000383ffff */
.L_x_228:
[----:B------:R-:W-:-:S07]  /*133f0*/  MOV R0, UR5 ;  /* 0x0000000500007c02 */ /* 0x000fce0008000f00 */
.L_x_410:
[----:B-1----:R1:W3:Y:S02]  /*13400*/  SYNCS.PHASECHK.TRANS64.TRYWAIT P1, [R0+URZ], R3 ;  /* 0x00000003000075a7 */ /* 0x0022e400080211ff */
[----:B---3--:R-:W-:Y:S05]  /*13410*/  @!P1 NANOSLEEP.SYNCS 0x989680 ;  /* 0x009896800000995d */ /* 0x008fea0003900000 */
[----:B------:R-:W3:Y:S02]  /*13420*/  @!P1 SYNCS.PHASECHK.TRANS64 P1, [R0+URZ], R3 ;  /* 0x00000003000095a7 */ /* 0x000ee400080210ff */
[----:B---3--:R-:W-:Y:S05]  /*13430*/  @!P1 BRA `(.L_x_410) ;  /* 0xfffffffc00f09947 */ /* 0x008fea000383ffff */
[----:B------:R-:W-:Y:S05]  /*13440*/  BRA `(.L_x_411) ;  /* 0xffffff7800687947 */ /* 0x000fea000383ffff */
.L_x_235:
[----:B-1----:R-:W-:-:S04]  /*13450*/  MOV R4, UR42 ;  /* 0x0000002a00047c02 */ /* 0x002fc80008000f00 */
[----:B------:R1:W2:Y:S03]  /*13460*/  SYNCS.PHASECHK.TRANS64.TRYWAIT P5, [R4+URZ], R3 ;  /* 0x00000003040075a7 */ /* 0x0002a600080a11ff */
[----:B--2---:R-:W-:Y:S05]  /*13470*/  @!P5 NANOSLEEP.SYNCS 0x989680 ;  /* 0x009896800000d95d */ /* 0x004fea0003900000 */
[----:B------:R-:W2:Y:S02]  /*13480*/  @!P5 SYNCS.PHASECHK.TRANS64 P5, [R4+URZ], R3 ;  /* 0x000000030400d5a7 */ /* 0x000ea400080a10ff */
[----:B--2---:R-:W-:Y:S05]  /*13490*/  @!P5 BRA `(.L_x_235) ;  /* 0xfffffffc00ecd947 */ /* 0x004fea000383ffff */
[----:B------:R-:W-:Y:S05]  /*134a0*/  BRA `(.L_x_412) ;  /* 0xffffff8400a07947 */ /* 0x000fea000383ffff */
.L_x_240:
[----:B------:R-:W-:-:S07]  /*134b0*/  MOV R5, UR6 ;  /* 0x0000000600057c02 */ /* 0x000fce0008000f00 */
.L_x_413:
[----:B---3--:R3:W4:Y:S02]  /*134c0*/  SYNCS.PHASECHK.TRANS64.TRYWAIT P2, [R5+URZ], R0 ;  /* 0x00000000050075a7 */ /* 0x00872400080411ff */
[----:B----4-:R-:W-:Y:S05]  /*134d0*/  @!P2 NANOSLEEP.SYNCS 0x989680 ;  /* 0x009896800000a95d */ /* 0x010fea0003900000 */
[----:B------:R-:W4:Y:S02]  /*134e0*/  @!P2 SYNCS.PHASECHK.TRANS64 P2, [R5+URZ], R0 ;  /* 0x000000000500a5a7 */ /* 0x000f2400080410ff */
[----:B----4-:R-:W-:Y:S05]  /*134f0*/  @!P2 BRA `(.L_x_413) ;  /* 0xfffffffc00f0a947 */ /* 0x010fea000383ffff */
[----:B------:R-:W-:Y:S05]  /*13500*/  BRA `(.L_x_414) ;  /* 0xffffffb400387947 */ /* 0x000fea000383ffff */
.L_x_245:
[----:B------:R-:W-:-:S07]  /*13510*/  MOV R3, UR6 ;  /* 0x0000000600037c02 */ /* 0x000fce0008000f00 */
.L_x_415:
[----:B-1----:R1:W2:Y:S02]  /*13520*/  SYNCS.PHASECHK.TRANS64.TRYWAIT P1, [R3+URZ], R0 ;  /* 0x00000000030075a7 */ /* 0x0022a400080211ff */
[----:B--2---:R-:W-:Y:S05]  /*13530*/  @!P1 NANOSLEEP.SYNCS 0x989680 ;  /* 0x009896800000995d */ /* 0x004fea0003900000 */
[----:B------:R-:W2:Y:S02]  /*13540*/  @!P1 SYNCS.PHASECHK.TRANS64 P1, [R3+URZ], R0 ;  /* 0x00000000030095a7 */ /* 0x000ea400080210ff */
[----:B--2---:R-:W-:Y:S05]  /*13550*/  @!P1 BRA `(.L_x_415) ;  /* 0xfffffffc00f09947 */ /* 0x004fea000383ffff */
[----:B------:R-:W-:Y:S05]  /*13560*/  BRA `(.L_x_416) ;  /* 0xffffffb800987947 */ /* 0x000fea000383ffff */
.L_x_250:
[----:B------:R-:W-:-:S07]  /*13570*/  MOV R0, UR4 ;  /* 0x0000000400007c02 */ /* 0x000fce0008000f00 */
.L_x_417:
[----:B-1----:R1:W3:Y:S02]  /*13580*/  SYNCS.PHASECHK.TRANS64.TRYWAIT P0, [R0+URZ], R3 ;  /* 0x00000003000075a7 */ /* 0x0022e400080011ff */
[----:B---3--:R-:W-:Y:S05]  /*13590*/  @!P0 NANOSLEEP.SYNCS 0x989680 ;  /* 0x009896800000895d */ /* 0x008fea0003900000 */
[----:B------:R-:W3:Y:S02]  /*135a0*/  @!P0 SYNCS.PHASECHK.TRANS64 P0, [R0+URZ], R3 ;  /* 0x00000003000085a7 */ /* 0x000ee400080010ff */
[----:B---3--:R-:W-:Y:S05]  /*135b0*/  @!P0 BRA `(.L_x_417) ;  /* 0xfffffffc00f08947 */ /* 0x008fea000383ffff */
[----:B------:R-:W-:Y:S05]  /*135c0*/  BRA `(.L_x_418) ;  /* 0xffffffbc003c7947 */ /* 0x000fea000383ffff */
.L_x_256:
[----:B------:R-:W-:-:S07]  /*135d0*/  MOV R3, UR8 ;  /* 0x0000000800037c02 */ /* 0x000fce0008000f00 */
.L_x_419:
[----:B-1----:R1:W2:Y:S02]  /*135e0*/  SYNCS.PHASECHK.TRANS64.TRYWAIT P1, [R3+URZ+0xe010], R6 ;  /* 0x00e01006030075a7 */ /* 0x0022a400080211ff */
[----:B--2---:R-:W-:Y:S05]  /*135f0*/  @!P1 NANOSLEEP.SYNCS 0x989680 ;  /* 0x009896800000995d */ /* 0x004fea0003900000 */
[----:B------:R-:W2:Y:S02]  /*13600*/  @!P1 SYNCS.PHASECHK.TRANS64 P1, [R3+URZ+0xe010], R6 ;  /* 0x00e01006030095a7 */ /* 0x000ea400080210ff */
[----:B--2---:R-:W-:Y:S05]  /*13610*/  @!P1 BRA `(.L_x_419) ;  /* 0xfffffffc00f09947 */ /* 0x004fea000383ffff */
[----:B------:R-:W-:Y:S05]  /*13620*/  BRA `(.L_x_420) ;  /* 0xffffffc000e07947 */ /* 0x000fea000383ffff */
.L_x_262:
[----:B--2---:R-:W-:-:S07]  /*13630*/  MOV R0, UR17 ;  /* 0x0000001100007c02 */ /* 0x004fce0008000f00 */
.L_x_421:
[----:B-1----:R1:W2:Y:S02]  /*13640*/  SYNCS.PHASECHK.TRANS64.TRYWAIT P1, [R0+URZ+0xe038], R5 ;  /* 0x00e03805000075a7 */ /* 0x0022a400080211ff */
[----:B--2---:R-:W-:Y:S05]  /*13650*/  @!P1 NANOSLEEP.SYNCS 0x989680 ;  /* 0x009896800000995d */ /* 0x004fea0003900000 */
[----:B------:R-:W2:Y:S02]  /*13660*/  @!P1 SYNCS.PHASECHK.TRANS64 P1, [R0+URZ+0xe038], R5 ;  /* 0x00e03805000095a7 */ /* 0x000ea400080210ff */
[----:B--2---:R-:W-:Y:S05]  /*13670*/  @!P1 BRA `(.L_x_421) ;  /* 0xfffffffc00f09947 */ /* 0x004fea000383ffff */
[----:B------:R-:W-:Y:S05]  /*13680*/  BRA `(.L_x_422) ;  /* 0xffffffc400347947 */ /* 0x000fea000383ffff */
.L_x_268:
[----:B------:R-:W-:-:S07]  /*13690*/  MOV R3, UR8 ;  /* 0x0000000800037c02 */ /* 0x000fce0008000f00 */
.L_x_423:
[----:B-1----:R1:W2:Y:S02]  /*136a0*/  SYNCS.PHASECHK.TRANS64.TRYWAIT P1, [R3+URZ+0xe018], R6 ;  /* 0x00e01806030075a7 */ /* 0x0022a400080211ff */
[----:B--2---:R-:W-:Y:S05]  /*136b0*/  @!P1 NANOSLEEP.SYNCS 0x989680 ;  /* 0x009896800000995d */ /* 0x004fea0003900000 */
[----:B------:R-:W2:Y:S02]  /*136c0*/  @!P1 SYNCS.PHASECHK.TRANS64 P1, [R3+URZ+0xe018], R6 ;  /* 0x00e01806030095a7 */ /* 0x000ea400080210ff */
[----:B--2---:R-:W-:Y:S05]  /*136d0*/  @!P1 BRA `(.L_x_423) ;  /* 0xfffffffc00f09947 */ /* 0x004fea000383ffff */
[----:B------:R-:W-:Y:S05]  /*136e0*/  BRA `(.L_x_424) ;  /* 0xffffffc400a07947 */ /* 0x000fea000383ffff */
.L_x_274:
[----:B--2---:R-:W-:-:S07]  /*136f0*/  MOV R0, UR17 ;  /* 0x0000001100007c02 */ /* 0x004fce0008000f00 */
.L_x_425:
[----:B-1----:R1:W2:Y:S02]  /*13700*/  SYNCS.PHASECHK.TRANS64.TRYWAIT P1, [R0+URZ+0xe038], R3 ;  /* 0x00e03803000075a7 */ /* 0x0022a400080211ff */
[----:B--2---:R-:W-:Y:S05]  /*13710*/  @!P1 NANOSLEEP.SYNCS 0x989680 ;  /* 0x009896800000995d */ /* 0x004fea0003900000 */
[----:B------:R-:W2:Y:S02]  /*13720*/  @!P1 SYNCS.PHASECHK.TRANS64 P1, [R0+URZ+0xe038], R3 ;  /* 0x00e03803000095a7 */ /* 0x000ea400080210ff */
[----:B--2---:R-:W-:Y:S05]  /*13730*/  @!P1 BRA `(.L_x_425) ;  /* 0xfffffffc00f09947 */ /* 0x004fea000383ffff */
[----:B------:R-:W-:Y:S05]  /*13740*/  BRA `(.L_x_426) ;  /* 0xffffffc800007947 */ /* 0x000fea000383ffff */
.L_x_280:
[----:B--2---:R-:W-:-:S07]  /*13750*/  MOV R0, UR17 ;  /* 0x0000001100007c02 */ /* 0x004fce0008000f00 */
.L_x_427:
[----:B-1----:R1:W2:Y:S02]  /*13760*/  SYNCS.PHASECHK.TRANS64.TRYWAIT P1, [R0+URZ+0xe038], R3 ;  /* 0x00e03803000075a7 */ /* 0x0022a400080211ff */
[----:B--2---:R-:W-:Y:S05]  /*13770*/  @!P1 NANOSLEEP.SYNCS 0x989680 ;  /* 0x009896800000995d */ /* 0x004fea0003900000 */
[----:B------:R-:W2:Y:S02]  /*13780*/  @!P1 SYNCS.PHASECHK.TRANS64 P1, [R0+URZ+0xe038], R3 ;  /* 0x00e03803000095a7 */ /* 0x000ea400080210ff */
[----:B--2---:R-:W-:Y:S05]  /*13790*/  @!P1 BRA `(.L_x_427) ;  /* 0xfffffffc00f09947 */ /* 0x004fea000383ffff */
[----:B------:R-:W-:Y:S05]  /*137a0*/  BRA `(.L_x_428) ;  /* 0xffffffc800b87947 */ /* 0x000fea000383ffff */
.L_x_285:
[----:B------:R-:W-:-:S07]  /*137b0*/  MOV R0, UR17 ;  /* 0x0000001100007c02 */ /* 0x000fce0008000f00 */
.L_x_429:
[----:B-1----:R1:W2:Y:S02]  /*137c0*/  SYNCS.PHASECHK.TRANS64.TRYWAIT P1, [R0+URZ+0xe038], R3 ;  /* 0x00e03803000075a7 */ /* 0x0022a400080211ff */
[----:B--2---:R-:W-:Y:S05]  /*137d0*/  @!P1 NANOSLEEP.SYNCS 0x989680 ;  /* 0x009896800000995d */ /* 0x004fea0003900000 */
[----:B------:R-:W2:Y:S02]  /*137e0*/  @!P1 SYNCS.PHASECHK.TRANS64 P1, [R0+URZ+0xe038], R3 ;  /* 0x00e03803000095a7 */ /* 0x000ea400080210ff */
[----:B--2---:R-:W-:Y:S05]  /*137f0*/  @!P1 BRA `(.L_x_429) ;  /* 0xfffffffc00f09947 */ /* 0x004fea000383ffff */
[----:B------:R-:W-:Y:S05]  /*13800*/  BRA `(.L_x_430) ;  /* 0xffffffcc002c7947 */ /* 0x000fea000383ffff */
.L_x_290:
[----:B------:R-:W-:-:S07]  /*13810*/  MOV R0, UR17 ;  /* 0x0000001100007c02 */ /* 0x000fce0008000f00 */
.L_x_431:
[----:B-1----:R1:W2:Y:S02]  /*13820*/  SYNCS.PHASECHK.TRANS64.TRYWAIT P1, [R0+URZ+0xe038], R3 ;  /* 0x00e03803000075a7 */ /* 0x0022a400080211ff */
[----:B--2---:R-:W-:Y:S05]  /*13830*/  @!P1 NANOSLEEP.SYNCS 0x989680 ;  /* 0x009896800000995d */ /* 0x004fea0003900000 */
[----:B------:R-:W2:Y:S02]  /*13840*/  @!P1 SYNCS.PHASECHK.TRANS64 P1, [R0+URZ+0xe038], R3 ;  /* 0x00e03803000095a7 */ /* 0x000ea400080210ff */
[----:B--2---:R-:W-:Y:S05]  /*13850*/  @!P1 BRA `(.L_x_431) ;  /* 0xfffffffc00f09947 */ /* 0x004fea000383ffff */
[----:B------:R-:W-:Y:S05]  /*13860*/  BRA `(.L_x_432) ;  /* 0xffffffcc00947947 */ /* 0x000fea000383ffff */
.L_x_295:
[----:B------:R-:W-:-:S07]  /*13870*/  MOV R0, UR17 ;  /* 0x0000001100007c02 */ /* 0x000fce0008000f00 */
.L_x_433:
[----:B-1----:R1:W2:Y:S02]  /*13880*/  SYNCS.PHASECHK.TRANS64.TRYWAIT P1, [R0+URZ+0xe038], R3 ;  /* 0x00e03803000075a7 */ /* 0x0022a400080211ff */
[----:B--2---:R-:W-:Y:S05]  /*13890*/  @!P1 NANOSLEEP.SYNCS 0x989680 ;  /* 0x009896800000995d */ /* 0x004fea0003900000 */
[----:B------:R-:W2:Y:S02]  /*138a0*/  @!P1 SYNCS.PHASECHK.TRANS64 P1, [R0+URZ+0xe038], R3 ;  /* 0x00e03803000095a7 */ /* 0x000ea400080210ff */
[----:B--2---:R-:W-:Y:S05]  /*138b0*/  @!P1 BRA `(.L_x_433) ;  /* 0xfffffffc00f09947 */ /* 0x004fea000383ffff */
[----:B------:R-:W-:Y:S05]  /*138c0*/  BRA `(.L_x_434) ;  /* 0xffffffcc00fc7947 */ /* 0x000fea000383ffff */
.L_x_300:
[----:B------:R-:W-:-:S07]  /*138d0*/  MOV R0, UR17 ;  /* 0x0000001100007c02 */ /* 0x000fce0008000f00 */
.L_x_435:
[----:B-1----:R1:W2:Y:S02]  /*138e0*/  SYNCS.PHASECHK.TRANS64.TRYWAIT P1, [R0+URZ+0xe038], R3 ;  /* 0x00e03803000075a7 */ /* 0x0022a400080211ff */
[----:B--2---:R-:W-:Y:S05]  /*138f0*/  @!P1 NANOSLEEP.SYNCS 0x989680 ;  /* 0x009896800000995d */ /* 0x004fea0003900000 */
[----:B------:R-:W2:Y:S02]  /*13900*/  @!P1 SYNCS.PHASECHK.TRANS64 P1, [R0+URZ+0xe038], R3 ;  /* 0x00e03803000095a7 */ /* 0x000ea400080210ff */
[----:B--2---:R-:W-:Y:S05]  /*13910*/  @!P1 BRA `(.L_x_435) ;  /* 0xfffffffc00f09947 */ /* 0x004fea000383ffff */
[----:B------:R-:W-:Y:S05]  /*13920*/  BRA `(.L_x_436) ;  /* 0xffffffd000647947 */ /* 0x000fea000383ffff */
.L_x_305:
[----:B------:R-:W-:-:S07]  /*13930*/  MOV R0, UR17 ;  /* 0x0000001100007c02 */ /* 0x000fce0008000f00 */
.L_x_437:
[----:B-1----:R1:W2:Y:S02]  /*13940*/  SYNCS.PHASECHK.TRANS64.TRYWAIT P1, [R0+URZ+0xe038], R3 ;  /* 0x00e03803000075a7 */ /* 0x0022a400080211ff */
[----:B--2---:R-:W-:Y:S05]  /*13950*/  @!P1 NANOSLEEP.SYNCS 0x989680 ;  /* 0x009896800000995d */ /* 0x004fea0003900000 */
[----:B------:R-:W2:Y:S02]  /*13960*/  @!P1 SYNCS.PHASECHK.TRANS64 P1, [R0+URZ+0xe038], R3 ;  /* 0x00e03803000095a7 */ /* 0x000ea400080210ff */
[----:B--2---:R-:W-:Y:S05]  /*13970*/  @!P1 BRA `(.L_x_437) ;  /* 0xfffffffc00f09947 */ /* 0x004fea000383ffff */
[----:B------:R-:W-:Y:S05]  /*13980*/  BRA `(.L_x_438) ;  /* 0xffffffd000cc7947 */ /* 0x000fea000383ffff */
.L_x_310:
[----:B------:R-:W-:-:S07]  /*13990*/  MOV R0, UR17 ;  /* 0x0000001100007c02 */ /* 0x000fce0008000f00 */
.L_x_439:
[----:B-1----:R1:W2:Y:S02]  /*139a0*/  SYNCS.PHASECHK.TRANS64.TRYWAIT P1, [R0+URZ+0xe038], R3 ;  /* 0x00e03803000075a7 */ /* 0x0022a400080211ff */
[----:B--2---:R-:W-:Y:S05]  /*139b0*/  @!P1 NANOSLEEP.SYNCS 0x989680 ;  /* 0x009896800000995d */ /* 0x004fea0003900000 */
[----:B------:R-:W2:Y:S02]  /*139c0*/  @!P1 SYNCS.PHASECHK.TRANS64 P1, [R0+URZ+0xe038], R3 ;  /* 0x00e03803000095a7 */ /* 0x000ea400080210ff */
[----:B--2---:R-:W-:Y:S05]  /*139d0*/  @!P1 BRA `(.L_x_439) ;  /* 0xfffffffc00f09947 */ /* 0x004fea000383ffff */
[----:B------:R-:W-:Y:S05]  /*139e0*/  BRA `(.L_x_440) ;  /* 0xffffffd400387947 */ /* 0x000fea000383ffff */
.L_x_315:
[----:B------:R-:W-:-:S07]  /*139f0*/  MOV R0, UR17 ;  /* 0x0000001100007c02 */ /* 0x000fce0008000f00 */
.L_x_441:
[----:B-1----:R1:W2:Y:S02]  /*13a00*/  SYNCS.PHASECHK.TRANS64.TRYWAIT P1, [R0+URZ+0xe038], R3 ;  /* 0x00e03803000075a7 */ /* 0x0022a400080211ff */
[----:B--2---:R-:W-:Y:S05]  /*13a10*/  @!P1 NANOSLEEP.SYNCS 0x989680 ;  /* 0x009896800000995d */ /* 0x004fea0003900000 */
[----:B------:R-:W2:Y:S02]  /*13a20*/  @!P1 SYNCS.PHASECHK.TRANS64 P1, [R0+URZ+0xe038], R3 ;  /* 0x00e03803000095a7 */ /* 0x000ea400080210ff */
[----:B--2---:R-:W-:Y:S05]  /*13a30*/  @!P1 BRA `(.L_x_441) ;  /* 0xfffffffc00f09947 */ /* 0x004fea000383ffff */
[----:B------:R-:W-:Y:S05]  /*13a40*/  BRA `(.L_x_442) ;  /* 0xffffffd400a07947 */ /* 0x000fea000383ffff */
.L_x_321:
[----:B------:R-:W-:-:S07]  /*13a50*/  MOV R0, UR17 ;  /* 0x0000001100007c02 */ /* 0x000fce0008000f00 */
.L_x_443:
[----:B-1----:R1:W2:Y:S02]  /*13a60*/  SYNCS.PHASECHK.TRANS64.TRYWAIT P1, [R0+URZ+0xe038], R3 ;  /* 0x00e03803000075a7 */ /* 0x0022a400080211ff */
[----:B--2---:R-:W-:Y:S05]  /*13a70*/  @!P1 NANOSLEEP.SYNCS 0x989680 ;  /* 0x009896800000995d */ /* 0x004fea0003900000 */
[----:B------:R-:W2:Y:S02]  /*13a80*/  @!P1 SYNCS.PHASECHK.TRANS64 P1, [R0+URZ+0xe038], R3 ;  /* 0x00e03803000095a7 */ /* 0x000ea400080210ff */
[----:B--2---:R-:W-:Y:S05]  /*13a90*/  @!P1 BRA `(.L_x_443) ;  /* 0xfffffffc00f09947 */ /* 0x004fea000383ffff */
[----:B------:R-:W-:Y:S05]  /*13aa0*/  BRA `(.L_x_444) ;  /* 0xffffffd8001c7947 */ /* 0x000fea000383ffff */
.L_x_326:
[----:B------:R-:W-:-:S07]  /*13ab0*/  MOV R0, UR17 ;  /* 0x0000001100007c02 */ /* 0x000fce0008000f00 */
.L_x_445:
[----:B-1----:R1:W2:Y:S02]  /*13ac0*/  SYNCS.PHASECHK.TRANS64.TRYWAIT P1, [R0+URZ+0xe038], R3 ;  /* 0x00e03803000075a7 */ /* 0x0022a400080211ff */
[----:B--2---:R-:W-:Y:S05]  /*13ad0*/  @!P1 NANOSLEEP.SYNCS 0x989680 ;  /* 0x009896800000995d */ /* 0x004fea0003900000 */
[----:B------:R-:W2:Y:S02]  /*13ae0*/  @!P1 SYNCS.PHASECHK.TRANS64 P1, [R0+URZ+0xe038], R3 ;  /* 0x00e03803000095a7 */ /* 0x000ea400080210ff */
[----:B--2---:R-:W-:Y:S05]  /*13af0*/  @!P1 BRA `(.L_x_445) ;  /* 0xfffffffc00f09947 */ /* 0x004fea000383ffff */
[----:B------:R-:W-:Y:S05]  /*13b00*/  BRA `(.L_x_446) ;  /* 0xffffffd800847947 */ /* 0x000fea000383ffff */
.L_x_331:
[----:B------:R-:W-:-:S07]  /*13b10*/  MOV R0, UR17 ;  /* 0x0000001100007c02 */ /* 0x000fce0008000f00 */
.L_x_447:
[----:B-1----:R1:W2:Y:S02]  /*13b20*/  SYNCS.PHASECHK.TRANS64.TRYWAIT P1, [R0+URZ+0xe038], R3 ;  /* 0x00e03803000075a7 */ /* 0x0022a400080211ff */
[----:B--2---:R-:W-:Y:S05]  /*13b30*/  @!P1 NANOSLEEP.SYNCS 0x989680 ;  /* 0x009896800000995d */ /* 0x004fea0003900000 */
[----:B------:R-:W2:Y:S02]  /*13b40*/  @!P1 SYNCS.PHASECHK.TRANS64 P1, [R0+URZ+0xe038], R3 ;  /* 0x00e03803000095a7 */ /* 0x000ea400080210ff */
[----:B--2---:R-:W-:Y:S05]  /*13b50*/  @!P1 BRA `(.L_x_447) ;  /* 0xfffffffc00f09947 */ /* 0x004fea000383ffff */
[----:B------:R-:W-:Y:S05]  /*13b60*/  BRA `(.L_x_448) ;  /* 0xffffffd800f47947 */ /* 0x000fea000383ffff */
.L_x_336:
[----:B------:R-:W-:-:S07]  /*13b70*/  MOV R0, UR17 ;  /* 0x0000001100007c02 */ /* 0x000fce0008000f00 */
.L_x_449:
[----:B-1----:R1:W2:Y:S02]  /*13b80*/  SYNCS.PHASECHK.TRANS64.TRYWAIT P1, [R0+URZ+0xe038], R3 ;  /* 0x00e03803000075a7 */ /* 0x0022a400080211ff */
[----:B--2---:R-:W-:Y:S05]  /*13b90*/  @!P1 NANOSLEEP.SYNCS 0x989680 ;  /* 0x009896800000995d */ /* 0x004fea0003900000 */
[----:B------:R-:W2:Y:S02]  /*13ba0*/  @!P1 SYNCS.PHASECHK.TRANS64 P1, [R0+URZ+0xe038], R3 ;  /* 0x00e03803000095a7 */ /* 0x000ea400080210ff */
[----:B--2---:R-:W-:Y:S05]  /*13bb0*/  @!P1 BRA `(.L_x_449) ;  /* 0xfffffffc00f09947 */ /* 0x004fea000383ffff */
[----:B------:R-:W-:Y:S05]  /*13bc0*/  BRA `(.L_x_450) ;  /* 0xffffffdc005c7947 */ /* 0x000fea000383ffff */
.L_x_341:
[----:B------:R-:W-:-:S07]  /*13bd0*/  MOV R0, UR17 ;  /* 0x0000001100007c02 */ /* 0x000fce0008000f00 */
.L_x_451:
[----:B-1----:R1:W2:Y:S02]  /*13be0*/  SYNCS.PHASECHK.TRANS64.TRYWAIT P1, [R0+URZ+0xe038], R3 ;  /* 0x00e03803000075a7 */ /* 0x0022a400080211ff */
[----:B--2---:R-:W-:Y:S05]  /*13bf0*/  @!P1 NANOSLEEP.SYNCS 0x989680 ;  /* 0x009896800000995d */ /* 0x004fea0003900000 */
[----:B------:R-:W2:Y:S02]  /*13c00*/  @!P1 SYNCS.PHASECHK.TRANS64 P1, [R0+URZ+0xe038], R3 ;  /* 0x00e03803000095a7 */ /* 0x000ea400080210ff */
[----:B--2---:R-:W-:Y:S05]  /*13c10*/  @!P1 BRA `(.L_x_451) ;  /* 0xfffffffc00f09947 */ /* 0x004fea000383ffff */
[----:B------:R-:W-:Y:S05]  /*13c20*/  BRA `(.L_x_452) ;  /* 0xffffffdc00d07947 */ /* 0x000fea000383ffff */
.L_x_346:
[----:B------:R-:W-:-:S07]  /*13c30*/  MOV R0, UR9 ;  /* 0x0000000900007c02 */ /* 0x000fce0008000f00 */
.L_x_453:
[----:B-1----:R1:W2:Y:S02]  /*13c40*/  SYNCS.PHASECHK.TRANS64.TRYWAIT P1, [R0+URZ+0xe038], R3 ;  /* 0x00e03803000075a7 */ /* 0x0022a400080211ff */
[----:B--2---:R-:W-:Y:S05]  /*13c50*/  @!P1 NANOSLEEP.SYNCS 0x989680 ;  /* 0x009896800000995d */ /* 0x004fea0003900000 */
[----:B------:R-:W2:Y:S02]  /*13c60*/  @!P1 SYNCS.PHASECHK.TRANS64 P1, [R0+URZ+0xe038], R3 ;  /* 0x00e03803000095a7 */ /* 0x000ea400080210ff */
[----:B--2---:R-:W-:Y:S05]  /*13c70*/  @!P1 BRA `(.L_x_453) ;  /* 0xfffffffc00f09947 */ /* 0x004fea000383ffff */
[----:B------:R-:W-:Y:S05]  /*13c80*/  BRA `(.L_x_454) ;  /* 0xffffffe000387947 */ /* 0x000fea000383ffff */
.L_x_353:
[----:B------:R-:W-:-:S07]  /*13c90*/  MOV R0, UR17 ;  /* 0x0000001100007c02 */ /* 0x000fce0008000f00 */
.L_x_455:
[----:B-1----:R1:W4:Y:S02]  /*13ca0*/  SYNCS.PHASECHK.TRANS64.TRYWAIT P0, [R0+URZ+0xe0b0], R3 ;  /* 0x00e0b003000075a7 */ /* 0x00232400080011ff */
[----:B----4-:R-:W-:Y:S05]  /*13cb0*/  @!P0 NANOSLEEP.SYNCS 0x989680 ;  /* 0x009896800000895d */ /* 0x010fea0003900000 */
[----:B------:R-:W4:Y:S02]  /*13cc0*/  @!P0 SYNCS.PHASECHK.TRANS64 P0, [R0+URZ+0xe0b0], R3 ;  /* 0x00e0b003000085a7 */ /* 0x000f2400080010ff */
[----:B----4-:R-:W-:Y:S05]  /*13cd0*/  @!P0 BRA `(.L_x_455) ;  /* 0xfffffffc00f08947 */ /* 0x010fea000383ffff */
[----:B------:R-:W-:Y:S05]  /*13ce0*/  BRA `(.L_x_456) ;  /* 0xffffffe400c87947 */ /* 0x000fea000383ffff */
.L_x_355:
[----:B-1----:R-:W-:-:S07]  /*13cf0*/  MOV R0, UR17 ;  /* 0x0000001100007c02 */ /* 0x002fce0008000f00 */
.L_x_457:
[----:B-1----:R1:W4:Y:S02]  /*13d00*/  SYNCS.PHASECHK.TRANS64.TRYWAIT P0, [R0+URZ+0xe0b8], R3 ;  /* 0x00e0b803000075a7 */ /* 0x00232400080011ff */
[----:B----4-:R-:W-:Y:S05]  /*13d10*/  @!P0 NANOSLEEP.SYNCS 0x989680 ;  /* 0x009896800000895d */ /* 0x010fea0003900000 */
[----:B------:R-:W4:Y:S02]  /*13d20*/  @!P0 SYNCS.PHASECHK.TRANS64 P0, [R0+URZ+0xe0b8], R3 ;  /* 0x00e0b803000085a7 */ /* 0x000f2400080010ff */
[----:B----4-:R-:W-:Y:S05]  /*13d30*/  @!P0 BRA `(.L_x_457) ;  /* 0xfffffffc00f08947 */ /* 0x010fea000383ffff */
[----:B------:R-:W-:Y:S05]  /*13d40*/  BRA `(.L_x_458) ;  /* 0xffffffe400d87947 */ /* 0x000fea000383ffff */
        .weak           $__internal_0_$__cuda_sm10x_tcgen05_guardrail_trap_col_being_dealloced_not_returned_by_alloc
        .type           $__internal_0_$__cuda_sm10x_tcgen05_guardrail_trap_col_being_dealloced_not_returned_by_alloc,@function
        .size           $__internal_0_$__cuda_sm10x_tcgen05_guardrail_trap_col_being_dealloced_not_returned_by_alloc,($__internal_1_$__cuda_sm10x_tcgen05_guardrail_trap_phase_invalid_during_alloc - $__internal_0_$__cuda_sm10x_tcgen05_guardrail_trap_col_being_dealloced_not_returned_by_alloc)
$__internal_0_$__cuda_sm10x_tcgen05_guardrail_trap_col_being_dealloced_not_returned_by_alloc:
[----:B------:R-:W-:Y:S05]  /*13d50*/  BPT.TRAP 0x1 ;  /* 0x000000040000795c */ /* 0x000fea0000300000 */
[----:B------:R-:W-:-:S04]  /*13d60*/  MOV R3, 0x0 ;  /* 0x0000000000037802 */ /* 0x000fc80000000f00 */
[----:B------:R-:W-:Y:S05]  /*13d70*/  RET.REL.NODEC R2 `(_ZN7cutlass13device_kernelINS_4fmha6kernel36Sm100FmhaFwdKernelTmaWarpspecializedIN4cute5tupleIJiiiNS5_IJNS5_IJiiEEEiEEEEEENS1_10collective38Sm100FmhaFwdMainloopTmaWarpspecializedINS_10bfloat16_tEffNS5_IJNS4_1CILi256EEENSC_ILi128EEENSC_ILi32EEEEEENS5_IJiNSC_ILi1EEES7_EEENS5_IJiSH_NS5_IJNS5_IJNSC_ILi0EEEiEEEiEEEEEESM_NS9_6NoMaskENS5_IJNSC_ILi2EEESH_SH_EEENSC_ILb0EEEEENS9_38Sm100FmhaFwdEpilogueTmaWarpspecializedINS_6half_tEfNS5_IJSE_SF_SE_EEESI_NS5_IJSH_S7_EEESQ_EENS2_23PersistentTileSchedulerENS2_41Sm100FmhaCtxKernelWarpspecializedScheduleEEEEEvNT_6ParamsE) ;  /* 0xfffffec002a07950 */ /* 0x000fea0003c3ffff */
        .weak           $__internal_1_$__cuda_sm10x_tcgen05_guardrail_trap_phase_invalid_during_alloc
        .type           $__internal_1_$__cuda_sm10x_tcgen05_guardrail_trap_phase_invalid_during_alloc,@function
        .size           $__internal_1_$__cuda_sm10x_tcgen05_guardrail_trap_phase_invalid_during_alloc,($__internal_2_$__cuda_sm10x_tcgen05_guardrail_trap_unallocated_columns_being_dealloced - $__internal_1_$__cuda_sm10x_tcgen05_guardrail_trap_phase_invalid_during_alloc)
$__internal_1_$__cuda_sm10x_tcgen05_guardrail_trap_phase_invalid_during_alloc:
[----:B------:R-:W-:Y:S05]  /*13d80*/  BPT.TRAP 0x1 ;  /* 0x000000040000795c */ /* 0x000fea0000300000 */
[----:B------:R-:W-:-:S04]  /*13d90*/  HFMA2 R3, -RZ, RZ, 0, 0 ;  /* 0x00000000ff037431 */ /* 0x000fc800000001ff */
[----:B------:R-:W-:Y:S05]  /*13da0*/  RET.REL.NODEC R2 `(_ZN7cutlass13device_kernelINS_4fmha6kernel36Sm100FmhaFwdKernelTmaWarpspecializedIN4cute5tupleIJiiiNS5_IJNS5_IJiiEEEiEEEEEENS1_10collective38Sm100FmhaFwdMainloopTmaWarpspecializedINS_10bfloat16_tEffNS5_IJNS4_1CILi256EEENSC_ILi128EEENSC_ILi32EEEEEENS5_IJiNSC_ILi1EEES7_EEENS5_IJiSH_NS5_IJNS5_IJNSC_ILi0EEEiEEEiEEEEEESM_NS9_6NoMaskENS5_IJNSC_ILi2EEESH_SH_EEENSC_ILb0EEEEENS9_38Sm100FmhaFwdEpilogueTmaWarpspecializedINS_6half_tEfNS5_IJSE_SF_SE_EEESI_NS5_IJSH_S7_EEESQ_EENS2_23PersistentTileSchedulerENS2_41Sm100FmhaCtxKernelWarpspecializedScheduleEEEEEvNT_6ParamsE) ;  /* 0xfffffec002947950 */ /* 0x000fea0003c3ffff */
        .weak           $__internal_2_$__cuda_sm10x_tcgen05_guardrail_trap_unallocated_columns_being_dealloced
        .type           $__internal_2_$__cuda_sm10x_tcgen05_guardrail_trap_unallocated_columns_being_dealloced,@function
        .size           $__internal_2_$__cuda_sm10x_tcgen05_guardrail_trap_unallocated_columns_being_dealloced,($__internal_3_$__cuda_sm3x_div_rn_noftz_f32_slowpath - $__internal_2_$__cuda_sm10x_tcgen05_guardrail_trap_unallocated_columns_being_dealloced)
$__internal_2_$__cuda_sm10x_tcgen05_guardrail_trap_unallocated_columns_being_dealloced:
[----:B------:R-:W-:Y:S05]  /*13db0*/  BPT.TRAP 0x1 ;  /* 0x000000040000795c */ /* 0x000fea0000300000 */
[----:B------:R-:W-:-:S04]  /*13dc0*/  MOV R3, 0x0 ;  /* 0x0000000000037802 */ /* 0x000fc80000000f00 */
[----:B------:R-:W-:Y:S05]  /*13dd0*/  RET.REL.NODEC R2 `(_ZN7cutlass13device_kernelINS_4fmha6kernel36Sm100FmhaFwdKernelTmaWarpspecializedIN4cute5tupleIJiiiNS5_IJNS5_IJiiEEEiEEEEEENS1_10collective38Sm100FmhaFwdMainloopTmaWarpspecializedINS_10bfloat16_tEffNS5_IJNS4_1CILi256EEENSC_ILi128EEENSC_ILi32EEEEEENS5_IJiNSC_ILi1EEES7_EEENS5_IJiSH_NS5_IJNS5_IJNSC_ILi0EEEiEEEiEEEEEESM_NS9_6NoMaskENS5_IJNSC_ILi2EEESH_SH_EEENSC_ILb0EEEEENS9_38Sm100FmhaFwdEpilogueTmaWarpspecializedINS_6half_tEfNS5_IJSE_SF_SE_EEESI_NS5_IJSH_S7_EEESQ_EENS2_23PersistentTileSchedulerENS2_41Sm100FmhaCtxKernelWarpspecializedScheduleEEEEEvNT_6ParamsE) ;  /* 0xfffffec002887950 */ /* 0x000fea0003c3ffff */
        .weak           $__internal_3_$__cuda_sm3x_div_rn_noftz_f32_slowpath
        .type           $__internal_3_$__cuda_sm3x_div_rn_noftz_f32_slowpath,@function
        .size           $__internal_3_$__cuda_sm3x_div_rn_noftz_f32_slowpath,(.L_x_475 - $__internal_3_$__cuda_sm3x_div_rn_noftz_f32_slowpath)
$__internal_3_$__cuda_sm3x_div_rn_noftz_f32_slowpath:
[----:B------:R-:W-:Y:S01]  /*13de0*/  SHF.R.U32.HI R3, RZ, 0x17, R22 ;  /* 0x00000017ff037819 */ /* 0x000fe20000011616 */
[----:B------:R-:W-:Y:S01]  /*13df0*/  BSSY B1, `(.L_x_459) ;  /* 0x0000065000017945 */ /* 0x000fe20003800000 */
[--C-:B------:R-:W-:Y:S01]  /*13e00*/  SHF.R.U32.HI R8, RZ, 0x17, R30.reuse ;  /* 0x00000017ff087819 */ /* 0x100fe2000001161e */
[----:B------:R-:W-:Y:S01]  /*13e10*/  IMAD.MOV.U32 R7, RZ, RZ, R30 ;  /* 0x000000ffff077224 */ /* 0x000fe200078e001e */
[----:B------:R-:W-:Y:S01]  /*13e20*/  LOP3.LUT R3, R3, 0xff, RZ, 0xc0, !PT ;  /* 0x000000ff03037812 */ /* 0x000fe200078ec0ff */
[----:B------:R-:W-:Y:S01]  /*13e30*/  IMAD.MOV.U32 R6, RZ, RZ, R22 ;  /* 0x000000ffff067224 */ /* 0x000fe200078e0016 */
[----:B------:R-:W-:-:S03]  /*13e40*/  LOP3.LUT R8, R8, 0xff, RZ, 0xc0, !PT ;  /* 0x000000ff08087812 */ /* 0x000fc600078ec0ff */
[----:B------:R-:W-:Y:S02]  /*13e50*/  VIADD R0, R3, 0xffffffff ;  /* 0xffffffff03007836 */ /* 0x000fe40000000000 */
[----:B------:R-:W-:-:S03]  /*13e60*/  VIADD R5, R8, 0xffffffff ;  /* 0xffffffff08057836 */ /* 0x000fc60000000000 */
[----:B------:R-:W-:-:S04]  /*13e70*/  ISETP.GT.U32.AND P0, PT, R0, 0xfd, PT ;  /* 0x000000fd0000780c */ /* 0x000fc80003f04070 */
[----:B------:R-:W-:-:S13]  /*13e80*/  ISETP.GT.U32.OR P0, PT, R5, 0xfd, P0 ;  /* 0x000000fd0500780c */ /* 0x000fda0000704470 */
[----:B------:R-:W-:Y:S01]  /*13e90*/  @!P0 IMAD.MOV.U32 R10, RZ, RZ, RZ ;  /* 0x000000ffff0a8224 */ /* 0x000fe200078e00ff */
[----:B------:R-:W-:Y:S06]  /*13ea0*/  @!P0 BRA `(.L_x_460) ;  /* 0x00000000005c8947 */ /* 0x000fec0003800000 */
[----:B------:R-:W-:Y:S02]  /*13eb0*/  FSETP.GTU.FTZ.AND P1, PT, |R30|, +INF , PT ;  /* 0x7f8000001e00780b */ /* 0x000fe40003f3c200 */
[----:B------:R-:W-:-:S04]  /*13ec0*/  FSETP.GTU.FTZ.AND P0, PT, |R22|, +INF , PT ;  /* 0x7f8000001600780b */ /* 0x000fc80003f1c200 */
[----:B------:R-:W-:-:S13]  /*13ed0*/  PLOP3.LUT P0, PT, P1, P0, PT, 0xf8, 0x8f ;  /* 0x00000000008f781c */ /* 0x000fda0000f01f70 */
[----:B------:R-:W-:Y:S05]  /*13ee0*/  @P0 BRA `(.L_x_461) ;  /* 0x0000000400500947 */ /* 0x000fea0003800000 */
[----:B------:R-:W-:-:S13]  /*13ef0*/  LOP3.LUT P0, RZ, R6, 0x7fffffff, R7, 0xc8, !PT ;  /* 0x7fffffff06ff7812 */ /* 0x000fda000780c807 */
[----:B------:R-:W-:Y:S05]  /*13f00*/  @!P0 BRA `(.L_x_462) ;  /* 0x0000000400408947 */ /* 0x000fea0003800000 */
[----:B------:R-:W-:Y:S02]  /*13f10*/  FSETP.NEU.FTZ.AND P0, PT, |R30|, +INF , PT ;  /* 0x7f8000001e00780b */ /* 0x000fe40003f1d200 */
[----:B------:R-:W-:Y:S02]  /*13f20*/  FSETP.NEU.FTZ.AND P1, PT, |R22|, +INF , PT ;  /* 0x7f8000001600780b */ /* 0x000fe40003f3d200 */
[----:B------:R-:W-:-:S11]  /*13f30*/  FSETP.NEU.FTZ.AND P2, PT, |R30|, +INF , PT ;  /* 0x7f8000001e00780b */ /* 0x000fd60003f5d200 */
[----:B------:R-:W-:Y:S05]  /*13f40*/  @!P1 BRA !P0, `(.L_x_462) ;  /* 0x0000000400309947 */ /* 0x000fea0004000000 */
[----:B------:R-:W-:-:S04]  /*13f50*/  LOP3.LUT P0, RZ, R7, 0x7fffffff, RZ, 0xc0, !PT ;  /* 0x7fffffff07ff7812 */ /* 0x000fc8000780c0ff */
[----:B------:R-:W-:-:S13]  /*13f60*/  PLOP3.LUT P0, PT, P1, P0, PT, 0x2f, 0xf2 ;  /* 0x0000000000f2781c */ /* 0x000fda0000f00577 */
[----:B------:R-:W-:Y:S05]  /*13f70*/  @P0 BRA `(.L_x_463) ;  /* 0x00000004001c0947 */ /* 0x000fea0003800000 */
[----:B------:R-:W-:-:S04]  /*13f80*/  LOP3.LUT P0, RZ, R6, 0x7fffffff, RZ, 0xc0, !PT ;  /* 0x7fffffff06ff7812 */ /* 0x000fc8000780c0ff */
[----:B------:R-:W-:-:S13]  /*13f90*/  PLOP3.LUT P0, PT, P2, P0, PT, 0x2f, 0xf2 ;  /* 0x0000000000f2781c */ /* 0x000fda0001700577 */
[----:B------:R-:W-:Y:S05]  /*13fa0*/  @P0 BRA `(.L_x_464) ;  /* 0x0000000400040947 */ /* 0x000fea0003800000 */
[----:B------:R-:W-:Y:S02]  /*13fb0*/  ISETP.GE.AND P1, PT, R5, RZ, PT ;  /* 0x000000ff0500720c */ /* 0x000fe40003f26270 */
[----:B------:R-:W-:-:S11]  /*13fc0*/  ISETP.GE.AND P0, PT, R0, RZ, PT ;  /* 0x000000ff0000720c */ /* 0x000fd60003f06270 */
[----:B------:R-:W-:Y:S01]  /*13fd0*/  @P1 MOV R10, RZ ;  /* 0x000000ff000a1202 */ /* 0x000fe20000000f00 */
[----:B------:R-:W-:Y:S01]  /*13fe0*/  @!P1 FFMA R7, R30, 1.84467440737095516160e+19, RZ ;  /* 0x5f8000001e079823 */ /* 0x000fe200000000ff */
[----:B------:R-:W-:Y:S01]  /*13ff0*/  @!P1 MOV R10, 0xffffffc0 ;  /* 0xffffffc0000a9802 */ /* 0x000fe20000000f00 */
[----:B------:R-:W-:-:S03]  /*14000*/  @!P0 FFMA R6, R22, 1.84467440737095516160e+19, RZ ;  /* 0x5f80000016068823 */ /* 0x000fc600000000ff */
[----:B------:R-:W-:-:S07]  /*14010*/  @!P0 IADD3 R10, PT, PT, R10, 0x40, RZ ;  /* 0x000000400a0a8810 */ /* 0x000fce0007ffe0ff */
.L_x_460:
[----:B------:R-:W-:Y:S01]  /*14020*/  LEA R11, R3, 0xc0800000, 0x17 ;  /* 0xc0800000030b7811 */ /* 0x000fe200078eb8ff */
[----:B------:R-:W-:Y:S01]  /*14030*/  BSSY B0, `(.L_x_465) ;  /* 0x0000036000007945 */ /* 0x000fe20003800000 */
[----:B------:R-:W-:Y:S02]  /*14040*/  IADD3 R8, PT, PT, R8, -0x7f, RZ ;  /* 0xffffff8108087810 */ /* 0x000fe40007ffe0ff */
[----:B------:R-:W-:-:S03]  /*14050*/  IADD3 R11, PT, PT, -R11, R6, RZ ;  /* 0x000000060b0b7210 */ /* 0x000fc60007ffe1ff */
[----:B------:R-:W-:Y:S01]  /*14060*/  IMAD R9, R8, -0x800000, R7 ;  /* 0xff80000008097824 */ /* 0x000fe200078e0207 */
[----:B------:R-:W1:Y:S01]  /*14070*/  MUFU.RCP R5, R11 ;  /* 0x0000000b00057308 */ /* 0x000e620000001000 */
[----:B------:R-:W-:-:S04]  /*14080*/  FADD.FTZ R6, -R11, -RZ ;  /* 0x800000ff0b067221 */ /* 0x000fc80000010100 */
[----:B-1----:R-:W-:-:S04]  /*14090*/  FFMA R0, R5, R6, 1 ;  /* 0x3f80000005007423 */ /* 0x002fc80000000006 */
[----:B------:R-:W-:-:S04]  /*140a0*/  FFMA R0, R5, R0, R5 ;  /* 0x0000000005007223 */ /* 0x000fc80000000005 */
[----:B------:R-:W-:-:S04]  /*140b0*/  FFMA R7, R9, R0, RZ ;  /* 0x0000000009077223 */ /* 0x000fc800000000ff */
[----:B------:R-:W-:-:S04]  /*140c0*/  FFMA R5, R6, R7, R9 ;  /* 0x0000000706057223 */ /* 0x000fc80000000009 */
[----:B------:R-:W-:-:S04]  /*140d0*/  FFMA R5, R0, R5, R7 ;  /* 0x0000000500057223 */ /* 0x000fc80000000007 */
[----:B------:R-:W-:Y:S01]  /*140e0*/  FFMA R6, R6, R5, R9 ;  /* 0x0000000506067223 */ /* 0x000fe20000000009 */
[----:B------:R-:W-:-:S03]  /*140f0*/  IADD3 R9, PT, PT, R8, 0x7f, -R3 ;  /* 0x0000007f08097810 */ /* 0x000fc60007ffe803 */
[----:B------:R-:W-:Y:S01]  /*14100*/  FFMA R7, R0, R6, R5 ;  /* 0x0000000600077223 */ /* 0x000fe20000000005 */
[----:B------:R-:W-:-:S04]  /*14110*/  IADD3 R10, PT, PT, R9, R10, RZ ;  /* 0x0000000a090a7210 */ /* 0x000fc80007ffe0ff */
[----:B------:R-:W-:-:S04]  /*14120*/  SHF.R.U32.HI R3, RZ, 0x17, R7 ;  /* 0x00000017ff037819 */ /* 0x000fc80000011607 */
[----:B------:R-:W-:-:S04]  /*14130*/  LOP3.LUT R3, R3, 0xff, RZ, 0xc0, !PT ;  /* 0x000000ff03037812 */ /* 0x000fc800078ec0ff */
[----:B------:R-:W-:-:S04]  /*14140*/  IADD3 R3, PT, PT, R3, R10, RZ ;  /* 0x0000000a03037210 */ /* 0x000fc80007ffe0ff */
[----:B------:R-:W-:-:S04]  /*14150*/  IADD3 R8, PT, PT, R3, -0x1, RZ ;  /* 0xffffffff03087810 */ /* 0x000fc80007ffe0ff */
[----:B------:R-:W-:-:S13]  /*14160*/  ISETP.GE.U32.AND P0, PT, R8, 0xfe, PT ;  /* 0x000000fe0800780c */ /* 0x000fda0003f06070 */
[----:B------:R-:W-:Y:S05]  /*14170*/  @!P0 BRA `(.L_x_466) ;  /* 0x0000000000808947 */ /* 0x000fea0003800000 */
[----:B------:R-:W-:-:S13]  /*14180*/  ISETP.GT.AND P0, PT, R3, 0xfe, PT ;  /* 0x000000fe0300780c */ /* 0x000fda0003f04270 */
[----:B------:R-:W-:Y:S05]  /*14190*/  @P0 BRA `(.L_x_467) ;  /* 0x00000000006c0947 */ /* 0x000fea0003800000 */
[----:B------:R-:W-:-:S13]  /*141a0*/  ISETP.GE.AND P0, PT, R3, 0x1, PT ;  /* 0x000000010300780c */ /* 0x000fda0003f06270 */
[----:B------:R-:W-:Y:S05]  /*141b0*/  @P0 BRA `(.L_x_468) ;  /* 0x0000000000740947 */ /* 0x000fea0003800000 */
[----:B------:R-:W-:Y:S02]  /*141c0*/  ISETP.GE.AND P0, PT, R3, -0x18, PT ;  /* 0xffffffe80300780c */ /* 0x000fe40003f06270 */
[----:B------:R-:W-:-:S11]  /*141d0*/  LOP3.LUT R7, R7, 0x80000000, RZ, 0xc0, !PT ;  /* 0x8000000007077812 */ /* 0x000fd600078ec0ff */
[----:B------:R-:W-:Y:S05]  /*141e0*/  @!P0 BRA `(.L_x_468) ;  /* 0x0000000000688947 */ /* 0x000fea0003800000 */
[CCC-:B------:R-:W-:Y:S01]  /*141f0*/  FFMA.RZ R8, R0.reuse, R6.reuse, R5.reuse ;  /* 0x0000000600087223 */ /* 0x1c0fe2000000c005 */
[CCC-:B------:R-:W-:Y:S01]  /*14200*/  FFMA.RP R9, R0.reuse, R6.reuse, R5.reuse ;  /* 0x0000000600097223 */ /* 0x1c0fe20000008005 */
[----:B------:R-:W-:Y:S01]  /*14210*/  FFMA.RM R6, R0, R6, R5 ;  /* 0x0000000600067223 */ /* 0x000fe20000004005 */
[C---:B------:R-:W-:Y:S01]  /*14220*/  VIADD R0, R3.reuse, 0x20 ;  /* 0x0000002003007836 */ /* 0x040fe20000000000 */
[C---:B------:R-:W-:Y:S02]  /*14230*/  ISETP.NE.AND P0, PT, R3.reuse, RZ, PT ;  /* 0x000000ff0300720c */ /* 0x040fe40003f05270 */
[----:B------:R-:W-:Y:S02]  /*14240*/  LOP3.LUT R8, R8, 0x7fffff, RZ, 0xc0, !PT ;  /* 0x007fffff08087812 */ /* 0x000fe400078ec0ff */
[----:B------:R-:W-:Y:S01]  /*14250*/  ISETP.NE.AND P1, PT, R3, RZ, PT ;  /* 0x000000ff0300720c */ /* 0x000fe20003f25270 */
[----:B------:R-:W-:Y:S01]  /*14260*/  IMAD.MOV R3, RZ, RZ, -R3 ;  /* 0x000000ffff037224 */ /* 0x000fe200078e0a03 */
[----:B------:R-:W-:-:S02]  /*14270*/  LOP3.LUT R5, R8, 0x800000, RZ, 0xfc, !PT ;  /* 0x0080000008057812 */ /* 0x000fc400078efcff */
[----:B------:R-:W-:Y:S02]  /*14280*/  FSETP.NEU.FTZ.AND P2, PT, R9, R6, PT ;  /* 0x000000060900720b */ /* 0x000fe40003f5d000 */
[----:B------:R-:W-:Y:S02]  /*14290*/  SHF.L.U32 R0, R5, R0, RZ ;  /* 0x0000000005007219 */ /* 0x000fe400000006ff */
[----:B------:R-:W-:Y:S02]  /*142a0*/  SEL R6, R3, RZ, P0 ;  /* 0x000000ff03067207 */ /* 0x000fe40000000000 */
[----:B------:R-:W-:Y:S02]  /*142b0*/  ISETP.NE.AND P1, PT, R0, RZ, P1 ;  /* 0x000000ff0000720c */ /* 0x000fe40000f25270 */
[----:B------:R-:W-:Y:S02]  /*142c0*/  SHF.R.U32.HI R5, RZ, R6, R5 ;  /* 0x00000006ff057219 */ /* 0x000fe40000011605 */
[----:B------:R-:W-:-:S02]  /*142d0*/  PLOP3.LUT P1, PT, P2, P1, PT, 0xf8, 0x8f ;  /* 0x00000000008f781c */ /* 0x000fc40001723f70 */
[----:B------:R-:W-:Y:S02]  /*142e0*/  SHF.R.U32.HI R3, RZ, 0x1, R5 ;  /* 0x00000001ff037819 */ /* 0x000fe40000011605 */
[----:B------:R-:W-:-:S04]  /*142f0*/  SEL R0, RZ, 0x1, !P1 ;  /* 0x00000001ff007807 */ /* 0x000fc80004800000 */
[----:B------:R-:W-:-:S04]  /*14300*/  LOP3.LUT R0, R0, 0x1, R3, 0xf8, !PT ;  /* 0x0000000100007812 */ /* 0x000fc800078ef803 */
[----:B------:R-:W-:-:S05]  /*14310*/  LOP3.LUT R0, R0, R5, RZ, 0xc0, !PT ;  /* 0x0000000500007212 */ /* 0x000fca00078ec0ff */
[----:B------:R-:W-:-:S05]  /*14320*/  IMAD.IADD R0, R3, 0x1, R0 ;  /* 0x0000000103007824 */ /* 0x000fca00078e0200 */
[----:B------:R-:W-:Y:S01]  /*14330*/  LOP3.LUT R7, R0, R7, RZ, 0xfc, !PT ;  /* 0x0000000700077212 */ /* 0x000fe200078efcff */
[----:B------:R-:W-:Y:S05]  /*14340*/  BRA `(.L_x_468) ;  /* 0x0000000000107947 */ /* 0x000fea0003800000 */
.L_x_467:
[----:B------:R-:W-:-:S04]  /*14350*/  LOP3.LUT R7, R7, 0x80000000, RZ, 0xc0, !PT ;  /* 0x8000000007077812 */ /* 0x000fc800078ec0ff */
[----:B------:R-:W-:Y:S01]  /*14360*/  LOP3.LUT R7, R7, 0x7f800000, RZ, 0xfc, !PT ;  /* 0x7f80000007077812 */ /* 0x000fe200078efcff */
[----:B------:R-:W-:Y:S05]  /*14370*/  BRA `(.L_x_468) ;  /* 0x0000000000047947 */ /* 0x000fea0003800000 */
.L_x_466:
[----:B------:R-:W-:Y:S02]  /*14380*/  LEA R7, R10, R7, 0x17 ;  /* 0x000000070a077211 */ /* 0x000fe400078eb8ff */
.L_x_468:
[----:B------:R-:W-:Y:S05]  /*14390*/  BSYNC B0 ;  /* 0x0000000000007941 */ /* 0x000fea0003800000 */
.L_x_465:
[----:B------:R-:W-:Y:S01]  /*143a0*/  MOV R32, R7 ;  /* 0x0000000700207202 */ /* 0x000fe20000000f00 */
[----:B------:R-:W-:Y:S05]  /*143b0*/  BRA `(.L_x_469) ;  /* 0x0000000000207947 */ /* 0x000fea0003800000 */
.L_x_464:
[----:B------:R-:W-:-:S04]  /*143c0*/  LOP3.LUT R6, R6, 0x80000000, R7, 0x48, !PT ;  /* 0x8000000006067812 */ /* 0x000fc800078e4807 */
[----:B------:R-:W-:Y:S01]  /*143d0*/  LOP3.LUT R32, R6, 0x7f800000, RZ, 0xfc, !PT ;  /* 0x7f80000006207812 */ /* 0x000fe200078efcff */
[----:B------:R-:W-:Y:S05]  /*143e0*/  BRA `(.L_x_469) ;  /* 0x0000000000147947 */ /* 0x000fea0003800000 */
.L_x_463:
[----:B------:R-:W-:Y:S01]  /*143f0*/  LOP3.LUT R32, R6, 0x80000000, R7, 0x48, !PT ;  /* 0x8000000006207812 */ /* 0x000fe200078e4807 */
[----:B------:R-:W-:Y:S05]  /*14400*/  BRA `(.L_x_469) ;  /* 0x00000000000c7947 */ /* 0x000fea0003800000 */
.L_x_462:
[----:B------:R-:W1:Y:S01]  /*14410*/  MUFU.RSQ R32, -QNAN ;  /* 0xffc0000000207908 */ /* 0x000e620000001400 */
[----:B------:R-:W-:Y:S05]  /*14420*/  BRA `(.L_x_469) ;  /* 0x0000000000047947 */ /* 0x000fea0003800000 */
.L_x_461:
[----:B------:R-:W-:-:S07]  /*14430*/  FADD.FTZ R32, R30, R22 ;  /* 0x000000161e207221 */ /* 0x000fce0000010000 */
.L_x_469:
[----:B------:R-:W-:Y:S05]  /*14440*/  BSYNC B1 ;  /* 0x0000000000017941 */ /* 0x000fea0003800000 */
.L_x_459:
[----:B------:R-:W-:-:S04]  /*14450*/  HFMA2 R5, -RZ, RZ, 0, 0 ;  /* 0x00000000ff057431 */ /* 0x000fc800000001ff */
[----:B-1----:R-:W-:Y:S05]  /*14460*/  RET.REL.NODEC R4 `(_ZN7cutlass13device_kernelINS_4fmha6kernel36Sm100FmhaFwdKernelTmaWarpspecializedIN4cute5tupleIJiiiNS5_IJNS5_IJiiEEEiEEEEEENS1_10collective38Sm100FmhaFwdMainloopTmaWarpspecializedINS_10bfloat16_tEffNS5_IJNS4_1CILi256EEENSC_ILi128EEENSC_ILi32EEEEEENS5_IJiNSC_ILi1EEES7_EEENS5_IJiSH_NS5_IJNS5_IJNSC_ILi0EEEiEEEiEEEEEESM_NS9_6NoMaskENS5_IJNSC_ILi2EEESH_SH_EEENSC_ILb0EEEEENS9_38Sm100FmhaFwdEpilogueTmaWarpspecializedINS_6half_tEfNS5_IJSE_SF_SE_EEESI_NS5_IJSH_S7_EEESQ_EENS2_23PersistentTileSchedulerENS2_41Sm100FmhaCtxKernelWarpspecializedScheduleEEEEEvNT_6ParamsE) ;  /* 0xfffffeb804e47950 */ /* 0x002fea0003c3ffff */
.L_x_470:
[----:B------:R-:W-:-:S00]  /*14470*/  BRA `(.L_x_470) ;  /* 0xfffffffc00fc7947 */ /* 0x000fc0000383ffff */
[----:B------:R-:W-:-:S00]  /*14480*/  NOP ;  /* 0x0000000000007918 */ /* 0x000fc00000000000 */
[----:B------:R-:W-:-:S00]  /*14490*/  NOP ;  /* 0x0000000000007918 */ /* 0x000fc00000000000 */
[----:B------:R-:W-:-:S00]  /*144a0*/  NOP ;  /* 0x0000000000007918 */ /* 0x000fc00000000000 */
[----:B------:R-:W-:-:S00]  /*144b0*/  NOP ;  /* 0x0000000000007918 */ /* 0x000fc00000000000 */
[----:B------:R-:W-:-:S00]  /*144c0*/  NOP ;  /* 0x0000000000007918 */ /* 0x000fc00000000000 */
[----:B------:R-:W-:-:S00]  /*144d0*/  NOP ;  /* 0x0000000000007918 */ /* 0x000fc00000000000 */
[----:B------:R-:W-:-:S00]  /*144e0*/  NOP ;  /* 0x0000000000007918 */ /* 0x000fc00000000000 */
[----:B------:R-:W-:-:S00]  /*144f0*/  NOP ;  /* 0x0000000000007918 */ /* 0x000fc00000000000 */
.L_x_475:


//--------------------- .nv.global.init           --------------------------
	.section	.nv.global.init,"aw",@progbits
.nv.global.init:
	.type		$str$23,@object
	.size		$str$23,($str$37 - $str$23)
$str$23:
        /*0000*/ 	.byte	0x0a, 0x00
	.type		$str$37,@object
	.size		$str$37,($str$32 - $str$37)
$str$37:
        /*0002*/ 	.byte	0x3a, 0x00
	.type		$str$32,@object
	.size		$str$32,($str$29 - $str$32)
$str$32:
        /*0004*/ 	.byte	0x5f, 0x00
	.type		$str$29,@object
	.size		$str$29,($str$28 - $str$29)
$str$29:
        /*0006*/ 	.byte	0x25, 0x64, 0x00
	.type		$str$28,@object
	.size		$str$28,($str$30 - $str$28)
$str$28:
        /*0009*/ 	.byte	0x25, 0x63, 0x00
	.type		$str$30,@object
	.size		$str$30,($str$31 - $str$30)
$str$30:
        /*000c*/ 	.byte	0x25, 0x73, 0x00
	.type		$str$31,@object
	.size		$str$31,($str$35 - $str$31)
$str$31:
        /*000f*/ 	.byte	0x20, 0x6f, 0x20, 0x00
	.type		$str$35,@object
	.size		$str$35,($str$22 - $str$35)
$str$35:
        /*0013*/ 	.byte	0x70, 0x74, 0x72, 0x5b, 0x00
	.type		$str$22,@object
	.size		$str$22,($str$34 - $str$22)
$str$22:
        /*0018*/ 	.byte	0x73, 0x4f, 0x3a, 0x20, 0x00
	.type		$str$34,@object
	.size		$str$34,($str$36 - $str$34)
$str$34:
        /*001d*/ 	.byte	0x73, 0x6d, 0x65, 0x6d, 0x5f, 0x00
	.type		$str$36,@object
	.size		$str$36,($str$33 - $str$36)
$str$36:
        /*0023*/ 	.byte	0x62, 0x5d, 0x28, 0x25, 0x70, 0x29, 0x00
	.type		$str$33,@object
	.size		$str$33,($str$27 - $str$33)
$str$33:
        /*002a*/ 	.byte	0x53, 0x77, 0x3c, 0x25, 0x64, 0x2c, 0x25, 0x64, 0x2c, 0x25, 0x64, 0x3e, 0x00
	.type		$str$27,@object
	.size		$str$27,($str$26 - $str$27)
$str$27:
        /*0037*/ 	.byte	0x2f, 0x74, 0x6d, 0x70, 0x2f, 0x63, 0x75, 0x74, 0x6c, 0x61, 0x73, 0x73, 0x5f, 0x73, 0x77, 0x65
        /*0047*/ 	.byte	0x65, 0x70, 0x5f, 0x73, 0x72, 0x63, 0x2f, 0x69, 0x6e, 0x63, 0x6c, 0x75, 0x64, 0x65, 0x2f, 0x63
        /*0057*/ 	.byte	0x75, 0x74, 0x65, 0x2f, 0x61, 0x74, 0x6f, 0x6d, 0x2f, 0x63, 0x6f, 0x70, 0x79, 0x5f, 0x74, 0x72
        /*0067*/ 	.byte	0x61, 0x69, 0x74, 0x73, 0x5f, 0x73, 0x6d, 0x31, 0x30, 0x30, 0x2e, 0x68, 0x70, 0x70, 0x00
	.type		$str$26,@object
	.size		$str$26,(__unnamed_4 - $str$26)
$str$26:
        /*0076*/ 	.byte	0x28, 0x28, 0x75, 0x69, 0x6e, 0x74, 0x33, 0x32, 0x5f, 0x74, 0x28, 0x74, 0x68, 0x72, 0x65, 0x61
        /*0086*/ 	.byte	0x64, 0x49, 0x64, 0x78, 0x2e, 0x78, 0x29, 0x20, 0x2f, 0x20, 0x33, 0x32, 0x29, 0x20, 0x25, 0x20
        /*0096*/ 	.byte	0x34, 0x29, 0x20, 0x3d, 0x3d, 0x20, 0x28, 0x28, 0x28, 0x74, 0x6d, 0x65, 0x6d, 0x5f, 0x61, 0x64
        /*00a6*/ 	.byte	0x64, 0x72, 0x20, 0x3e, 0x3e, 0x20, 0x31, 0x36, 0x29, 0x20, 0x2f, 0x20, 0x33, 0x32, 0x29, 0x20
        /*00b6*/ 	.byte	0x25, 0x20, 0x34, 0x29, 0x00
	.type		__unnamed_4,@object
	.size		__unnamed_4,(__unnamed_1 - __unnamed_4)
__unnamed_4:
        /* <DEDUP_REMOVED lines=37> */
        /*030b*/ 	.byte	0x30, 0x3e, 0x3e, 0x3e, 0x3e, 0x5d, 0x00
	.type		__unnamed_1,@object
	.size		__unnamed_1,(__unnamed_5 - __unnamed_1)
__unnamed_1:
        /* <DEDUP_REMOVED lines=37> */
        /*0562*/ 	.byte	0x3a, 0x43, 0x3c, 0x30, 0x3e, 0x3e, 0x3e, 0x3e, 0x5d, 0x00
	.type		__unnamed_5,@object
	.size		__unnamed_5,(__unnamed_6 - __unnamed_5)
__unnamed_5:
        /* <DEDUP_REMOVED lines=38> */
	.type		__unnamed_6,@object
	.size		__unnamed_6,(__unnamed_7 - __unnamed_6)
__unnamed_6:
        /* <DEDUP_REMOVED lines=37> */
        /*0a16*/ 	.byte	0x74, 0x65, 0x3a, 0x3a, 0x43, 0x3c, 0x30, 0x3e, 0x3e, 0x3e, 0x3e, 0x5d, 0x00
	.type		__unnamed_7,@object
	.size		__unnamed_7,(__unnamed_2 - __unnamed_7)
__unnamed_7:
        /* <DEDUP_REMOVED lines=37> */
        /*0c73*/ 	.byte	0x63, 0x75, 0x74, 0x65, 0x3a, 0x3a, 0x43, 0x3c, 0x30, 0x3e, 0x3e, 0x3e, 0x3e, 0x5d, 0x00
	.type		__unnamed_2,@object
	.size		__unnamed_2,(__unnamed_3 - __unnamed_2)
__unnamed_2:
        /* <DEDUP_REMOVED lines=38> */
	.type		__unnamed_3,@object
	.size		__unnamed_3,(.L_3 - __unnamed_3)
__unnamed_3:
        /* <DEDUP_REMOVED lines=38> */
        /*1142*/ 	.byte	0x3e, 0x3e, 0x5d, 0x00
.L_3:


//--------------------- .nv.shared._ZN7cutlass13device_kernelINS_4fmha6kernel36Sm100FmhaFwdKernelTmaWarpspecializedIN4cute5tupleIJiiiNS5_IJNS5_IJiiEEEiEEEEEENS1_10collective38Sm100FmhaFwdMainloopTmaWarpspecializedINS_10bfloat16_tEffNS5_IJNS4_1CILi256EEENSC_ILi128EEENSC_ILi32EEEEEENS5_IJiNSC_ILi1EEES7_EEENS5_IJiSH_NS5_IJNS5_IJNSC_ILi0EEEiEEEiEEEEEESM_NS9_6NoMaskENS5_IJNSC_ILi2EEESH_SH_EEENSC_ILb0EEEEENS9_38Sm100FmhaFwdEpilogueTmaWarpspecializedINS_6half_tEfNS5_IJSE_SF_SE_EEESI_NS5_IJSH_S7_EEESQ_EENS2_23PersistentTileSchedulerENS2_41Sm100FmhaCtxKernelWarpspecializedScheduleEEEEEvNT_6ParamsE --------------------------
	.section	.nv.shared._ZN7cutlass13device_kernelINS_4fmha6kernel36Sm100FmhaFwdKernelTmaWarpspecializedIN4cute5tupleIJiiiNS5_IJNS5_IJiiEEEiEEEEEENS1_10collective38Sm100FmhaFwdMainloopTmaWarpspecializedINS_10bfloat16_tEffNS5_IJNS4_1CILi256EEENSC_ILi128EEENSC_ILi32EEEEEENS5_IJiNSC_ILi1EEES7_EEENS5_IJiSH_NS5_IJNS5_IJNSC_ILi0EEEiEEEiEEEEEESM_NS9_6NoMaskENS5_IJNSC_ILi2EEESH_SH_EEENSC_ILb0EEEEENS9_38Sm100FmhaFwdEpilogueTmaWarpspecializedINS_6half_tEfNS5_IJSE_SF_SE_EEESI_NS5_IJSH_S7_EEESQ_EENS2_23PersistentTileSchedulerENS2_41Sm100FmhaCtxKernelWarpspecializedScheduleEEEEEvNT_6ParamsE,"aw",@nobits
	.sectionflags	@""
	.align	16
	.zero		1024


//--------------------- .nv.shared.reserved.0     --------------------------
	.section	.nv.shared.reserved.0,"aw",@nobits
	.weak		__nv_reservedSMEM_offset_0_alias
	.size		__nv_reservedSMEM_offset_0_alias, 0, 64
	.other		__nv_reservedSMEM_offset_0_alias,@"STO_CUDA_RESERVED_SHARED STV_DEFAULT"
__nv_reservedSMEM_offset_0_alias:
	.zero		0
.nv.shared.reserved.0:
	.zero		64
	.weak		__nv_reservedSMEM_tcgen05_partition
	.type		__nv_reservedSMEM_tcgen05_partition,@object
	.size		__nv_reservedSMEM_tcgen05_partition,(.L_0 - __nv_reservedSMEM_tcgen05_partition)
__nv_reservedSMEM_tcgen05_partition:
	.zero		32
.L_0:


//--------------------- .nv.global                --------------------------
	.section	.nv.global,"aw",@nobits
.nv.global:
	.type		_ZN39_INTERNAL_f308b9e8_4_k_cu_31ad5a7a_27904cute1_E,@object
	.size		_ZN39_INTERNAL_f308b9e8_4_k_cu_31ad5a7a_27904cute1_E,(_ZN39_INTERNAL_f308b9e8_4_k_cu_31ad5a7a_27904cuda3std3__45__cpo6cbeginE - _ZN39_INTERNAL_f308b9e8_4_k_cu_31ad5a7a_27904cute1_E)
_ZN39_INTERNAL_f308b9e8_4_k_cu_31ad5a7a_27904cute1_E:
	.zero		1
	.type		_ZN39_INTERNAL_f308b9e8_4_k_cu_31ad5a7a_27904cuda3std3__45__cpo6cbeginE,@object
	.size		_ZN39_INTERNAL_f308b9e8_4_k_cu_31ad5a7a_27904cuda3std3__45__cpo6cbeginE,(_ZN39_INTERNAL_f308b9e8_4_k_cu_31ad5a7a_27904cuda3std3__48in_placeE - _ZN39_INTERNAL_f308b9e8_4_k_cu_31ad5a7a_27904cuda3std3__45__cpo6cbeginE)
_ZN39_INTERNAL_f308b9e8_4_k_cu_31ad5a7a_27904cuda3std3__45__cpo6cbeginE:
	.zero		1
	.type		_ZN39_INTERNAL_f308b9e8_4_k_cu_31ad5a7a_27904cuda3std3__48in_placeE,@object
	.size		_ZN39_INTERNAL_f308b9e8_4_k_cu_31ad5a7a_27904cuda3std3__48in_placeE,(_ZN39_INTERNAL_f308b9e8_4_k_cu_31ad5a7a_27904cuda3std6ranges3__45__cpo9iter_moveE - _ZN39_INTERNAL_f308b9e8_4_k_cu_31ad5a7a_27904cuda3std3__48in_placeE)
_ZN39_INTERNAL_f308b9e8_4_k_cu_31ad5a7a_27904cuda3std3__48in_placeE:
	.zero		1
	.type		_ZN39_INTERNAL_f308b9e8_4_k_cu_31ad5a7a_27904cuda3std6ranges3__45__cpo9iter_moveE,@object
	.size		_ZN39_INTERNAL_f308b9e8_4_k_cu_31ad5a7a_27904cuda3std6ranges3__45__cpo9iter_moveE,(_ZN39_INTERNAL_f308b9e8_4_k_cu_31ad5a7a_27904cuda3std3__45__cpo5beginE - _ZN39_INTERNAL_f308b9e8_4_k_cu_31ad5a7a_27904cuda3std6ranges3__45__cpo9iter_moveE)
_ZN39_INTERNAL_f308b9e8_4_k_cu_31ad5a7a_27904cuda3std6ranges3__45__cpo9iter_moveE:
	.zero		1
	.type		_ZN39_INTERNAL_f308b9e8_4_k_cu_31ad5a7a_27904cuda3std3__45__cpo5beginE,@object
	.size		_ZN39_INTERNAL_f308b9e8_4_k_cu_31ad5a7a_27904cuda3std3__45__cpo5beginE,(_ZN39_INTERNAL_f308b9e8_4_k_cu_31ad5a7a_27904cuda3std3__441_GLOBAL__N__f308b9e8_4_k_cu_31ad5a7a_27906ignoreE - _ZN39_INTERNAL_f308b9e8_4_k_cu_31ad5a7a_27904cuda3std3__45__cpo5beginE)
_ZN39_INTERNAL_f308b9e8_4_k_cu_31ad5a7a_27904cuda3std3__45__cpo5beginE:
	.zero		1
	.type		_ZN39_INTERNAL_f308b9e8_4_k_cu_31ad5a7a_27904cuda3std3__441_GLOBAL__N__f308b9e8_4_k_cu_31ad5a7a_27906ignoreE,@object
	.size		_ZN39_INTERNAL_f308b9e8_4_k_cu_31ad5a7a_27904cuda3std3__441_GLOBAL__N__f308b9e8_4_k_cu_31ad5a7a_27906ignoreE,(_ZN39_INTERNAL_f308b9e8_4_k_cu_31ad5a7a_27904cute7productE - _ZN39_INTERNAL_f308b9e8_4_k_cu_31ad5a7a_27904cuda3std3__441_GLOBAL__N__f308b9e8_4_k_cu_31ad5a7a_27906ignoreE)
_ZN39_INTERNAL_f308b9e8_4_k_cu_31ad5a7a_27904cuda3std3__441_GLOBAL__N__f308b9e8_4_k_cu_31ad5a7a_27906ignoreE:
	.zero		1
	.type		_ZN39_INTERNAL_f308b9e8_4_k_cu_31ad5a7a_27904cute7productE,@object
	.size		_ZN39_INTERNAL_f308b9e8_4_k_cu_31ad5a7a_27904cute7productE,(_ZN39_INTERNAL_f308b9e8_4_k_cu_31ad5a7a_27904cuda3std3__45__cpo3endE - _ZN39_INTERNAL_f308b9e8_4_k_cu_31ad5a7a_27904cute7productE)
_ZN39_INTERNAL_f308b9e8_4_k_cu_31ad5a7a_27904cute7productE:
	.zero		1
	.type		_ZN39_INTERNAL_f308b9e8_4_k_cu_31ad5a7a_27904cuda3std3__45__cpo3endE,@object
	.size		_ZN39_INTERNAL_f308b9e8_4_k_cu_31ad5a7a_27904cuda3std3__45__cpo3endE,(_ZN39_INTERNAL_f308b9e8_4_k_cu_31ad5a7a_27904cuda3std3__419piecewise_constructE - _ZN39_INTERNAL_f308b9e8_4_k_cu_31ad5a7a_27904cuda3std3__45__cpo3endE)
_ZN39_INTERNAL_f308b9e8_4_k_cu_31ad5a7a_27904cuda3std3__45__cpo3endE:
	.zero		1
	.type		_ZN39_INTERNAL_f308b9e8_4_k_cu_31ad5a7a_27904cuda3std3__419piecewise_constructE,@object
	.size		_ZN39_INTERNAL_f308b9e8_4_k_cu_31ad5a7a_27904cuda3std3__419piecewise_constructE,(_ZN39_INTERNAL_f308b9e8_4_k_cu_31ad5a7a_27904cuda3std3__45__cpo4cendE - _ZN39_INTERNAL_f308b9e8_4_k_cu_31ad5a7a_27904cuda3std3__419piecewise_constructE)
_ZN39_INTERNAL_f308b9e8_4_k_cu_31ad5a7a_27904cuda3std3__419piecewise_constructE:
	.zero		1
	.type		_ZN39_INTERNAL_f308b9e8_4_k_cu_31ad5a7a_27904cuda3std3__45__cpo4cendE,@object
	.size		_ZN39_INTERNAL_f308b9e8_4_k_cu_31ad5a7a_27904cuda3std3__45__cpo4cendE,(_ZN39_INTERNAL_f308b9e8_4_k_cu_31ad5a7a_27904cuda3std6ranges3__45__cpo4swapE - _ZN39_INTERNAL_f308b9e8_4_k_cu_31ad5a7a_27904cuda3std3__45__cpo4cendE)
_ZN39_INTERNAL_f308b9e8_4_k_cu_31ad5a7a_27904cuda3std3__45__cpo4cendE:
	.zero		1
	.type		_ZN39_INTERNAL_f308b9e8_4_k_cu_31ad5a7a_27904cuda3std6ranges3__45__cpo4swapE,@object
	.size		_ZN39_INTERNAL_f308b9e8_4_k_cu_31ad5a7a_27904cuda3std6ranges3__45__cpo4swapE,(.L_15 - _ZN39_INTERNAL_f308b9e8_4_k_cu_31ad5a7a_27904cuda3std6ranges3__45__cpo4swapE)
_ZN39_INTERNAL_f308b9e8_4_k_cu_31ad5a7a_27904cuda3std6ranges3__45__cpo4swapE:
	.zero		1
.L_15:


//--------------------- .nv.constant0._ZN7cutlass13device_kernelINS_4fmha6kernel36Sm100FmhaFwdKernelTmaWarpspecializedIN4cute5tupleIJiiiNS5_IJNS5_IJiiEEEiEEEEEENS1_10collective38Sm100FmhaFwdMainloopTmaWarpspecializedINS_10bfloat16_tEffNS5_IJNS4_1CILi256EEENSC_ILi128EEENSC_ILi32EEEEEENS5_IJiNSC_ILi1EEES7_EEENS5_IJiSH_NS5_IJNS5_IJNSC_ILi0EEEiEEEiEEEEEESM_NS9_6NoMaskENS5_IJNSC_ILi2EEESH_SH_EEENSC_ILb0EEEEENS9_38Sm100FmhaFwdEpilogueTmaWarpspecializedINS_6half_tEfNS5_IJSE_SF_SE_EEESI_NS5_IJSH_S7_EEESQ_EENS2_23PersistentTileSchedulerENS2_41Sm100FmhaCtxKernelWarpspecializedScheduleEEEEEvNT_6ParamsE --------------------------
	.section	.nv.constant0._ZN7cutlass13device_kernelINS_4fmha6kernel36Sm100FmhaFwdKernelTmaWarpspecializedIN4cute5tupleIJiiiNS5_IJNS5_IJiiEEEiEEEEEENS1_10collective38Sm100FmhaFwdMainloopTmaWarpspecializedINS_10bfloat16_tEffNS5_IJNS4_1CILi256EEENSC_ILi128EEENSC_ILi32EEEEEENS5_IJiNSC_ILi1EEES7_EEENS5_IJiSH_NS5_IJNS5_IJNSC_ILi0EEEiEEEiEEEEEESM_NS9_6NoMaskENS5_IJNSC_ILi2EEESH_SH_EEENSC_ILb0EEEEENS9_38Sm100FmhaFwdEpilogueTmaWarpspecializedINS_6half_tEfNS5_IJSE_SF_SE_EEESI_NS5_IJSH_S7_EEESQ_EENS2_23PersistentTileSchedulerENS2_41Sm100FmhaCtxKernelWarpspecializedScheduleEEEEEvNT_6ParamsE,"a",@progbits
	.sectionflags	@""
	.align	4
.nv.constant0._ZN7cutlass13device_kernelINS_4fmha6kernel36Sm100FmhaFwdKernelTmaWarpspecializedIN4cute5tupleIJiiiNS5_IJNS5_IJiiEEEiEEEEEENS1_10collective38Sm100FmhaFwdMainloopTmaWarpspecializedINS_10bfloat16_tEffNS5_IJNS4_1CILi256EEENSC_ILi128EEENSC_ILi32EEEEEENS5_IJiNSC_ILi1EEES7_EEENS5_IJiSH_NS5_IJNS5_IJNSC_ILi0EEEiEEEiEEEEEESM_NS9_6NoMaskENS5_IJNSC_ILi2EEESH_SH_EEENSC_ILb0EEEEENS9_38Sm100FmhaFwdEpilogueTmaWarpspecializedINS_6half_tEfNS5_IJSE_SF_SE_EEESI_NS5_IJSH_S7_EEESQ_EENS2_23PersistentTileSchedulerENS2_41Sm100FmhaCtxKernelWarpspecializedScheduleEEEEEvNT_6ParamsE:
	.zero		2432


//--------------------- SYMBOLS --------------------------

	.type		.nv.reservedSmem.offset0,@object
	.size		.nv.reservedSmem.offset0,0x4
	.type		.nv.reservedSmem.cap,@object
	.size		.nv.reservedSmem.cap,0x4
	.type		vprintf,@function
	.type		__assertfail,@function
